def matmul_kernel(
    a_ptr,
    b_ptr,
    c_ptr,
    M,
    N,
    K,
    stride_am,
    stride_ak,
    stride_bk,
    stride_bn,
    stride_cm,
    stride_cn,
    BLOCK_M: tl.constexpr,
    BLOCK_N: tl.constexpr,
    BLOCK_K: tl.constexpr,
    GROUP_M: tl.constexpr,
):
    pid = tl.program_id(axis=0)
    num_pid_m = tl.cdiv(M, BLOCK_M)
    num_pid_n = tl.cdiv(N, BLOCK_N)
    num_pid_in_group = GROUP_M * num_pid_n
    group_id = pid // num_pid_in_group
    first_pid_m = group_id * GROUP_M
    group_size_m = min(num_pid_m - first_pid_m, GROUP_M)
    pid_m = first_pid_m + ((pid % num_pid_in_group) % group_size_m)
    pid_n = (pid % num_pid_in_group) // group_size_m

    offs_am = (pid_m * BLOCK_M + tl.arange(0, BLOCK_M)) % M
    offs_bn = (pid_n * BLOCK_N + tl.arange(0, BLOCK_N)) % N
    offs_k = tl.arange(0, BLOCK_K)
    a_ptrs = a_ptr + offs_am[:, None] * stride_am + offs_k[None, :] * stride_ak
    b_ptrs = b_ptr + offs_k[:, None] * stride_bk + offs_bn[None, :] * stride_bn

    acc = tl.zeros((BLOCK_M, BLOCK_N), dtype=tl.float32)
    for kk in range(0, tl.cdiv(K, BLOCK_K)):
        a = tl.load(a_ptrs, mask=offs_k[None, :] < K - kk * BLOCK_K, other=0.0)
        b = tl.load(b_ptrs, mask=offs_k[:, None] < K - kk * BLOCK_K, other=0.0)
        acc = tl.dot(a, b, acc)
        a_ptrs += BLOCK_K * stride_ak
        b_ptrs += BLOCK_K * stride_bk

    c = acc.to(c_ptr.dtype.element_ty)
    offs_cm = pid_m * BLOCK_M + tl.arange(0, BLOCK_M)
    offs_cn = pid_n * BLOCK_N + tl.arange(0, BLOCK_N)
    c_ptrs = c_ptr + offs_cm[:, None] * stride_cm + offs_cn[None, :] * stride_cn
    mask = (offs_cm[:, None] < M) & (offs_cn[None, :] < N)
    tl.store(c_ptrs, c, mask=mask)

# config = {"BLOCK_K": 128, "BLOCK_M": 128, "BLOCK_N": 128, "GROUP_M": 1, "arch": "sm_100", "dtype": "fp8e4m3", "num_ctas": 1, "num_stages": 3, "num_warps": 4}
# arch = sm_100


// ===== COMPILED SASS (sm_100a) =====

	.target	sm_100a

	.elftype	@"ET_EXEC"


//--------------------- .note.nv.tkinfo           --------------------------
	.section	.note.nv.tkinfo,"",@"SHT_NOTE"
	.sectionflags	@"SHF_NOTE_NV_TKINFO"
	.tkinfo
        /*0018*/ 	.word	0x00000081
        /*0030*/ 	.string	""
        /*0030*/ 	.string	"ptxas-blackwell"
        /*0030*/ 	.string	"Cuda compilation tools, release 12.9, V12.9.86"
        /*0030*/ 	.string	"Build cuda_12.9.r12.9/compiler.36037853_0"
        /*0030*/ 	.string	"-v  -suppress-debug-info  -lineinfo  -arch sm_100a "



//--------------------- .note.nv.cuver            --------------------------
	.section	.note.nv.cuver,"",@"SHT_NOTE"
	.sectionflags	@"SHF_NOTE_NV_CUVER"
        /*0018*/ 	.short	0x0001
        /*001a*/ 	.short	0x0064
        /*001c*/ 	.short	0x0001
        /*001e*/ 	.short	0x0000
        /*0020*/ 	.short	0x0001
        /*0022*/ 	.short	0x0000


//--------------------- .nv.info                  --------------------------
	.section	.nv.info,"",@"SHT_CUDA_INFO"
	.align	4


	//----- nvinfo : EIATTR_REGCOUNT
	.align		4
        /*0000*/ 	.byte	0x04, 0x2f
        /*0002*/ 	.short	(.L_4 - .L_3)
	.align		4
.L_3:
        /*0004*/ 	.word	index@(matmul_kernel)
        /*0008*/ 	.word	0x000000a8


	//----- nvinfo : EIATTR_FRAME_SIZE
	.align		4
.L_4:
        /*000c*/ 	.byte	0x04, 0x11
        /*000e*/ 	.short	(.L_6 - .L_5)
	.align		4
.L_5:
        /*0010*/ 	.word	index@($__internal_2_$__cuda_sm10x_tcgen05_guardrail_trap_unallocated_columns_being_dealloced)
        /*0014*/ 	.word	0x00000c60


	//----- nvinfo : EIATTR_FRAME_SIZE
	.align		4
.L_6:
        /*0018*/ 	.byte	0x04, 0x11
        /*001a*/ 	.short	(.L_8 - .L_7)
	.align		4
.L_7:
        /*001c*/ 	.word	index@($__internal_1_$__cuda_sm10x_tcgen05_guardrail_trap_phase_invalid_during_alloc)
        /*0020*/ 	.word	0x00000c60


	//----- nvinfo : EIATTR_FRAME_SIZE
	.align		4
.L_8:
        /*0024*/ 	.byte	0x04, 0x11
        /*0026*/ 	.short	(.L_10 - .L_9)
	.align		4
.L_9:
        /*0028*/ 	.word	index@($__internal_0_$__cuda_sm10x_tcgen05_guardrail_trap_col_being_dealloced_not_returned_by_alloc)
        /*002c*/ 	.word	0x00000c60


	//----- nvinfo : EIATTR_FRAME_SIZE
	.align		4
.L_10:
        /*0030*/ 	.byte	0x04, 0x11
        /*0032*/ 	.short	(.L_12 - .L_11)
	.align		4
.L_11:
        /*0034*/ 	.word	index@(matmul_kernel)
        /*0038*/ 	.word	0x00000c60


	//----- nvinfo : EIATTR_MIN_STACK_SIZE
	.align		4
.L_12:
        /*003c*/ 	.byte	0x04, 0x12
        /*003e*/ 	.short	(.L_14 - .L_13)
	.align		4
.L_13:
        /*0040*/ 	.word	index@(matmul_kernel)
        /*0044*/ 	.word	0x00000c60
.L_14:


//--------------------- .nv.info.matmul_kernel    --------------------------
	.section	.nv.info.matmul_kernel,"",@"SHT_CUDA_INFO"
	.sectionflags	@""
	.align	4


	//----- nvinfo : EIATTR_CUDA_API_VERSION
	.align		4
        /*0000*/ 	.byte	0x04, 0x37
        /*0002*/ 	.short	(.L_16 - .L_15)
.L_15:
        /*0004*/ 	.word	0x00000081


	//----- nvinfo : EIATTR_KPARAM_INFO
	.align		4
.L_16:
        /*0008*/ 	.byte	0x04, 0x17
        /*000a*/ 	.short	(.L_18 - .L_17)
.L_17:
        /*000c*/ 	.word	0x00000000
        /*0010*/ 	.short	0x000d
        /*0012*/ 	.short	0x0048
        /*0014*/ 	.byte	0x00, 0xf4, 0x21, 0x00


	//----- nvinfo : EIATTR_KPARAM_INFO
	.align		4
.L_18:
        /*0018*/ 	.byte	0x04, 0x17
        /*001a*/ 	.short	(.L_20 - .L_19)
.L_19:
        /*001c*/ 	.word	0x00000000
        /*0020*/ 	.short	0x000c
        /*0022*/ 	.short	0x0040
        /*0024*/ 	.byte	0x00, 0xf4, 0x21, 0x00


	//----- nvinfo : EIATTR_KPARAM_INFO
	.align		4
.L_20:
        /*0028*/ 	.byte	0x04, 0x17
        /*002a*/ 	.short	(.L_22 - .L_21)
.L_21:
        /*002c*/ 	.word	0x00000000
        /*0030*/ 	.short	0x000b
        /*0032*/ 	.short	0x0038
        /*0034*/ 	.byte	0x00, 0xf0, 0x11, 0x00


	//----- nvinfo : EIATTR_KPARAM_INFO
	.align		4
.L_22:
        /*0038*/ 	.byte	0x04, 0x17
        /*003a*/ 	.short	(.L_24 - .L_23)
.L_23:
        /*003c*/ 	.word	0x00000000
        /*0040*/ 	.short	0x000a
        /*0042*/ 	.short	0x0034
        /*0044*/ 	.byte	0x00, 0xf0, 0x11, 0x00


	//----- nvinfo : EIATTR_KPARAM_INFO
	.align		4
.L_24:
        /*0048*/ 	.byte	0x04, 0x17
        /*004a*/ 	.short	(.L_26 - .L_25)
.L_25:
        /*004c*/ 	.word	0x00000000
        /*0050*/ 	.short	0x0009
        /*0052*/ 	.short	0x0030
        /*0054*/ 	.byte	0x00, 0xf0, 0x11, 0x00


	//----- nvinfo : EIATTR_KPARAM_INFO
	.align		4
.L_26:
        /*0058*/ 	.byte	0x04, 0x17
        /*005a*/ 	.short	(.L_28 - .L_27)
.L_27:
        /*005c*/ 	.word	0x00000000
        /*0060*/ 	.short	0x0008
        /*0062*/ 	.short	0x002c
        /*0064*/ 	.byte	0x00, 0xf0, 0x11, 0x00


	//----- nvinfo : EIATTR_KPARAM_INFO
	.align		4
.L_28:
        /*0068*/ 	.byte	0x04, 0x17
        /*006a*/ 	.short	(.L_30 - .L_29)
.L_29:
        /*006c*/ 	.word	0x00000000
        /*0070*/ 	.short	0x0007
        /*0072*/ 	.short	0x0028
        /*0074*/ 	.byte	0x00, 0xf0, 0x11, 0x00


	//----- nvinfo : EIATTR_KPARAM_INFO
	.align		4
.L_30:
        /*0078*/ 	.byte	0x04, 0x17
        /*007a*/ 	.short	(.L_32 - .L_31)
.L_31:
        /*007c*/ 	.word	0x00000000
        /*0080*/ 	.short	0x0006
        /*0082*/ 	.short	0x0024
        /*0084*/ 	.byte	0x00, 0xf0, 0x11, 0x00


	//----- nvinfo : EIATTR_KPARAM_INFO
	.align		4
.L_32:
        /*0088*/ 	.byte	0x04, 0x17
        /*008a*/ 	.short	(.L_34 - .L_33)
.L_33:
        /*008c*/ 	.word	0x00000000
        /*0090*/ 	.short	0x0005
        /*0092*/ 	.short	0x0020
        /*0094*/ 	.byte	0x00, 0xf0, 0x11, 0x00


	//----- nvinfo : EIATTR_KPARAM_INFO
	.align		4
.L_34:
        /*0098*/ 	.byte	0x04, 0x17
        /*009a*/ 	.short	(.L_36 - .L_35)
.L_35:
        /*009c*/ 	.word	0x00000000
        /*00a0*/ 	.short	0x0004
        /*00a2*/ 	.short	0x001c
        /*00a4*/ 	.byte	0x00, 0xf0, 0x11, 0x00


	//----- nvinfo : EIATTR_KPARAM_INFO
	.align		4
.L_36:
        /*00a8*/ 	.byte	0x04, 0x17
        /*00aa*/ 	.short	(.L_38 - .L_37)
.L_37:
        /*00ac*/ 	.word	0x00000000
        /*00b0*/ 	.short	0x0003
        /*00b2*/ 	.short	0x0018
        /*00b4*/ 	.byte	0x00, 0xf0, 0x11, 0x00


	//----- nvinfo : EIATTR_KPARAM_INFO
	.align		4
.L_38:
        /*00b8*/ 	.byte	0x04, 0x17
        /*00ba*/ 	.short	(.L_40 - .L_39)
.L_39:
        /*00bc*/ 	.word	0x00000000
        /*00c0*/ 	.short	0x0002
        /*00c2*/ 	.short	0x0010
        /*00c4*/ 	.byte	0x00, 0xf4, 0x21, 0x00


	//----- nvinfo : EIATTR_KPARAM_INFO
	.align		4
.L_40:
        /*00c8*/ 	.byte	0x04, 0x17
        /*00ca*/ 	.short	(.L_42 - .L_41)
.L_41:
        /*00cc*/ 	.word	0x00000000
        /*00d0*/ 	.short	0x0001
        /*00d2*/ 	.short	0x0008
        /*00d4*/ 	.byte	0x00, 0xf4, 0x21, 0x00


	//----- nvinfo : EIATTR_KPARAM_INFO
	.align		4
.L_42:
        /*00d8*/ 	.byte	0x04, 0x17
        /*00da*/ 	.short	(.L_44 - .L_43)
.L_43:
        /*00dc*/ 	.word	0x00000000
        /*00e0*/ 	.short	0x0000
        /*00e2*/ 	.short	0x0000
        /*00e4*/ 	.byte	0x00, 0xf4, 0x21, 0x00


	//----- nvinfo : EIATTR_AT_ENTRY_FRAGMENTS
	.align		4
.L_44:
        /*00e8*/ 	.byte	0x04, 0x4f
        /*00ea*/ 	.short	(.L_46 - .L_45)


	//   ....[0]....
.L_45:
        /*00ec*/ 	.word	0x00000004


	//----- nvinfo : EIATTR_RESERVED_SMEM_USED
	.align		4
.L_46:
        /*00f0*/ 	.byte	0x01, 0x41
	.zero		2


	//----- nvinfo : EIATTR_SPARSE_MMA_MASK
	.align		4
        /*00f4*/ 	.byte	0x03, 0x50
        /*00f6*/ 	.short	0x0000


	//----- nvinfo : EIATTR_TCGEN05_1CTA_USED
	.align		4
        /*00f8*/ 	.byte	0x01, 0x51
	.zero		2


	//----- nvinfo : EIATTR_MAXREG_COUNT
	.align		4
        /*00fc*/ 	.byte	0x03, 0x1b
        /*00fe*/ 	.short	0x00ff


	//----- nvinfo : EIATTR_NUM_BARRIERS
	.align		4
        /*0100*/ 	.byte	0x02, 0x4c
        /*0102*/ 	.byte	0x01
	.zero		1


	//----- nvinfo : EIATTR_ANNOTATIONS
	.align		4
        /*0104*/ 	.byte	0x04, 0x55
        /*0106*/ 	.short	(.L_48 - .L_47)


	//   ....[0]....
.L_47:
        /*0108*/ 	.word	0x00000001
        /*010c*/ 	.byte	0xa0, 0x09, 0x00, 0x00, 0x01, 0x00, 0x00, 0x00, 0xf0, 0x0a, 0x00, 0x00, 0x01, 0x00, 0x00, 0x00
        /* <DEDUP_REMOVED lines=1179> */
        /*4acc*/ 	.byte	0xa0, 0x57, 0x02, 0x00, 0x01, 0x00, 0x00, 0x00, 0xd0, 0x57, 0x02, 0x00


	//----- nvinfo : EIATTR_INT_WARP_WIDE_INSTR_OFFSETS
	.align		4
.L_48:
        /*4ad8*/ 	.byte	0x04, 0x31
        /*4ada*/ 	.short	(.L_50 - .L_49)


	//   ....[0]....
.L_49:
        /*4adc*/ 	.word	0x00002370


	//   ....[1]....
        /*4ae0*/ 	.word	0x000023a0


	//   ....[2]....
        /*4ae4*/ 	.word	0x0000ec50


	//   ....[3]....
        /*4ae8*/ 	.word	0x00025e10


	//   ....[4]....
        /*4aec*/ 	.word	0x00025e60


	//----- nvinfo : EIATTR_COOP_GROUP_MASK_REGIDS
	.align		4
.L_50:
        /*4af0*/ 	.byte	0x04, 0x29
        /*4af2*/ 	.short	(.L_52 - .L_51)


	//   ....[0]....
.L_51:
        /*4af4*/ 	.word	0xffffffff


	//   ....[1]....
        /*4af8*/ 	.word	0xffffffff


	//   ....[2]....
        /*4afc*/ 	.word	0xffffffff


	//   ....[3]....
        /*4b00*/ 	.word	0xffffffff


	//----- nvinfo : EIATTR_COOP_GROUP_INSTR_OFFSETS
	.align		4
.L_52:
        /*4b04*/ 	.byte	0x04, 0x28
        /*4b06*/ 	.short	(.L_54 - .L_53)


	//   ....[0]....
.L_53:
        /*4b08*/ 	.word	0x00000070


	//   ....[1]....
        /*4b0c*/ 	.word	0x00000330


	//   ....[2]....
        /*4b10*/ 	.word	0x00025ca0


	//   ....[3]....
        /*4b14*/ 	.word	0x00025f10


	//----- nvinfo : EIATTR_VRC_CTA_INIT_COUNT
	.align		4
.L_54:
        /*4b18*/ 	.byte	0x02, 0x4a
        /*4b1a*/ 	.byte	0x80
	.zero		1


	//----- nvinfo : EIATTR_MBARRIER_INSTR_OFFSETS
	.align		4
        /*4b1c*/ 	.byte	0x04, 0x39
        /*4b1e*/ 	.short	(.L_56 - .L_55)


	//   ....[0]....
.L_55:
        /*4b20*/ 	.word	0x00002590
        /*4b24*/ 	.word	0x000000ff
        /*4b28*/ 	.word	0x00000000
        /*4b2c*/ 	.short	0x0100
        /*4b2e*/ 	.byte	0x06
	.zero		1


	//   ....[1]....
        /*4b30*/ 	.word	0x0000ec90
        /*4b34*/ 	.word	0x000000ff
        /*4b38*/ 	.word	0x00010008
        /*4b3c*/ 	.short	0x0100
        /*4b3e*/ 	.byte	0x09
	.zero		1


	//   ....[2]....
        /*4b40*/ 	.word	0x00015d00
        /*4b44*/ 	.word	0x000000ff
        /*4b48*/ 	.word	0x00000000
        /*4b4c*/ 	.short	0x010a
        /*4b4e*/ 	.byte	0x06
	.zero		1


	//   ....[3]....
        /*4b50*/ 	.word	0x00021740
        /*4b54*/ 	.word	0x000000ff
        /*4b58*/ 	.word	0x00000000
        /*4b5c*/ 	.short	0x010a
        /*4b5e*/ 	.byte	0x06
	.zero		1


	//   ....[4]....
        /*4b60*/ 	.word	0x000218c0
        /*4b64*/ 	.word	0x000000ff
        /*4b68*/ 	.word	0x00010000
        /*4b6c*/ 	.short	0x0108
        /*4b6e*/ 	.byte	0x09
	.zero		1


	//   ....[5]....
        /*4b70*/ 	.word	0x000218f0
        /*4b74*/ 	.word	0x000000ff
        /*4b78*/ 	.word	0x00010008
        /*4b7c*/ 	.short	0x0108
        /*4b7e*/ 	.byte	0x09
	.zero		1


	//   ....[6]....
        /*4b80*/ 	.word	0x00025f30
        /*4b84*/ 	.word	0x000000ff
        /*4b88*/ 	.word	0x00000000
        /*4b8c*/ 	.short	0x010a
        /*4b8e*/ 	.byte	0x06
	.zero		1


	//   ....[7]....
        /*4b90*/ 	.word	0x00025f60
        /*4b94*/ 	.word	0x000000ff
        /*4b98*/ 	.word	0x00000000
        /*4b9c*/ 	.short	0x010a
        /*4b9e*/ 	.byte	0x06
	.zero		1


	//----- nvinfo : EIATTR_NUM_MBARRIERS
	.align		4
.L_56:
        /*4ba0*/ 	.byte	0x03, 0x38
        /*4ba2*/ 	.short	0x0002


	//----- nvinfo : EIATTR_EXIT_INSTR_OFFSETS
	.align		4
        /*4ba4*/ 	.byte	0x04, 0x1c
        /*4ba6*/ 	.short	(.L_58 - .L_57)


	//   ....[0]....
.L_57:
        /*4ba8*/ 	.word	0x00025f20


	//----- nvinfo : EIATTR_REQNTID
	.align		4
.L_58:
        /*4bac*/ 	.byte	0x04, 0x10
        /*4bae*/ 	.short	(.L_60 - .L_59)
.L_59:
        /*4bb0*/ 	.word	0x00000080
        /*4bb4*/ 	.word	0x00000001
        /*4bb8*/ 	.word	0x00000001


	//----- nvinfo : EIATTR_CRS_STACK_SIZE
	.align		4
.L_60:
        /*4bbc*/ 	.byte	0x04, 0x1e
        /*4bbe*/ 	.short	(.L_62 - .L_61)
.L_61:
        /*4bc0*/ 	.word	0x00000000


	//----- nvinfo : EIATTR_CBANK_PARAM_SIZE
	.align		4
.L_62:
        /*4bc4*/ 	.byte	0x03, 0x19
        /*4bc6*/ 	.short	0x0050


	//----- nvinfo : EIATTR_PARAM_CBANK
	.align		4
        /*4bc8*/ 	.byte	0x04, 0x0a
        /*4bca*/ 	.short	(.L_64 - .L_63)
	.align		4
.L_63:
        /*4bcc*/ 	.word	index@(.nv.constant0.matmul_kernel)
        /*4bd0*/ 	.short	0x0380
        /*4bd2*/ 	.short	0x0050


	//----- nvinfo : EIATTR_SW_WAR
	.align		4
.L_64:
        /*4bd4*/ 	.byte	0x04, 0x36
        /*4bd6*/ 	.short	(.L_66 - .L_65)
.L_65:
        /*4bd8*/ 	.word	0x00000008
.L_66:


//--------------------- .nv.compat                --------------------------
	.section	.nv.compat,"",@"SHT_CUDA_COMPAT_INFO"
	.align	4
        /*0000*/ 	.byte	0x02, 0x02, 0x02, 0x00, 0x02, 0x05, 0x05, 0x00, 0x02, 0x03, 0x00, 0x00, 0x02, 0x06, 0x01, 0x00


//--------------------- .nv.callgraph             --------------------------
	.section	.nv.callgraph,"",@"SHT_CUDA_CALLGRAPH"
	.align	4
	.sectionentsize	8
	.align		4
        /*0000*/ 	.word	0x00000000
	.align		4
        /*0004*/ 	.word	0xffffffff
	.align		4
        /*0008*/ 	.word	0x00000000
	.align		4
        /*000c*/ 	.word	0xfffffffe
	.align		4
        /*0010*/ 	.word	0x00000000
	.align		4
        /*0014*/ 	.word	0xfffffffd
	.align		4
        /*0018*/ 	.word	0x00000000
	.align		4
        /*001c*/ 	.word	0xfffffffc


//--------------------- .text.matmul_kernel       --------------------------
	.section	.text.matmul_kernel,"ax",@progbits
	.align	128
        .global         matmul_kernel
        .type           matmul_kernel,@function
        .size           matmul_kernel,(.L_x_20 - matmul_kernel)
        .other          matmul_kernel,@"STO_CUDA_ENTRY STV_DEFAULT"
matmul_kernel:
.text.matmul_kernel:
[----:B------:R-:W0:Y:S01]  /*0000*/  LDC R1, c[0x0][0x37c] ;  /* 0x0000df00ff017b82 */ /* 0x000e220000000800 */
[----:B------:R-:W1:Y:S01]  /*0010*/  S2R R2, SR_TID.X ;  /* 0x0000000000027919 */ /* 0x000e620000002100 */
[----:B0-----:R-:W-:Y:S01]  /*0020*/  VIADD R1, R1, 0xfffff3a0 ;  /* 0xfffff3a001017836 */ /* 0x001fe20000000000 */
[----:B-1----:R-:W-:-:S13]  /*0030*/  ISETP.GE.U32.AND P0, PT, R2, 0x20, PT ;  /* 0x000000200200780c */ /* 0x002fda0003f06070 */
[----:B------:R-:W-:Y:S02]  /*0040*/  VOTEU.ANY UP0, P0 ;  /* 0x0000000000ff7886 */ /* 0x000fe40000000100 */
[----:B------:R-:W-:Y:S05]  /*0050*/  BRA.U UP0, `(.L_x_0) ;  /* 0x0000000100b87547 */ /* 0x000fea000b800000 */
[----:B------:R-:W0:Y:S01]  /*0060*/  S2UR UR6, SR_CgaCtaId ;  /* 0x00000000000679c3 */ /* 0x000e220000008800 */
[----:B------:R-:W-:Y:S01]  /*0070*/  NOP ;  /* 0x0000000000007918 */ /* 0x000fe20000000000 */
[----:B------:R-:W-:Y:S02]  /*0080*/  UMOV UR4, 0x40 ;  /* 0x0000004000047882 */ /* 0x000fe40000000000 */
[----:B0-----:R-:W-:-:S09]  /*0090*/  ULEA UR4, UR6, UR4, 0x18 ;  /* 0x0000000406047291 */ /* 0x001fd2000f8ec0ff */
[----:B------:R-:W0:Y:S01]  /*00a0*/  LDS.U8 R0, [UR4] ;  /* 0x00000004ff007984 */ /* 0x000e220008000000 */
[----:B------:R-:W-:Y:S02]  /*00b0*/  UMOV UR4, 0x400 ;  /* 0x0000040000047882 */ /* 0x000fe40000000000 */
[----:B------:R-:W-:Y:S01]  /*00c0*/  ULEA UR4, UR6, UR4, 0x18 ;  /* 0x0000000406047291 */ /* 0x000fe2000f8ec0ff */
[----:B0-----:R-:W-:-:S13]  /*00d0*/  ISETP.NE.AND P0, PT, R0, RZ, PT ;  /* 0x000000ff0000720c */ /* 0x001fda0003f05270 */
[----:B------:R-:W-:Y:S05]  /*00e0*/  @P0 BRA `(.L_x_1) ;  /* 0x00000000007c0947 */ /* 0x000fea0003800000 */
[----:B------:R-:W-:-:S13]  /*00f0*/  ELECT P0, URZ, PT ;  /* 0x0000000000ff782f */ /* 0x000fda0003800000 */
[----:B------:R-:W-:Y:S05]  /*0100*/  @!P0 BRA `(.L_x_2) ;  /* 0x0000000000848947 */ /* 0x000fea0003800000 */
[----:B------:R-:W-:Y:S01]  /*0110*/  UMOV UR5, 0x4 ;  /* 0x0000000400057882 */ /* 0x000fe20000000000 */
[----:B------:R-:W-:Y:S02]  /*0120*/  IMAD.MOV.U32 R5, RZ, RZ, 0x1 ;  /* 0x00000001ff057424 */ /* 0x000fe400078e00ff */
[----:B------:R-:W-:Y:S02]  /*0130*/  IMAD.MOV.U32 R3, RZ, RZ, 0xf ;  /* 0x0000000fff037424 */ /* 0x000fe400078e00ff */
[----:B------:R-:W-:Y:S04]  /*0140*/  DEPBAR.LE SB0, 0x36 ;  /* 0x00008d800000791a */ /* 0x000fe80000000000 */
[----:B------:R-:W0:Y:S02]  /*0150*/  UTCATOMSWS.FIND_AND_SET.ALIGN UP1, UR5, UR5 ;  /* 0x00000005000575e3 */ /* 0x000e240008020800 */
[----:B0-----:R-:W-:-:S04]  /*0160*/  PLOP3.LUT P0, PT, PT, PT, UP1, 0x80, 0x8 ;  /* 0x000000000008781c */ /* 0x001fc80003f0f018 */
[----:B------:R-:W-:-:S04]  /*0170*/  SEL R0, RZ, 0xffffffff, !P0 ;  /* 0xffffffffff007807 */ /* 0x000fc80004000000 */
[----:B------:R-:W-:Y:S01]  /*0180*/  ISETP.NE.AND P0, PT, R0, RZ, PT ;  /* 0x000000ff0000720c */ /* 0x000fe20003f05270 */
[----:B------:R-:W-:-:S12]  /*0190*/  IMAD.U32 R0, RZ, RZ, UR5 ;  /* 0x00000005ff007e24 */ /* 0x000fd8000f8e00ff */
[----:B------:R-:W-:Y:S05]  /*01a0*/  @P0 BRA `(.L_x_3) ;  /* 0x0000000000240947 */ /* 0x000fea0003800000 */
.L_x_4:
[----:B------:R-:W-:Y:S05]  /*01b0*/  NANOSLEEP 0x64 ;  /* 0x000000640000795d */ /* 0x000fea0003800000 */
[----:B------:R-:W-:-:S05]  /*01c0*/  UMOV UR5, 0x4 ;  /* 0x0000000400057882 */ /* 0x000fca0000000000 */
[----:B------:R-:W-:Y:S04]  /*01d0*/  DEPBAR.LE SB0, 0x36 ;  /* 0x00008d800000791a */ /* 0x000fe80000000000 */
[----:B------:R-:W0:Y:S02]  /*01e0*/  UTCATOMSWS.FIND_AND_SET.ALIGN UP1, UR5, UR5 ;  /* 0x00000005000575e3 */ /* 0x000e240008020800 */
[----:B0-----:R-:W-:-:S04]  /*01f0*/  PLOP3.LUT P0, PT, PT, PT, UP1, 0x80, 0x8 ;  /* 0x000000000008781c */ /* 0x001fc80003f0f018 */
[----:B------:R-:W-:-:S04]  /*0200*/  SEL R0, RZ, 0xffffffff, !P0 ;  /* 0xffffffffff007807 */ /* 0x000fc80004000000 */
[----:B------:R-:W-:Y:S01]  /*0210*/  ISETP.NE.AND P0, PT, R0, RZ, PT ;  /* 0x000000ff0000720c */ /* 0x000fe20003f05270 */
[----:B------:R-:W-:-:S12]  /*0220*/  IMAD.U32 R0, RZ, RZ, UR5 ;  /* 0x00000005ff007e24 */ /* 0x000fd8000f8e00ff */
[----:B------:R-:W-:Y:S05]  /*0230*/  @!P0 BRA `(.L_x_4) ;  /* 0xfffffffc00dc8947 */ /* 0x000fea000383ffff */
.L_x_3:
[C---:B------:R-:W-:Y:S01]  /*0240*/  VIADD R4, R0.reuse, 0x10 ;  /* 0x0000001000047836 */ /* 0x040fe20000000000 */
[----:B------:R-:W-:Y:S01]  /*0250*/  UMOV UR5, 0x50 ;  /* 0x0000005000057882 */ /* 0x000fe20000000000 */
[----:B------:R-:W-:Y:S01]  /*0260*/  SHF.L.U32 R3, R3, R0, RZ ;  /* 0x0000000003037219 */ /* 0x000fe200000006ff */
[----:B------:R-:W-:Y:S01]  /*0270*/  ULEA UR5, UR6, UR5, 0x18 ;  /* 0x0000000506057291 */ /* 0x000fe2000f8ec0ff */
[----:B------:R-:W-:Y:S01]  /*0280*/  IMAD.SHL.U32 R0, R0, 0x20, RZ ;  /* 0x0000002000007824 */ /* 0x000fe200078e00ff */
[----:B------:R-:W-:-:S04]  /*0290*/  SHF.L.U32 R4, R5, R4, RZ ;  /* 0x0000000405047219 */ /* 0x000fc800000006ff */
[----:B------:R-:W-:-:S05]  /*02a0*/  LOP3.LUT R3, R4, R3, RZ, 0xfc, !PT ;  /* 0x0000000304037212 */ /* 0x000fca00078efcff */
[----:B------:R0:W-:Y:S04]  /*02b0*/  ATOMS.OR RZ, [UR5], R3 ;  /* 0x00000003ffff798c */ /* 0x0001e8000b000005 */
[----:B------:R0:W-:Y:S01]  /*02c0*/  STS [UR4], R0 ;  /* 0x00000000ff007988 */ /* 0x0001e20008000804 */
[----:B------:R-:W-:Y:S05]  /*02d0*/  BRA `(.L_x_2) ;  /* 0x0000000000107947 */ /* 0x000fea0003800000 */
.L_x_1:
[----:B------:R-:W-:Y:S01]  /*02e0*/  IMAD.MOV.U32 R0, RZ, RZ, -0x1 ;  /* 0xffffffffff007424 */ /* 0x000fe200078e00ff */
[----:B------:R-:W-:-:S04]  /*02f0*/  MOV R4, 0x320 ;  /* 0x0000032000047802 */ /* 0x000fc80000000f00 */
[----:B------:R0:W-:Y:S03]  /*0300*/  STS [UR4], R0 ;  /* 0x00000000ff007988 */ /* 0x0001e60008000804 */
[----:B0-----:R-:W-:Y:S05]  /*0310*/  CALL.REL.NOINC `($__internal_1_$__cuda_sm10x_tcgen05_guardrail_trap_phase_invalid_during_alloc) ;  /* 0x0000025c00287944 */ /* 0x001fea0003c00000 */
.L_x_2:
[----:B------:R-:W-:Y:S05]  /*0320*/  WARPSYNC.ALL ;  /* 0x0000000000007948 */ /* 0x000fea0003800000 */
[----:B------:R-:W-:Y:S01]  /*0330*/  NOP ;  /* 0x0000000000007918 */ /* 0x000fe20000000000 */
.L_x_0:
[----:B------:R-:W1:Y:S01]  /*0340*/  LDC.64 R28, c[0x0][0x398] ;  /* 0x0000e600ff1c7b82 */ /* 0x000e620000000a00 */
[----:B------:R-:W2:Y:S01]  /*0350*/  S2R R6, SR_CTAID.X ;  /* 0x0000000000067919 */ /* 0x000ea20000002500 */
[----:B------:R-:W-:Y:S01]  /*0360*/  UMOV UR9, 0x400 ;  /* 0x0000040000097882 */ /* 0x000fe20000000000 */
[----:B------:R-:W-:Y:S01]  /*0370*/  LOP3.LUT R107, R2, 0x7f, RZ, 0xc0, !PT ;  /* 0x0000007f026b7812 */ /* 0x000fe200078ec0ff */
[----:B------:R-:W3:Y:S04]  /*0380*/  LDCU UR11, c[0x0][0x3a4] ;  /* 0x00007480ff0b77ac */ /* 0x000ee80008000800 */
[----:B------:R-:W4:Y:S01]  /*0390*/  S2UR UR5, SR_CgaCtaId ;  /* 0x00000000000579c3 */ /* 0x000f220000008800 */
[----:B------:R-:W0:Y:S01]  /*03a0*/  LDCU.64 UR18, c[0x0][0x358] ;  /* 0x00006b00ff1277ac */ /* 0x000e220008000a00 */
[----:B------:R-:W0:Y:S06]  /*03b0*/  LDCU.128 UR12, c[0x0][0x380] ;  /* 0x00007000ff0c77ac */ /* 0x000e2c0008000c00 */
[----:B------:R-:W0:Y:S02]  /*03c0*/  LDC.64 R36, c[0x0][0x3a8] ;  /* 0x0000ea00ff247b82 */ /* 0x000e240000000a00 */
[----:B01----:R-:W-:Y:S01]  /*03d0*/  VIADD R0, R29, 0x7f ;  /* 0x0000007f1d007836 */ /* 0x003fe20000000000 */
[----:B------:R-:W-:-:S05]  /*03e0*/  IABS R39, R29 ;  /* 0x0000001d00277213 */ /* 0x000fca0000000000 */
[----:B------:R-:W-:Y:S01]  /*03f0*/  BAR.SYNC.DEFER_BLOCKING 0x0 ;  /* 0x0000000000007b1d */ /* 0x000fe20000010000 */
[----:B------:R-:W-:Y:S02]  /*0400*/  ISETP.NE.AND P3, PT, R28, RZ, PT ;  /* 0x000000ff1c00720c */ /* 0x000fe40003f65270 */
[----:B------:R-:W-:Y:S01]  /*0410*/  SHF.R.S32.HI R3, RZ, 0x1f, R0 ;  /* 0x0000001fff037819 */ /* 0x000fe20000011400 */
[----:B----4-:R-:W-:-:S03]  /*0420*/  ULEA UR9, UR5, UR9, 0x18 ;  /* 0x0000000905097291 */ /* 0x010fc6000f8ec0ff */
[----:B------:R-:W-:Y:S02]  /*0430*/  LEA.HI R3, R3, R0, RZ, 0x7 ;  /* 0x0000000003037211 */ /* 0x000fe400078f38ff */
[----:B--2---:R-:W-:Y:S02]  /*0440*/  IABS R10, R6 ;  /* 0x00000006000a7213 */ /* 0x004fe40000000000 */
[----:B------:R-:W-:-:S04]  /*0450*/  SHF.R.S32.HI R3, RZ, 0x7, R3 ;  /* 0x00000007ff037819 */ /* 0x000fc80000011403 */
[-C--:B------:R-:W-:Y:S02]  /*0460*/  IABS R7, R3.reuse ;  /* 0x0000000300077213 */ /* 0x080fe40000000000 */
[----:B------:R-:W-:Y:S02]  /*0470*/  IABS R11, R3 ;  /* 0x00000003000b7213 */ /* 0x000fe40000000000 */
[----:B------:R-:W0:Y:S08]  /*0480*/  I2F.RP R0, R7 ;  /* 0x0000000700007306 */ /* 0x000e300000209400 */
[----:B0-----:R-:W0:Y:S02]  /*0490*/  MUFU.RCP R0, R0 ;  /* 0x0000000000007308 */ /* 0x001e240000001000 */
[----:B0-----:R-:W-:-:S02]  /*04a0*/  VIADD R4, R0, 0xffffffe ;  /* 0x0ffffffe00047836 */ /* 0x001fc40000000000 */
[----:B------:R-:W-:-:S04]  /*04b0*/  IMAD.MOV R0, RZ, RZ, -R11 ;  /* 0x000000ffff007224 */ /* 0x000fc800078e0a0b */
[----:B------:R0:W1:Y:S02]  /*04c0*/  F2I.FTZ.U32.TRUNC.NTZ R5, R4 ;  /* 0x0000000400057305 */ /* 0x000064000021f000 */
[----:B0-----:R-:W-:Y:S02]  /*04d0*/  IMAD.MOV.U32 R4, RZ, RZ, RZ ;  /* 0x000000ffff047224 */ /* 0x001fe400078e00ff */
[----:B-1----:R-:W-:-:S04]  /*04e0*/  IMAD.MOV R8, RZ, RZ, -R5 ;  /* 0x000000ffff087224 */ /* 0x002fc800078e0a05 */
[----:B------:R-:W-:Y:S02]  /*04f0*/  IMAD R9, R8, R7, RZ ;  /* 0x0000000708097224 */ /* 0x000fe400078e02ff */
[----:B------:R-:W-:Y:S02]  /*0500*/  IMAD.MOV.U32 R8, RZ, RZ, R10 ;  /* 0x000000ffff087224 */ /* 0x000fe400078e000a */
[----:B------:R-:W-:-:S06]  /*0510*/  IMAD.HI.U32 R5, R5, R9, R4 ;  /* 0x0000000905057227 */ /* 0x000fcc00078e0004 */
[----:B------:R-:W-:-:S04]  /*0520*/  IMAD.HI.U32 R5, R5, R8, RZ ;  /* 0x0000000805057227 */ /* 0x000fc800078e00ff */
[----:B------:R-:W-:-:S05]  /*0530*/  IMAD R0, R5, R0, R8 ;  /* 0x0000000005007224 */ /* 0x000fca00078e0208 */
[----:B------:R-:W-:-:S13]  /*0540*/  ISETP.GT.U32.AND P1, PT, R7, R0, PT ;  /* 0x000000000700720c */ /* 0x000fda0003f24070 */
[----:B------:R-:W-:Y:S02]  /*0550*/  @!P1 IMAD.IADD R0, R0, 0x1, -R7 ;  /* 0x0000000100009824 */ /* 0x000fe400078e0a07 */
[----:B------:R-:W-:Y:S01]  /*0560*/  @!P1 VIADD R5, R5, 0x1 ;  /* 0x0000000105059836 */ /* 0x000fe20000000000 */
[----:B------:R-:W-:Y:S02]  /*0570*/  ISETP.NE.AND P1, PT, R3, RZ, PT ;  /* 0x000000ff0300720c */ /* 0x000fe40003f25270 */
[----:B------:R-:W-:Y:S02]  /*0580*/  ISETP.GE.U32.AND P0, PT, R0, R7, PT ;  /* 0x000000070000720c */ /* 0x000fe40003f06070 */
[----:B------:R-:W-:-:S04]  /*0590*/  LOP3.LUT R0, R6, R3, RZ, 0x3c, !PT ;  /* 0x0000000306007212 */ /* 0x000fc800078e3cff */
[----:B------:R-:W-:Y:S01]  /*05a0*/  ISETP.GE.AND P2, PT, R0, RZ, PT ;  /* 0x000000ff0000720c */ /* 0x000fe20003f46270 */
[----:B------:R-:W-:-:S06]  /*05b0*/  VIADD R0, R28, 0x7f ;  /* 0x0000007f1c007836 */ /* 0x000fcc0000000000 */
[----:B------:R-:W-:-:S04]  /*05c0*/  @P0 VIADD R5, R5, 0x1 ;  /* 0x0000000105050836 */ /* 0x000fc80000000000 */
[----:B------:R-:W-:Y:S01]  /*05d0*/  IMAD.MOV.U32 R10, RZ, RZ, R5 ;  /* 0x000000ffff0a7224 */ /* 0x000fe200078e0005 */
[----:B------:R-:W-:-:S03]  /*05e0*/  SHF.R.S32.HI R5, RZ, 0x1f, R0 ;  /* 0x0000001fff057819 */ /* 0x000fc60000011400 */
[----:B------:R-:W-:Y:S01]  /*05f0*/  @!P2 IMAD.MOV R10, RZ, RZ, -R10 ;  /* 0x000000ffff0aa224 */ /* 0x000fe200078e0a0a */
[----:B------:R-:W-:Y:S02]  /*0600*/  LEA.HI R5, R5, R0, RZ, 0x7 ;  /* 0x0000000005057211 */ /* 0x000fe400078f38ff */
[----:B------:R-:W-:-:S04]  /*0610*/  @!P1 LOP3.LUT R10, RZ, R3, RZ, 0x33, !PT ;  /* 0x00000003ff0a9212 */ /* 0x000fc800078e33ff */
[----:B------:R-:W-:Y:S01]  /*0620*/  LEA.HI.SX32 R5, R5, -R10, 0x19 ;  /* 0x8000000a05057211 */ /* 0x000fe200078fcaff */
[----:B------:R-:W-:-:S03]  /*0630*/  IMAD.MOV R7, RZ, RZ, -R10 ;  /* 0x000000ffff077224 */ /* 0x000fc600078e0a0a */
[----:B------:R-:W-:Y:S01]  /*0640*/  VIMNMX R11, PT, PT, R5, 0x1, PT ;  /* 0x00000001050b7848 */ /* 0x000fe20003fe0100 */
[----:B------:R-:W-:-:S03]  /*0650*/  IMAD R8, R3, R7, R6 ;  /* 0x0000000703087224 */ /* 0x000fc600078e0206 */
[-C--:B------:R-:W-:Y:S02]  /*0660*/  IABS R9, R11.reuse ;  /* 0x0000000b00097213 */ /* 0x080fe40000000000 */
[----:B------:R-:W-:Y:S02]  /*0670*/  IABS R6, R11 ;  /* 0x0000000b00067213 */ /* 0x000fe40000000000 */
[----:B------:R-:W0:Y:S08]  /*0680*/  I2F.RP R0, R9 ;  /* 0x0000000900007306 */ /* 0x000e300000209400 */
[----:B0-----:R-:W0:Y:S02]  /*0690*/  MUFU.RCP R0, R0 ;  /* 0x0000000000007308 */ /* 0x001e240000001000 */
[----:B0-----:R-:W-:Y:S01]  /*06a0*/  VIADD R4, R0, 0xffffffe ;  /* 0x0ffffffe00047836 */ /* 0x001fe20000000000 */
[----:B------:R-:W-:-:S05]  /*06b0*/  IABS R0, R8 ;  /* 0x0000000800007213 */ /* 0x000fca0000000000 */
[----:B------:R0:W1:Y:S02]  /*06c0*/  F2I.FTZ.U32.TRUNC.NTZ R5, R4 ;  /* 0x0000000400057305 */ /* 0x000064000021f000 */
[----:B0-----:R-:W-:Y:S02]  /*06d0*/  IMAD.MOV.U32 R4, RZ, RZ, RZ ;  /* 0x000000ffff047224 */ /* 0x001fe400078e00ff */
[----:B-1----:R-:W-:-:S04]  /*06e0*/  IMAD.MOV R12, RZ, RZ, -R5 ;  /* 0x000000ffff0c7224 */ /* 0x002fc800078e0a05 */
[----:B------:R-:W-:-:S04]  /*06f0*/  IMAD R3, R12, R9, RZ ;  /* 0x000000090c037224 */ /* 0x000fc800078e02ff */
[----:B------:R-:W-:Y:S01]  /*0700*/  IMAD.HI.U32 R5, R5, R3, R4 ;  /* 0x0000000305057227 */ /* 0x000fe200078e0004 */
[----:B------:R-:W-:-:S03]  /*0710*/  IABS R4, R28 ;  /* 0x0000001c00047213 */ /* 0x000fc60000000000 */
[----:B------:R-:W-:Y:S02]  /*0720*/  IMAD.MOV R3, RZ, RZ, -R6 ;  /* 0x000000ffff037224 */ /* 0x000fe400078e0a06 */
[----:B------:R-:W0:Y:S01]  /*0730*/  I2F.RP R6, R39 ;  /* 0x0000002700067306 */ /* 0x000e220000209400 */
[----:B------:R-:W-:-:S04]  /*0740*/  IMAD.HI.U32 R5, R5, R0, RZ ;  /* 0x0000000005057227 */ /* 0x000fc800078e00ff */
[----:B------:R-:W-:Y:S02]  /*0750*/  IMAD R0, R5, R3, R0 ;  /* 0x0000000305007224 */ /* 0x000fe400078e0200 */
[----:B------:R-:W-:-:S03]  /*0760*/  IMAD.MOV.U32 R3, RZ, RZ, R4 ;  /* 0x000000ffff037224 */ /* 0x000fc600078e0004 */
[----:B------:R-:W-:Y:S01]  /*0770*/  ISETP.GT.U32.AND P1, PT, R9, R0, PT ;  /* 0x000000000900720c */ /* 0x000fe20003f24070 */
[----:B------:R-:W1:Y:S08]  /*0780*/  I2F.RP R4, R3 ;  /* 0x0000000300047306 */ /* 0x000e700000209400 */
[----:B0-----:R-:W0:Y:S04]  /*0790*/  MUFU.RCP R6, R6 ;  /* 0x0000000600067308 */ /* 0x001e280000001000 */
[----:B------:R-:W-:-:S02]  /*07a0*/  @!P1 IMAD.IADD R0, R0, 0x1, -R9 ;  /* 0x0000000100009824 */ /* 0x000fc400078e0a09 */
[----:B------:R-:W-:Y:S01]  /*07b0*/  @!P1 VIADD R5, R5, 0x1 ;  /* 0x0000000105059836 */ /* 0x000fe20000000000 */
[----:B------:R-:W-:Y:S01]  /*07c0*/  ISETP.NE.AND P1, PT, R11, RZ, PT ;  /* 0x000000ff0b00720c */ /* 0x000fe20003f25270 */
[----:B-1----:R-:W1:Y:S01]  /*07d0*/  MUFU.RCP R4, R4 ;  /* 0x0000000400047308 */ /* 0x002e620000001000 */
[----:B------:R-:W-:Y:S02]  /*07e0*/  ISETP.GE.U32.AND P0, PT, R0, R9, PT ;  /* 0x000000090000720c */ /* 0x000fe40003f06070 */
[----:B------:R-:W-:Y:S01]  /*07f0*/  LOP3.LUT R0, R8, R11, RZ, 0x3c, !PT ;  /* 0x0000000b08007212 */ /* 0x000fe200078e3cff */
[----:B------:R-:W2:Y:S01]  /*0800*/  LDS R9, [UR9] ;  /* 0x00000009ff097984 */ /* 0x000ea20008000800 */
[----:B------:R-:W-:Y:S01]  /*0810*/  BAR.SYNC.DEFER_BLOCKING 0x0 ;  /* 0x0000000000007b1d */ /* 0x000fe20000010000 */
[----:B0-----:R-:W-:Y:S01]  /*0820*/  VIADD R40, R6, 0xffffffe ;  /* 0x0ffffffe06287836 */ /* 0x001fe20000000000 */
[----:B------:R-:W-:-:S04]  /*0830*/  ISETP.GE.AND P2, PT, R0, RZ, PT ;  /* 0x000000ff0000720c */ /* 0x000fc80003f46270 */
[----:B------:R0:W4:Y:S03]  /*0840*/  F2I.FTZ.U32.TRUNC.NTZ R41, R40 ;  /* 0x0000002800297305 */ /* 0x000126000021f000 */
[----:B------:R-:W-:Y:S02]  /*0850*/  @P0 VIADD R5, R5, 0x1 ;  /* 0x0000000105050836 */ /* 0x000fe40000000000 */
[----:B-1----:R-:W-:Y:S02]  /*0860*/  VIADD R4, R4, 0xffffffe ;  /* 0x0ffffffe04047836 */ /* 0x002fe40000000000 */
[----:B------:R-:W-:Y:S02]  /*0870*/  IMAD.MOV.U32 R6, RZ, RZ, R5 ;  /* 0x000000ffff067224 */ /* 0x000fe400078e0005 */
[----:B------:R1:W5:Y:S02]  /*0880*/  F2I.FTZ.U32.TRUNC.NTZ R5, R4 ;  /* 0x0000000400057305 */ /* 0x000364000021f000 */
[----:B------:R-:W-:Y:S01]  /*0890*/  @!P2 IMAD.MOV R6, RZ, RZ, -R6 ;  /* 0x000000ffff06a224 */ /* 0x000fe200078e0a06 */
[----:B------:R-:W-:Y:S01]  /*08a0*/  @!P1 LOP3.LUT R6, RZ, R11, RZ, 0x33, !PT ;  /* 0x0000000bff069212 */ /* 0x000fe200078e33ff */
[----:B0-----:R-:W-:Y:S01]  /*08b0*/  IMAD.MOV.U32 R40, RZ, RZ, RZ ;  /* 0x000000ffff287224 */ /* 0x001fe200078e00ff */
[----:B------:R-:W-:Y:S01]  /*08c0*/  ISETP.NE.U32.AND P1, PT, R107, RZ, PT ;  /* 0x000000ff6b00720c */ /* 0x000fe20003f25070 */
[----:B----4-:R-:W-:-:S02]  /*08d0*/  IMAD.MOV R12, RZ, RZ, -R41 ;  /* 0x000000ffff0c7224 */ /* 0x010fc400078e0a29 */
[----:B------:R-:W-:Y:S02]  /*08e0*/  IMAD.SHL.U32 R0, R6, 0x80, RZ ;  /* 0x0000008006007824 */ /* 0x000fe400078e00ff */
[----:B------:R-:W-:Y:S02]  /*08f0*/  IMAD R7, R12, R39, RZ ;  /* 0x000000270c077224 */ /* 0x000fe400078e02ff */
[C---:B------:R-:W-:Y:S01]  /*0900*/  VIADD R101, R0.reuse, 0x1 ;  /* 0x0000000100657836 */ /* 0x040fe20000000000 */
[----:B------:R-:W-:Y:S01]  /*0910*/  IABS R47, R0 ;  /* 0x00000000002f7213 */ /* 0x000fe20000000000 */
[----:B------:R-:W-:Y:S01]  /*0920*/  IMAD.HI.U32 R40, R41, R7, R40 ;  /* 0x0000000729287227 */ /* 0x000fe200078e0028 */
[----:B------:R-:W-:Y:S02]  /*0930*/  SHF.R.U32.HI R7, RZ, 0x5, R2 ;  /* 0x00000005ff077819 */ /* 0x000fe40000011602 */
[----:B------:R-:W-:Y:S01]  /*0940*/  IABS R46, R101 ;  /* 0x00000065002e7213 */ /* 0x000fe20000000000 */
[----:B------:R-:W-:Y:S01]  /*0950*/  IMAD.MOV R6, RZ, RZ, -R6 ;  /* 0x000000ffff067224 */ /* 0x000fe200078e0a06 */
[----:B------:R-:W-:Y:S01]  /*0960*/  R2UR UR7, R7 ;  /* 0x00000000070772ca */ /* 0x000fe200000e0000 */
[----:B------:R-:W-:Y:S01]  /*0970*/  VIADD R22, R0, 0x4 ;  /* 0x0000000400167836 */ /* 0x000fe20000000000 */
[----:B--2---:R-:W-:Y:S01]  /*0980*/  R2UR UR8, R9 ;  /* 0x00000000090872ca */ /* 0x004fe200000e0000 */
[----:B-1----:R-:W-:Y:S01]  /*0990*/  IMAD.HI.U32 R4, R40, R47, RZ ;  /* 0x0000002f28047227 */ /* 0x002fe200078e00ff */
[----:B------:R-:W-:Y:S02]  /*09a0*/  STL [R1+0x8e8], R101 ;  /* 0x0008e86501007387 */ /* 0x000fe40000100800 */
[----:B------:R-:W-:Y:S01]  /*09b0*/  IABS R43, R22 ;  /* 0x00000016002b7213 */ /* 0x000fe20000000000 */
[----:B------:R-:W-:-:S02]  /*09c0*/  IMAD R6, R11, R6, R8 ;  /* 0x000000060b067224 */ /* 0x000fc400078e0208 */
[----:B------:R-:W-:Y:S02]  /*09d0*/  IMAD.MOV R8, RZ, RZ, -R4 ;  /* 0x000000ffff087224 */ /* 0x000fe400078e0a04 */
[C---:B------:R-:W-:Y:S02]  /*09e0*/  VIADD R15, R0.reuse, 0x3 ;  /* 0x00000003000f7836 */ /* 0x040fe40000000000 */
[----:B------:R-:W-:Y:S01]  /*09f0*/  IMAD R47, R39, R8, R47 ;  /* 0x00000008272f7224 */ /* 0x000fe200078e022f */
[----:B------:R-:W-:Y:S01]  /*0a00*/  USHF.L.U32 UR4, UR7, 0x15, URZ ;  /* 0x0000001507047899 */ /* 0x000fe200080006ff */
[----:B------:R-:W-:Y:S01]  /*0a10*/  VIADD R16, R0, 0xc ;  /* 0x0000000c00107836 */ /* 0x000fe20000000000 */
[----:B------:R-:W-:Y:S01]  /*0a20*/  IABS R44, R15 ;  /* 0x0000000f002c7213 */ /* 0x000fe20000000000 */
[C---:B------:R-:W-:Y:S01]  /*0a30*/  IMAD.HI.U32 R7, R40.reuse, R46, RZ ;  /* 0x0000002e28077227 */ /* 0x040fe200078e00ff */
[----:B------:R-:W-:Y:S02]  /*0a40*/  ULOP3.LUT UR10, UR4, 0x600000, URZ, 0xc0, !UPT ;  /* 0x00600000040a7892 */ /* 0x000fe4000f8ec0ff */
[----:B------:R-:W-:Y:S01]  /*0a50*/  IABS R32, R16 ;  /* 0x0000001000207213 */ /* 0x000fe20000000000 */
[----:B------:R-:W-:Y:S01]  /*0a60*/  IMAD.HI.U32 R8, R40, R43, RZ ;  /* 0x0000002b28087227 */ /* 0x000fe200078e00ff */
[----:B------:R-:W-:-:S03]  /*0a70*/  UMOV UR4, 0x1 ;  /* 0x0000000100047882 */ /* 0x000fc60000000000 */
[C---:B------:R-:W-:Y:S02]  /*0a80*/  VIADD R13, R0.reuse, 0x8 ;  /* 0x00000008000d7836 */ /* 0x040fe40000000000 */
[----:B-----5:R-:W-:Y:S02]  /*0a90*/  IMAD.MOV R12, RZ, RZ, -R5 ;  /* 0x000000ffff0c7224 */ /* 0x020fe400078e0a05 */
[----:B------:R-:W-:Y:S01]  /*0aa0*/  IMAD.MOV R7, RZ, RZ, -R7 ;  /* 0x000000ffff077224 */ /* 0x000fe200078e0a07 */
[----:B------:R-:W-:Y:S01]  /*0ab0*/  IABS R42, R13 ;  /* 0x0000000d002a7213 */ /* 0x000fe20000000000 */
[C---:B------:R-:W-:Y:S02]  /*0ac0*/  VIADD R25, R0.reuse, 0x2 ;  /* 0x0000000200197836 */ /* 0x040fe40000000000 */
[----:B------:R-:W-:Y:S02]  /*0ad0*/  VIADD R14, R0, 0x9 ;  /* 0x00000009000e7836 */ /* 0x000fe40000000000 */
[----:B------:R-:W-:Y:S01]  /*0ae0*/  IMAD.MOV R8, RZ, RZ, -R8 ;  /* 0x000000ffff087224 */ /* 0x000fe200078e0a08 */
[----:B------:R-:W-:Y:S01]  /*0af0*/  STL [R1+0x8e4], R25 ;  /* 0x0008e41901007387 */ /* 0x000fe20000100800 */
[----:B------:R-:W-:Y:S01]  /*0b00*/  IMAD R9, R12, R3, RZ ;  /* 0x000000030c097224 */ /* 0x000fe200078e02ff */
[----:B------:R-:W-:Y:S01]  /*0b10*/  IABS R41, R14 ;  /* 0x0000000e00297213 */ /* 0x000fe20000000000 */
[----:B------:R-:W-:Y:S01]  /*0b20*/  IMAD.MOV.U32 R4, RZ, RZ, RZ ;  /* 0x000000ffff047224 */ /* 0x000fe200078e00ff */
[----:B------:R0:W-:Y:S01]  /*0b30*/  STL [R1+0x8e0], R15 ;  /* 0x0008e00f01007387 */ /* 0x0001e20000100800 */
[C---:B------:R-:W-:Y:S01]  /*0b40*/  IMAD R46, R39.reuse, R7, R46 ;  /* 0x00000007272e7224 */ /* 0x040fe200078e022e */
[----:B------:R-:W-:Y:S01]  /*0b50*/  IABS R45, R25 ;  /* 0x00000019002d7213 */ /* 0x000fe20000000000 */
[----:B------:R-:W-:Y:S01]  /*0b60*/  IMAD R43, R39, R8, R43 ;  /* 0x00000008272b7224 */ /* 0x000fe200078e022b */
[----:B------:R-:W-:Y:S01]  /*0b70*/  STL [R1+0x8ec], R22 ;  /* 0x0008ec1601007387 */ /* 0x000fe20000100800 */
[----:B------:R-:W-:-:S02]  /*0b80*/  VIADD R18, R0, 0xb ;  /* 0x0000000b00127836 */ /* 0x000fc40000000000 */
[----:B------:R-:W-:Y:S01]  /*0b90*/  VIADD R103, R0, 0x30 ;  /* 0x0000003000677836 */ /* 0x000fe20000000000 */
[----:B------:R-:W-:Y:S01]  /*0ba0*/  STL [R1+0x8f0], R13 ;  /* 0x0008f00d01007387 */ /* 0x000fe20000100800 */
[----:B------:R-:W-:Y:S01]  /*0bb0*/  IMAD.HI.U32 R7, R40, R44, RZ ;  /* 0x0000002c28077227 */ /* 0x000fe200078e00ff */
[----:B------:R-:W-:Y:S02]  /*0bc0*/  IABS R33, R18 ;  /* 0x0000001200217213 */ /* 0x000fe40000000000 */
[----:B------:R1:W-:Y:S01]  /*0bd0*/  STL [R1+0x8f4], R14 ;  /* 0x0008f40e01007387 */ /* 0x0003e20000100800 */
[----:B------:R-:W-:Y:S01]  /*0be0*/  VIADD R165, R0, 0xa ;  /* 0x0000000a00a57836 */ /* 0x000fe20000000000 */
[----:B------:R-:W-:Y:S01]  /*0bf0*/  IABS R84, R103 ;  /* 0x0000006700547213 */ /* 0x000fe20000000000 */
[----:B------:R-:W-:-:S03]  /*0c00*/  IMAD.HI.U32 R8, R40, R32, RZ ;  /* 0x0000002028087227 */ /* 0x000fc600078e00ff */
[----:B------:R-:W-:Y:S01]  /*0c10*/  STL [R1+0x8f8], R165 ;  /* 0x0008f8a501007387 */ /* 0x000fe20000100800 */
[----:B------:R-:W-:Y:S01]  /*0c20*/  IMAD.HI.U32 R4, R5, R9, R4 ;  /* 0x0000000905047227 */ /* 0x000fe200078e0004 */
[----:B------:R-:W-:Y:S02]  /*0c30*/  IABS R34, R165 ;  /* 0x000000a500227213 */ /* 0x000fe40000000000 */
[----:B------:R-:W-:Y:S01]  /*0c40*/  STL [R1+0x8fc], R18 ;  /* 0x0008fc1201007387 */ /* 0x000fe20000100800 */
[----:B------:R-:W-:Y:S02]  /*0c50*/  VIADD R104, R0, 0x10 ;  /* 0x0000001000687836 */ /* 0x000fe40000000000 */
[----:B------:R-:W-:Y:S01]  /*0c60*/  IMAD.IADD R5, R10, 0x1, R6 ;  /* 0x000000010a057824 */ /* 0x000fe200078e0206 */
[----:B------:R-:W-:Y:S01]  /*0c70*/  STL [R1+0x900], R16 ;  /* 0x0009001001007387 */ /* 0x000fe20000100800 */
[----:B------:R-:W-:Y:S01]  /*0c80*/  IMAD.HI.U32 R9, R40, R42, RZ ;  /* 0x0000002a28097227 */ /* 0x000fe200078e00ff */
[----:B------:R-:W-:-:S02]  /*0c90*/  IABS R100, R104 ;  /* 0x0000006800647213 */ /* 0x000fc40000000000 */
[----:B------:R-:W-:Y:S01]  /*0ca0*/  STL [R1+0x904], R104 ;  /* 0x0009046801007387 */ /* 0x000fe20000100800 */
[----:B------:R-:W-:Y:S02]  /*0cb0*/  IMAD.MOV R7, RZ, RZ, -R7 ;  /* 0x000000ffff077224 */ /* 0x000fe400078e0a07 */
[----:B------:R-:W-:Y:S02]  /*0cc0*/  VIADD R24, R0, 0x18 ;  /* 0x0000001800187836 */ /* 0x000fe40000000000 */
[----:B------:R-:W-:Y:S02]  /*0cd0*/  IMAD.MOV R8, RZ, RZ, -R8 ;  /* 0x000000ffff087224 */ /* 0x000fe400078e0a08 */
[----:B------:R-:W-:Y:S01]  /*0ce0*/  IMAD.HI.U32 R10, R40, R41, RZ ;  /* 0x00000029280a7227 */ /* 0x000fe200078e00ff */
[----:B------:R-:W-:Y:S01]  /*0cf0*/  STL [R1+0x914], R24 ;  /* 0x0009141801007387 */ /* 0x000fe20000100800 */
[----:B------:R-:W-:Y:S02]  /*0d00*/  IABS R96, R24 ;  /* 0x0000001800607213 */ /* 0x000fe40000000000 */
[----:B0-----:R-:W-:-:S02]  /*0d10*/  VIADD R15, R0, 0x20 ;  /* 0x00000020000f7836 */ /* 0x001fc40000000000 */
[C---:B-1----:R-:W-:Y:S02]  /*0d20*/  VIADD R14, R0.reuse, 0x28 ;  /* 0x00000028000e7836 */ /* 0x042fe40000000000 */
[----:B------:R-:W-:Y:S01]  /*0d30*/  IMAD.MOV R9, RZ, RZ, -R9 ;  /* 0x000000ffff097224 */ /* 0x000fe200078e0a09 */
[----:B------:R-:W-:Y:S01]  /*0d40*/  STL [R1+0x930], R15 ;  /* 0x0009300f01007387 */ /* 0x000fe20000100800 */
[C---:B------:R-:W-:Y:S01]  /*0d50*/  IMAD R44, R39.reuse, R7, R44 ;  /* 0x00000007272c7224 */ /* 0x040fe200078e022c */
[----:B------:R-:W-:Y:S01]  /*0d60*/  IABS R88, R14 ;  /* 0x0000000e00587213 */ /* 0x000fe20000000000 */
[----:B------:R-:W-:Y:S01]  /*0d70*/  IMAD R32, R39, R8, R32 ;  /* 0x0000000827207224 */ /* 0x000fe200078e0220 */
[----:B------:R-:W-:Y:S01]  /*0d80*/  STL [R1+0x934], R14 ;  /* 0x0009340e01007387 */ /* 0x000fe20000100800 */
[C---:B------:R-:W-:Y:S01]  /*0d90*/  VIADD R11, R0.reuse, 0x38 ;  /* 0x00000038000b7836 */ /* 0x040fe20000000000 */
[----:B------:R-:W-:Y:S01]  /*0da0*/  IABS R92, R15 ;  /* 0x0000000f005c7213 */ /* 0x000fe20000000000 */
[----:B------:R-:W-:Y:S01]  /*0db0*/  VIADD R157, R0, 0x58 ;  /* 0x00000058009d7836 */ /* 0x000fe20000000000 */
[----:B------:R-:W-:Y:S01]  /*0dc0*/  STL [R1+0x944], R103 ;  /* 0x0009446701007387 */ /* 0x000fe20000100800 */
[----:B------:R-:W-:Y:S01]  /*0dd0*/  IMAD.MOV R10, RZ, RZ, -R10 ;  /* 0x000000ffff0a7224 */ /* 0x000fe200078e0a0a */
[----:B------:R-:W-:Y:S01]  /*0de0*/  IABS R80, R11 ;  /* 0x0000000b00507213 */ /* 0x000fe20000000000 */
[----:B------:R-:W-:Y:S01]  /*0df0*/  IMAD.HI.U32 R7, R40, R33, RZ ;  /* 0x0000002128077227 */ /* 0x000fe200078e00ff */
[----:B------:R0:W-:Y:S01]  /*0e00*/  STL [R1+0x964], R11 ;  /* 0x0009640b01007387 */ /* 0x0001e20000100800 */
[----:B------:R-:W-:-:S02]  /*0e10*/  IABS R64, R157 ;  /* 0x0000009d00407213 */ /* 0x000fc40000000000 */
[----:B------:R-:W-:-:S04]  /*0e20*/  IMAD.HI.U32 R8, R40, R84, RZ ;  /* 0x0000005428087227 */ /* 0x000fc800078e00ff */
[C---:B------:R-:W-:Y:S02]  /*0e30*/  VIADD R17, R0.reuse, 0x40 ;  /* 0x0000004000117836 */ /* 0x040fe40000000000 */
[C---:B------:R-:W-:Y:S02]  /*0e40*/  IMAD R42, R39.reuse, R9, R42 ;  /* 0x00000009272a7224 */ /* 0x040fe400078e022a */
[----:B------:R-:W-:Y:S01]  /*0e50*/  VIADD R20, R0, 0x48 ;  /* 0x0000004800147836 */ /* 0x000fe20000000000 */
[----:B------:R-:W-:Y:S01]  /*0e60*/  STL [R1+0x994], R17 ;  /* 0x0009941101007387 */ /* 0x000fe20000100800 */
[----:B------:R-:W-:Y:S01]  /*0e70*/  IMAD R41, R39, R10, R41 ;  /* 0x0000000a27297224 */ /* 0x000fe200078e0229 */
[----:B------:R-:W-:Y:S01]  /*0e80*/  IABS R76, R17 ;  /* 0x00000011004c7213 */ /* 0x000fe20000000000 */
[----:B------:R-:W-:Y:S01]  /*0e90*/  IMAD.HI.U32 R9, R40, R100, RZ ;  /* 0x0000006428097227 */ /* 0x000fe200078e00ff */
[----:B------:R-:W-:Y:S01]  /*0ea0*/  STL [R1+0x9c4], R20 ;  /* 0x0009c41401007387 */ /* 0x000fe20000100800 */
[----:B------:R-:W-:-:S02]  /*0eb0*/  IABS R72, R20 ;  /* 0x0000001400487213 */ /* 0x000fc40000000000 */
[----:B------:R-:W-:Y:S02]  /*0ec0*/  IMAD.MOV R12, RZ, RZ, -R7 ;  /* 0x000000ffff0c7224 */ /* 0x000fe400078e0a07 */
[----:B------:R-:W-:Y:S02]  /*0ed0*/  IMAD.MOV R8, RZ, RZ, -R8 ;  /* 0x000000ffff087224 */ /* 0x000fe400078e0a08 */
[----:B------:R-:W-:Y:S02]  /*0ee0*/  VIADD R150, R0, 0x50 ;  /* 0x0000005000967836 */ /* 0x000fe40000000000 */
[----:B------:R-:W-:-:S03]  /*0ef0*/  IMAD.HI.U32 R10, R40, R96, RZ ;  /* 0x00000060280a7227 */ /* 0x000fc600078e00ff */
[----:B------:R-:W-:Y:S01]  /*0f00*/  STL [R1+0x9cc], R150 ;  /* 0x0009cc9601007387 */ /* 0x000fe20000100800 */
[C---:B0-----:R-:W-:Y:S01]  /*0f10*/  VIADD R11, R0.reuse, 0x60 ;  /* 0x00000060000b7836 */ /* 0x041fe20000000000 */
[----:B------:R-:W-:Y:S01]  /*0f20*/  IABS R68, R150 ;  /* 0x0000009600447213 */ /* 0x000fe20000000000 */
[C---:B------:R-:W-:Y:S02]  /*0f30*/  VIADD R156, R0.reuse, 0x68 ;  /* 0x00000068009c7836 */ /* 0x040fe40000000000 */
[----:B------:R-:W-:Y:S01]  /*0f40*/  IMAD.MOV R9, RZ, RZ, -R9 ;  /* 0x000000ffff097224 */ /* 0x000fe200078e0a09 */
[----:B------:R0:W-:Y:S01]  /*0f50*/  STL [R1+0x99c], R11 ;  /* 0x00099c0b01007387 */ /* 0x0001e20000100800 */
        /* <DEDUP_REMOVED lines=11> */
[----:B------:R-:W-:Y:S01]  /*1010*/  STL [R1+0x978], R14 ;  /* 0x0009780e01007387 */ /* 0x000fe20000100800 */
[----:B------:R-:W-:-:S02]  /*1020*/  IABS R91, R21 ;  /* 0x00000015005b7213 */ /* 0x000fc40000000000 */
[C---:B------:R-:W-:Y:S02]  /*1030*/  VIADD R12, R0.reuse, 0x78 ;  /* 0x00000078000c7836 */ /* 0x040fe40000000000 */
[C---:B------:R-:W-:Y:S02]  /*1040*/  VIADD R102, R0.reuse, 0x11 ;  /* 0x0000001100667836 */ /* 0x040fe40000000000 */
[----:B0-----:R-:W-:Y:S01]  /*1050*/  VIADD R11, R0, 0x19 ;  /* 0x00000019000b7836 */ /* 0x001fe20000000000 */
[----:B------:R-:W-:Y:S01]  /*1060*/  STL [R1+0x95c], R12 ;  /* 0x00095c0c01007387 */ /* 0x000fe20000100800 */
[C---:B------:R-:W-:Y:S01]  /*1070*/  IMAD R100, R39.reuse, R9, R100 ;  /* 0x0000000927647224 */ /* 0x040fe200078e0264 */
[----:B------:R-:W-:Y:S01]  /*1080*/  IABS R50, R12 ;  /* 0x0000000c00327213 */ /* 0x000fe20000000000 */
[----:B------:R-:W-:Y:S01]  /*1090*/  IMAD R96, R39, R10, R96 ;  /* 0x0000000a27607224 */ /* 0x000fe200078e0260 */
[----:B------:R-:W-:Y:S01]  /*10a0*/  STL [R1+0x908], R102 ;  /* 0x0009086601007387 */ /* 0x000fe20000100800 */
[----:B------:R-:W-:Y:S01]  /*10b0*/  IMAD.HI.U32 R9, R40, R80, RZ ;  /* 0x0000005028097227 */ /* 0x000fe200078e00ff */
[----:B------:R-:W-:-:S02]  /*10c0*/  IABS R95, R11 ;  /* 0x0000000b005f7213 */ /* 0x000fc40000000000 */
[----:B------:R0:W-:Y:S01]  /*10d0*/  STL [R1+0x918], R11 ;  /* 0x0009180b01007387 */ /* 0x0001e20000100800 */
[----:B------:R-:W-:Y:S01]  /*10e0*/  IMAD.MOV R8, RZ, RZ, -R8 ;  /* 0x000000ffff087224 */ /* 0x000fe200078e0a08 */
[----:B------:R-:W-:Y:S01]  /*10f0*/  IABS R99, R102 ;  /* 0x0000006600637213 */ /* 0x000fe20000000000 */
[C---:B------:R-:W-:Y:S01]  /*1100*/  IMAD.HI.U32 R10, R40.reuse, R76, RZ ;  /* 0x0000004c280a7227 */ /* 0x040fe200078e00ff */
[----:B------:R-:W-:Y:S03]  /*1110*/  STL [R1+0x92c], R21 ;  /* 0x00092c1501007387 */ /* 0x000fe60000100800 */
[----:B------:R-:W-:-:S04]  /*1120*/  IMAD.HI.U32 R7, R40, R88, RZ ;  /* 0x0000005828077227 */ /* 0x000fc800078e00ff */
[----:B------:R-:W-:Y:S02]  /*1130*/  IMAD.MOV R9, RZ, RZ, -R9 ;  /* 0x000000ffff097224 */ /* 0x000fe400078e0a09 */
[----:B------:R-:W-:Y:S02]  /*1140*/  IMAD R64, R39, R8, R64 ;  /* 0x0000000827407224 */ /* 0x000fe400078e0240 */
[----:B0-----:R-:W-:Y:S02]  /*1150*/  VIADD R11, R0, 0x39 ;  /* 0x00000039000b7836 */ /* 0x001fe40000000000 */
[----:B------:R-:W-:Y:S02]  /*1160*/  IMAD.MOV R10, RZ, RZ, -R10 ;  /* 0x000000ffff0a7224 */ /* 0x000fe400078e0a0a */
[----:B------:R-:W-:Y:S01]  /*1170*/  IMAD.HI.U32 R8, R40, R91, RZ ;  /* 0x0000005b28087227 */ /* 0x000fe200078e00ff */
[----:B------:R-:W-:-:S03]  /*1180*/  IABS R79, R11 ;  /* 0x0000000b004f7213 */ /* 0x000fc60000000000 */
[----:B------:R-:W-:Y:S02]  /*1190*/  IMAD.MOV R7, RZ, RZ, -R7 ;  /* 0x000000ffff077224 */ /* 0x000fe400078e0a07 */
[----:B------:R-:W-:Y:S02]  /*11a0*/  VIADD R15, R0, 0x29 ;  /* 0x00000029000f7836 */ /* 0x000fe40000000000 */
[C---:B------:R-:W-:Y:S02]  /*11b0*/  IMAD R80, R39.reuse, R9, R80 ;  /* 0x0000000927507224 */ /* 0x040fe400078e0250 */
[----:B------:R-:W-:Y:S01]  /*11c0*/  IMAD R76, R39, R10, R76 ;  /* 0x0000000a274c7224 */ /* 0x000fe200078e024c */
[----:B------:R0:W-:Y:S01]  /*11d0*/  STL [R1+0x938], R15 ;  /* 0x0009380f01007387 */ /* 0x0001e20000100800 */
[----:B------:R-:W-:Y:S01]  /*11e0*/  IMAD.HI.U32 R9, R40, R60, RZ ;  /* 0x0000003c28097227 */ /* 0x000fe200078e00ff */
[----:B------:R-:W-:-:S03]  /*11f0*/  IABS R87, R15 ;  /* 0x0000000f00577213 */ /* 0x000fc60000000000 */
[----:B------:R-:W-:Y:S02]  /*1200*/  IMAD.MOV R8, RZ, RZ, -R8 ;  /* 0x000000ffff087224 */ /* 0x000fe400078e0a08 */
[----:B------:R-:W-:Y:S02]  /*1210*/  VIADD R14, R0, 0x31 ;  /* 0x00000031000e7836 */ /* 0x000fe40000000000 */
[----:B------:R-:W-:-:S03]  /*1220*/  IMAD.HI.U32 R6, R40, R45, RZ ;  /* 0x0000002d28067227 */ /* 0x000fc600078e00ff */
[----:B------:R-:W-:Y:S01]  /*1230*/  STL [R1+0x948], R14 ;  /* 0x0009480e01007387 */ /* 0x000fe20000100800 */
[----:B------:R-:W-:Y:S01]  /*1240*/  IMAD R88, R39, R7, R88 ;  /* 0x0000000727587224 */ /* 0x000fe200078e0258 */
[----:B------:R-:W-:Y:S01]  /*1250*/  IABS R83, R14 ;  /* 0x0000000e00537213 */ /* 0x000fe20000000000 */
[C---:B------:R-:W-:Y:S01]  /*1260*/  IMAD.HI.U32 R10, R40.reuse, R56, RZ ;  /* 0x00000038280a7227 */ /* 0x040fe200078e00ff */
[----:B------:R1:W-:Y:S03]  /*1270*/  STL [R1+0x968], R11 ;  /* 0x0009680b01007387 */ /* 0x0003e60000100800 */
[----:B------:R-:W-:-:S04]  /*1280*/  IMAD.HI.U32 R7, R40, R68, RZ ;  /* 0x0000004428077227 */ /* 0x000fc800078e00ff */
[C---:B------:R-:W-:Y:S02]  /*1290*/  VIADD R158, R0.reuse, 0x41 ;  /* 0x00000041009e7836 */ /* 0x040fe40000000000 */
[C---:B------:R-:W-:Y:S02]  /*12a0*/  VIADD R118, R0.reuse, 0x49 ;  /* 0x0000004900767836 */ /* 0x040fe40000000000 */
[----:B------:R-:W-:Y:S01]  /*12b0*/  IMAD.MOV R9, RZ, RZ, -R9 ;  /* 0x000000ffff097224 */ /* 0x000fe200078e0a09 */
[----:B------:R-:W-:Y:S01]  /*12c0*/  STL [R1+0x998], R158 ;  /* 0x0009989e01007387 */ /* 0x000fe20000100800 */
[----:B------:R-:W-:Y:S01]  /*12d0*/  IMAD R91, R39, R8, R91 ;  /* 0x00000008275b7224 */ /* 0x000fe200078e025b */
[----:B------:R-:W-:Y:S01]  /*12e0*/  IABS R71, R118 ;  /* 0x0000007600477213 */ /* 0x000fe20000000000 */
[C---:B------:R-:W-:Y:S01]  /*12f0*/  VIADD R105, R0.reuse, 0x51 ;  /* 0x0000005100697836 */ /* 0x040fe20000000000 */
[----:B------:R-:W-:Y:S01]  /*1300*/  STL [R1+0x9c8], R118 ;  /* 0x0009c87601007387 */ /* 0x000fe20000100800 */
[----:B0-----:R-:W-:Y:S01]  /*1310*/  VIADD R15, R0, 0x61 ;  /* 0x00000061000f7836 */ /* 0x001fe20000000000 */
[----:B------:R-:W-:Y:S01]  /*1320*/  IABS R75, R158 ;  /* 0x0000009e004b7213 */ /* 0x000fe20000000000 */
[----:B------:R-:W-:Y:S01]  /*1330*/  IMAD.MOV R6, RZ, RZ, -R6 ;  /* 0x000000ffff067224 */ /* 0x000fe200078e0a06 */
[----:B------:R-:W-:Y:S01]  /*1340*/  STL [R1+0x9c0], R105 ;  /* 0x0009c06901007387 */ /* 0x000fe20000100800 */
[----:B------:R-:W-:Y:S01]  /*1350*/  IMAD.MOV R10, RZ, RZ, -R10 ;  /* 0x000000ffff0a7224 */ /* 0x000fe200078e0a0a */
[----:B------:R-:W-:Y:S01]  /*1360*/  IABS R59, R15 ;  /* 0x0000000f003b7213 */ /* 0x000fe20000000000 */
[----:B------:R-:W-:Y:S01]  /*1370*/  IMAD.HI.U32 R8, R40, R79, RZ ;  /* 0x0000004f28087227 */ /* 0x000fe200078e00ff */
[----:B------:R-:W-:-:S03]  /*1380*/  IABS R67, R105 ;  /* 0x0000006900437213 */ /* 0x000fc60000000000 */
[C---:B------:R-:W-:Y:S02]  /*1390*/  VIADD R19, R0.reuse, 0x59 ;  /* 0x0000005900137836 */ /* 0x040fe40000000000 */
[----:B------:R-:W-:Y:S02]  /*13a0*/  IMAD.MOV R7, RZ, RZ, -R7 ;  /* 0x000000ffff077224 */ /* 0x000fe400078e0a07 */
[----:B-1----:R-:W-:Y:S01]  /*13b0*/  VIADD R11, R0, 0x69 ;  /* 0x00000069000b7836 */ /* 0x002fe20000000000 */
[----:B------:R-:W-:Y:S01]  /*13c0*/  STL [R1+0x9b0], R19 ;  /* 0x0009b01301007387 */ /* 0x000fe20000100800 */
[C---:B------:R-:W-:Y:S01]  /*13d0*/  IMAD R60, R39.reuse, R9, R60 ;  /* 0x00000009273c7224 */ /* 0x040fe200078e023c */
[----:B------:R-:W-:Y:S01]  /*13e0*/  IABS R63, R19 ;  /* 0x00000013003f7213 */ /* 0x000fe20000000000 */
[C---:B------:R-:W-:Y:S01]  /*13f0*/  IMAD R45, R39.reuse, R6, R45 ;  /* 0x00000006272d7224 */ /* 0x040fe200078e022d */
[----:B------:R0:W-:Y:S01]  /*1400*/  STL [R1+0x990], R15 ;  /* 0x0009900f01007387 */ /* 0x0001e20000100800 */
[----:B------:R-:W-:Y:S01]  /*1410*/  IMAD R56, R39, R10, R56 ;  /* 0x0000000a27387224 */ /* 0x000fe200078e0238 */
[----:B------:R-:W-:Y:S01]  /*1420*/  IABS R55, R11 ;  /* 0x0000000b00377213 */ /* 0x000fe20000000000 */
[----:B------:R-:W-:Y:S01]  /*1430*/  IMAD.HI.U32 R9, R40, R53, RZ ;  /* 0x0000003528097227 */ /* 0x000fe200078e00ff */
[----:B------:R1:W-:Y:S03]  /*1440*/  STL [R1+0x980], R11 ;  /* 0x0009800b01007387 */ /* 0x0003e60000100800 */
[----:B------:R-:W-:-:S02]  /*1450*/  IMAD.MOV R8, RZ, RZ, -R8 ;  /* 0x000000ffff087224 */ /* 0x000fc400078e0a08 */
[----:B------:R-:W-:-:S04]  /*1460*/  IMAD.HI.U32 R6, R40, R34, RZ ;  /* 0x0000002228067227 */ /* 0x000fc800078e00ff */
[----:B------:R-:W-:Y:S02]  /*1470*/  IMAD R68, R39, R7, R68 ;  /* 0x0000000727447224 */ /* 0x000fe400078e0244 */
[----:B------:R-:W-:-:S04]  /*1480*/  IMAD.HI.U32 R10, R40, R50, RZ ;  /* 0x00000032280a7227 */ /* 0x000fc800078e00ff */
[----:B------:R-:W-:-:S04]  /*1490*/  IMAD.HI.U32 R7, R40, R95, RZ ;  /* 0x0000005f28077227 */ /* 0x000fc800078e00ff */
[C---:B------:R-:W-:Y:S02]  /*14a0*/  VIADD R164, R0.reuse, 0x71 ;  /* 0x0000007100a47836 */ /* 0x040fe40000000000 */
[----:B------:R-:W-:Y:S02]  /*14b0*/  IMAD.MOV R12, RZ, RZ, -R9 ;  /* 0x000000ffff0c7224 */ /* 0x000fe400078e0a09 */
[----:B------:R-:W-:Y:S01]  /*14c0*/  IMAD R79, R39, R8, R79 ;  /* 0x00000008274f7224 */ /* 0x000fe200078e024f */
[----:B------:R-:W-:Y:S01]  /*14d0*/  STL [R1+0x96c], R164 ;  /* 0x00096ca401007387 */ /* 0x000fe20000100800 */
[C---:B0-----:R-:W-:Y:S01]  /*14e0*/  VIADD R15, R0.reuse, 0x79 ;  /* 0x00000079000f7836 */ /* 0x041fe20000000000 */
[----:B------:R-:W-:Y:S01]  /*14f0*/  IABS R52, R164 ;  /* 0x000000a400347213 */ /* 0x000fe20000000000 */
[----:B-1----:R-:W-:Y:S02]  /*1500*/  VIADD R11, R0, 0x22 ;  /* 0x00000022000b7836 */ /* 0x002fe40000000000 */
[----:B------:R-:W-:Y:S01]  /*1510*/  IMAD.MOV R6, RZ, RZ, -R6 ;  /* 0x000000ffff067224 */ /* 0x000fe200078e0a06 */
[----:B------:R0:W-:Y:S01]  /*1520*/  STL [R1+0x958], R15 ;  /* 0x0009580f01007387 */ /* 0x0001e20000100800 */
[----:B------:R-:W-:Y:S01]  /*1530*/  IMAD.MOV R9, RZ, RZ, -R10 ;  /* 0x000000ffff097224 */ /* 0x000fe200078e0a0a */
[----:B------:R-:W-:Y:S01]  /*1540*/  IABS R90, R11 ;  /* 0x0000000b005a7213 */ /* 0x000fe20000000000 */
[----:B------:R-:W-:Y:S01]  /*1550*/  IMAD.HI.U32 R8, R40, R59, RZ ;  /* 0x0000003b28087227 */ /* 0x000fe200078e00ff */
[----:B------:R-:W-:-:S03]  /*1560*/  IABS R49, R15 ;  /* 0x0000000f00317213 */ /* 0x000fc60000000000 */
[C---:B------:R-:W-:Y:S02]  /*1570*/  VIADD R27, R0.reuse, 0x12 ;  /* 0x00000012001b7836 */ /* 0x040fe40000000000 */
[----:B------:R-:W-:Y:S01]  /*1580*/  IMAD.MOV R10, RZ, RZ, -R7 ;  /* 0x000000ffff0a7224 */ /* 0x000fe200078e0a07 */
[----:B0-----:R-:W0:Y:S01]  /*1590*/  LDC R15, c[0x0][0x3a0] ;  /* 0x0000e800ff0f7b82 */ /* 0x001e220000000800 */
[----:B------:R-:W-:Y:S01]  /*15a0*/  VIADD R146, R0, 0x1a ;  /* 0x0000001a00927836 */ /* 0x000fe20000000000 */
[----:B------:R-:W-:Y:S01]  /*15b0*/  STL [R1+0x90c], R27 ;  /* 0x00090c1b01007387 */ /* 0x000fe20000100800 */
[C---:B------:R-:W-:Y:S01]  /*15c0*/  IMAD.HI.U32 R7, R40.reuse, R83, RZ ;  /* 0x0000005328077227 */ /* 0x040fe200078e00ff */
[----:B------:R-:W-:Y:S02]  /*15d0*/  IABS R98, R27 ;  /* 0x0000001b00627213 */ /* 0x000fe40000000000 */
[----:B------:R-:W-:Y:S01]  /*15e0*/  STL [R1+0x91c], R146 ;  /* 0x00091c9201007387 */ /* 0x000fe20000100800 */
[----:B------:R-:W-:Y:S01]  /*15f0*/  IMAD R34, R39, R6, R34 ;  /* 0x0000000627227224 */ /* 0x000fe200078e0222 */
[----:B------:R-:W-:Y:S01]  /*1600*/  IABS R94, R146 ;  /* 0x00000092005e7213 */ /* 0x000fe20000000000 */
[----:B------:R-:W-:Y:S01]  /*1610*/  IMAD.MOV R8, RZ, RZ, -R8 ;  /* 0x000000ffff087224 */ /* 0x000fe200078e0a08 */
[----:B------:R1:W-:Y:S01]  /*1620*/  STL [R1+0x928], R11 ;  /* 0x0009280b01007387 */ /* 0x0003e20000100800 */
[----:B------:R-:W-:-:S04]  /*1630*/  IMAD.HI.U32 R6, R40, R92, RZ ;  /* 0x0000005c28067227 */ /* 0x000fc800078e00ff */
[----:B------:R-:W-:Y:S02]  /*1640*/  IMAD R53, R39, R12, R53 ;  /* 0x0000000c27357224 */ /* 0x000fe400078e0235 */
[----:B------:R-:W-:Y:S02]  /*1650*/  IMAD.MOV R12, RZ, RZ, -R7 ;  /* 0x000000ffff0c7224 */ /* 0x000fe400078e0a07 */
[----:B------:R-:W-:-:S04]  /*1660*/  IMAD.HI.U32 R7, R40, R63, RZ ;  /* 0x0000003f28077227 */ /* 0x000fc800078e00ff */
[----:B------:R-:W-:Y:S02]  /*1670*/  IMAD R59, R39, R8, R59 ;  /* 0x00000008273b7224 */ /* 0x000fe400078e023b */
[----:B-1----:R-:W-:Y:S02]  /*1680*/  VIADD R11, R0, 0x42 ;  /* 0x00000042000b7836 */ /* 0x002fe40000000000 */
[----:B------:R-:W-:Y:S02]  /*1690*/  IMAD.MOV R6, RZ, RZ, -R6 ;  /* 0x000000ffff067224 */ /* 0x000fe400078e0a06 */
[----:B------:R-:W-:Y:S01]  /*16a0*/  IMAD.HI.U32 R8, R40, R90, RZ ;  /* 0x0000005a28087227 */ /* 0x000fe200078e00ff */
[----:B------:R-:W-:-:S03]  /*16b0*/  IABS R74, R11 ;  /* 0x0000000b004a7213 */ /* 0x000fc60000000000 */
[C---:B------:R-:W-:Y:S02]  /*16c0*/  IMAD R83, R39.reuse, R12, R83 ;  /* 0x0000000c27537224 */ /* 0x040fe400078e0253 */
[----:B------:R-:W-:Y:S02]  /*16d0*/  IMAD.MOV R12, RZ, RZ, -R7 ;  /* 0x000000ffff0c7224 */ /* 0x000fe400078e0a07 */
[----:B------:R-:W-:Y:S02]  /*16e0*/  IMAD R92, R39, R6, R92 ;  /* 0x00000006275c7224 */ /* 0x000fe400078e025c */
[----:B------:R-:W-:Y:S02]  /*16f0*/  IMAD.MOV R8, RZ, RZ, -R8 ;  /* 0x000000ffff087224 */ /* 0x000fe400078e0a08 */
[----:B------:R-:W-:-:S04]  /*1700*/  IMAD.HI.U32 R6, R40, R72, RZ ;  /* 0x0000004828067227 */ /* 0x000fc800078e00ff */
[C---:B------:R-:W-:Y:S02]  /*1710*/  IMAD R63, R39.reuse, R12, R63 ;  /* 0x0000000c273f7224 */ /* 0x040fe400078e023f */
[C---:B------:R-:W-:Y:S02]  /*1720*/  VIADD R35, R0.reuse, 0x2a ;  /* 0x0000002a00237836 */ /* 0x040fe40000000000 */
[C---:B------:R-:W-:Y:S02]  /*1730*/  VIADD R12, R0.reuse, 0x32 ;  /* 0x00000032000c7836 */ /* 0x040fe40000000000 */
        /* <DEDUP_REMOVED lines=11> */
[C---:B------:R-:W-:Y:S01]  /*17f0*/  VIADD R111, R0.reuse, 0x4a ;  /* 0x0000004a006f7836 */ /* 0x040fe20000000000 */
[----:B------:R1:W-:Y:S01]  /*1800*/  STL [R1+0x9a4], R11 ;  /* 0x0009a40b01007387 */ /* 0x0003e20000100800 */
[C---:B------:R-:W-:Y:S01]  /*1810*/  VIADD R19, R0.reuse, 0x52 ;  /* 0x0000005200137836 */ /* 0x040fe20000000000 */
[----:B------:R-:W-:Y:S01]  /*1820*/  IABS R78, R31 ;  /* 0x0000001f004e7213 */ /* 0x000fe20000000000 */
[C---:B------:R-:W-:Y:S01]  /*1830*/  VIADD R38, R0.reuse, 0x5a ;  /* 0x0000005a00267836 */ /* 0x040fe20000000000 */
[----:B------:R-:W-:Y:S01]  /*1840*/  STL [R1+0x9d4], R111 ;  /* 0x0009d46f01007387 */ /* 0x000fe20000100800 */
[----:B------:R-:W-:Y:S01]  /*1850*/  IMAD R72, R39, R6, R72 ;  /* 0x0000000627487224 */ /* 0x000fe200078e0248 */
[----:B------:R-:W-:Y:S01]  /*1860*/  IABS R66, R19 ;  /* 0x0000001300427213 */ /* 0x000fe20000000000 */
[----:B------:R-:W-:Y:S01]  /*1870*/  IMAD.MOV R8, RZ, RZ, -R8 ;  /* 0x000000ffff087224 */ /* 0x000fe200078e0a08 */
[----:B------:R-:W-:Y:S01]  /*1880*/  STL [R1+0x9bc], R19 ;  /* 0x0009bc1301007387 */ /* 0x000fe20000100800 */
[----:B------:R-:W-:Y:S01]  /*1890*/  VIADD R30, R0, 0x62 ;  /* 0x00000062001e7836 */ /* 0x000fe20000000000 */
[----:B------:R-:W-:Y:S01]  /*18a0*/  IABS R62, R38 ;  /* 0x00000026003e7213 */ /* 0x000fe20000000000 */
[----:B------:R-:W-:Y:S01]  /*18b0*/  IMAD.HI.U32 R6, R40, R99, RZ ;  /* 0x0000006328067227 */ /* 0x000fe200078e00ff */
[----:B------:R-:W-:Y:S01]  /*18c0*/  STL [R1+0x9ac], R38 ;  /* 0x0009ac2601007387 */ /* 0x000fe20000100800 */
[----:B------:R-:W-:-:S02]  /*18d0*/  IABS R70, R111 ;  /* 0x0000006f00467213 */ /* 0x000fc40000000000 */
[C---:B------:R-:W-:Y:S01]  /*18e0*/  VIADD R163, R0.reuse, 0x72 ;  /* 0x0000007200a37836 */ /* 0x040fe20000000000 */
[----:B------:R-:W-:Y:S01]  /*18f0*/  STL [R1+0x98c], R30 ;  /* 0x00098c1e01007387 */ /* 0x000fe20000100800 */
[----:B-1----:R-:W-:Y:S01]  /*1900*/  VIADD R11, R0, 0x7a ;  /* 0x0000007a000b7836 */ /* 0x002fe20000000000 */
[----:B------:R-:W-:Y:S01]  /*1910*/  IABS R58, R30 ;  /* 0x0000001e003a7213 */ /* 0x000fe20000000000 */
[----:B------:R-:W-:Y:S01]  /*1920*/  IMAD R74, R39, R8, R74 ;  /* 0x00000008274a7224 */ /* 0x000fe200078e024a */
[----:B------:R-:W-:Y:S01]  /*1930*/  STL [R1+0x960], R163 ;  /* 0x000960a301007387 */ /* 0x000fe20000100800 */
[----:B------:R-:W-:Y:S01]  /*1940*/  IMAD.MOV R6, RZ, RZ, -R6 ;  /* 0x000000ffff067224 */ /* 0x000fe200078e0a06 */
[----:B------:R-:W-:Y:S01]  /*1950*/  IABS R48, R11 ;  /* 0x0000000b00307213 */ /* 0x000fe20000000000 */
[----:B------:R-:W-:Y:S01]  /*1960*/  IMAD.HI.U32 R8, R40, R54, RZ ;  /* 0x0000003628087227 */ /* 0x000fe200078e00ff */
[----:B------:R-:W-:Y:S01]  /*1970*/  STL [R1+0x97c], R123 ;  /* 0x00097c7b01007387 */ /* 0x000fe20000100800 */
[----:B------:R-:W-:-:S02]  /*1980*/  IABS R51, R163 ;  /* 0x000000a300337213 */ /* 0x000fc40000000000 */
[----:B------:R-:W-:Y:S01]  /*1990*/  VIADD R139, R0, 0x13 ;  /* 0x00000013008b7836 */ /* 0x000fe20000000000 */
[----:B------:R1:W-:Y:S01]  /*19a0*/  STL [R1+0x954], R11 ;  /* 0x0009540b01007387 */ /* 0x0003e20000100800 */
[C---:B------:R-:W-:Y:S02]  /*19b0*/  IMAD R99, R39.reuse, R6, R99 ;  /* 0x0000000627637224 */ /* 0x040fe400078e0263 */
[----:B------:R-:W-:Y:S01]  /*19c0*/  IMAD R95, R39, R10, R95 ;  /* 0x0000000a275f7224 */ /* 0x000fe200078e025f */
[----:B------:R-:W-:Y:S01]  /*19d0*/  IABS R97, R139 ;  /* 0x0000008b00617213 */ /* 0x000fe20000000000 */
[----:B------:R-:W-:Y:S01]  /*19e0*/  IMAD.MOV R8, RZ, RZ, -R8 ;  /* 0x000000ffff087224 */ /* 0x000fe200078e0a08 */
[----:B------:R2:W-:Y:S01]  /*19f0*/  STL [R1+0x910], R139 ;  /* 0x0009108b01007387 */ /* 0x0005e20000100800 */
[----:B------:R-:W-:-:S04]  /*1a00*/  IMAD.HI.U32 R6, R40, R87, RZ ;  /* 0x0000005728067227 */ /* 0x000fc800078e00ff */
[----:B-1----:R-:W-:Y:S02]  /*1a10*/  IMAD R11, R5, 0x80, R107 ;  /* 0x00000080050b7824 */ /* 0x002fe400078e026b */
[----:B------:R-:W-:-:S03]  /*1a20*/  IMAD.HI.U32 R10, R40, R71, RZ ;  /* 0x00000047280a7227 */ /* 0x000fc600078e00ff */
[----:B------:R-:W-:Y:S01]  /*1a30*/  ISETP.GE.AND P6, PT, R11, RZ, PT ;  /* 0x000000ff0b00720c */ /* 0x000fe20003fc6270 */
[C---:B------:R-:W-:Y:S01]  /*1a40*/  IMAD R54, R39.reuse, R8, R54 ;  /* 0x0000000827367224 */ /* 0x040fe200078e0236 */
[----:B------:R-:W-:Y:S01]  /*1a50*/  IABS R8, R11 ;  /* 0x0000000b00087213 */ /* 0x000fe20000000000 */
[----:B------:R-:W-:Y:S02]  /*1a60*/  IMAD.MOV R6, RZ, RZ, -R6 ;  /* 0x000000ffff067224 */ /* 0x000fe400078e0a06 */
[----:B------:R-:W-:Y:S02]  /*1a70*/  IMAD.MOV R10, RZ, RZ, -R10 ;  /* 0x000000ffff0a7224 */ /* 0x000fe400078e0a0a */
[C---:B------:R-:W-:Y:S02]  /*1a80*/  IMAD R87, R39.reuse, R6, R87 ;  /* 0x0000000627577224 */ /* 0x040fe400078e0257 */
[----:B------:R-:W-:Y:S02]  /*1a90*/  IMAD R71, R39, R10, R71 ;  /* 0x0000000a27477224 */ /* 0x000fe400078e0247 */
[----:B------:R-:W-:-:S04]  /*1aa0*/  IMAD.HI.U32 R2, R40, R97, RZ ;  /* 0x0000006128027227 */ /* 0x000fc800078e00ff */
[----:B------:R-:W-:-:S04]  /*1ab0*/  IMAD.HI.U32 R6, R40, R67, RZ ;  /* 0x0000004328067227 */ /* 0x000fc800078e00ff */
[----:B------:R-:W-:-:S04]  /*1ac0*/  IMAD.HI.U32 R10, R40, R52, RZ ;  /* 0x00000034280a7227 */ /* 0x000fc800078e00ff */
[----:B------:R-:W-:-:S04]  /*1ad0*/  IMAD.HI.U32 R4, R4, R8, RZ ;  /* 0x0000000804047227 */ /* 0x000fc800078e00ff */
[----:B------:R-:W-:Y:S02]  /*1ae0*/  IMAD.MOV R2, RZ, RZ, -R2 ;  /* 0x000000ffff027224 */ /* 0x000fe400078e0a02 */
[----:B------:R-:W-:Y:S02]  /*1af0*/  IMAD.MOV R6, RZ, RZ, -R6 ;  /* 0x000000ffff067224 */ /* 0x000fe400078e0a06 */
[----:B------:R-:W-:Y:S02]  /*1b00*/  IMAD.MOV R10, RZ, RZ, -R10 ;  /* 0x000000ffff0a7224 */ /* 0x000fe400078e0a0a */
[----:B------:R-:W-:Y:S02]  /*1b10*/  IMAD.MOV R4, RZ, RZ, -R4 ;  /* 0x000000ffff047224 */ /* 0x000fe400078e0a04 */
[C---:B------:R-:W-:Y:S02]  /*1b20*/  IMAD R97, R39.reuse, R2, R97 ;  /* 0x0000000227617224 */ /* 0x040fe400078e0261 */
[----:B------:R-:W-:-:S02]  /*1b30*/  IMAD R67, R39, R6, R67 ;  /* 0x0000000627437224 */ /* 0x000fc400078e0243 */
[----:B------:R-:W-:Y:S02]  /*1b40*/  IMAD R52, R39, R10, R52 ;  /* 0x0000000a27347224 */ /* 0x000fe400078e0234 */
[----:B------:R-:W-:Y:S02]  /*1b50*/  IMAD R2, R3, R4, R8 ;  /* 0x0000000403027224 */ /* 0x000fe400078e0208 */
[----:B------:R-:W-:-:S03]  /*1b60*/  IMAD.HI.U32 R10, R40, R49, RZ ;  /* 0x00000031280a7227 */ /* 0x000fc600078e00ff */
[----:B------:R-:W-:Y:S01]  /*1b70*/  ISETP.GT.U32.AND P0, PT, R3, R2, PT ;  /* 0x000000020300720c */ /* 0x000fe20003f04070 */
[----:B------:R-:W-:-:S04]  /*1b80*/  IMAD.HI.U32 R6, R40, R98, RZ ;  /* 0x0000006228067227 */ /* 0x000fc800078e00ff */
[----:B------:R-:W-:Y:S02]  /*1b90*/  IMAD R50, R39, R9, R50 ;  /* 0x0000000927327224 */ /* 0x000fe400078e0232 */
[----:B------:R-:W-:-:S04]  /*1ba0*/  IMAD.HI.U32 R9, R40, R75, RZ ;  /* 0x0000004b28097227 */ /* 0x000fc800078e00ff */
[----:B------:R-:W-:Y:S02]  /*1bb0*/  IMAD.MOV R10, RZ, RZ, -R10 ;  /* 0x000000ffff0a7224 */ /* 0x000fe400078e0a0a */
        /* <DEDUP_REMOVED lines=8> */
[----:B------:R-:W-:Y:S02]  /*1c40*/  IMAD R75, R39, R14, R75 ;  /* 0x0000000e274b7224 */ /* 0x000fe400078e024b */
[----:B------:R-:W-:Y:S02]  /*1c50*/  IMAD.MOV R14, RZ, RZ, -R9 ;  /* 0x000000ffff0e7224 */ /* 0x000fe400078e0a09 */
[----:B------:R-:W-:Y:S02]  /*1c60*/  IMAD.MOV R6, RZ, RZ, -R6 ;  /* 0x000000ffff067224 */ /* 0x000fe400078e0a06 */
[----:B------:R-:W-:Y:S02]  /*1c70*/  IMAD.MOV R10, RZ, RZ, -R10 ;  /* 0x000000ffff0a7224 */ /* 0x000fe400078e0a0a */
[----:B------:R-:W-:Y:S02]  /*1c80*/  VIADD R26, R0, 0x1b ;  /* 0x0000001b001a7836 */ /* 0x000fe40000000000 */
[----:B------:R-:W-:-:S03]  /*1c90*/  IMAD.HI.U32 R9, R40, R86, RZ ;  /* 0x0000005628097227 */ /* 0x000fc600078e00ff */
[----:B------:R-:W-:Y:S01]  /*1ca0*/  IABS R93, R26 ;  /* 0x0000001a005d7213 */ /* 0x000fe20000000000 */
[----:B------:R-:W-:Y:S01]  /*1cb0*/  IMAD.MOV R7, RZ, RZ, -R7 ;  /* 0x000000ffff077224 */ /* 0x000fe200078e0a07 */
[----:B------:R2:W-:Y:S01]  /*1cc0*/  STL [R1+0x920], R26 ;  /* 0x0009201a01007387 */ /* 0x0005e20000100800 */
[C---:B------:R-:W-:Y:S02]  /*1cd0*/  VIADD R119, R0.reuse, 0x23 ;  /* 0x0000002300777836 */ /* 0x040fe40000000000 */
[C---:B------:R-:W-:Y:S02]  /*1ce0*/  IMAD R82, R39.reuse, R6, R82 ;  /* 0x0000000627527224 */ /* 0x040fe400078e0252 */
[----:B------:R-:W-:Y:S01]  /*1cf0*/  IMAD R66, R39, R10, R66 ;  /* 0x0000000a27427224 */ /* 0x000fe200078e0242 */
[----:B------:R2:W-:Y:S01]  /*1d00*/  STL [R1+0x924], R119 ;  /* 0x0009247701007387 */ /* 0x0005e20000100800 */
[----:B------:R-:W-:Y:S01]  /*1d10*/  VIADD R106, R0, 0x2b ;  /* 0x0000002b006a7836 */ /* 0x000fe20000000000 */
[----:B------:R-:W-:Y:S01]  /*1d20*/  IABS R89, R119 ;  /* 0x0000007700597213 */ /* 0x000fe20000000000 */
[----:B------:R-:W-:-:S02]  /*1d30*/  @!P0 IMAD.IADD R2, R2, 0x1, -R3 ;  /* 0x0000000102028824 */ /* 0x000fc400078e0a03 */
[----:B------:R-:W-:Y:S01]  /*1d40*/  IMAD.MOV R9, RZ, RZ, -R9 ;  /* 0x000000ffff097224 */ /* 0x000fe200078e0a09 */
[----:B------:R2:W-:Y:S01]  /*1d50*/  STL [R1+0x93c], R106 ;  /* 0x00093c6a01007387 */ /* 0x0005e20000100800 */
[----:B------:R-:W-:Y:S01]  /*1d60*/  IMAD R94, R39, R7, R94 ;  /* 0x00000007275e7224 */ /* 0x000fe200078e025e */
[----:B------:R-:W-:Y:S01]  /*1d70*/  ISETP.GT.U32.AND P0, PT, R3, R2, PT ;  /* 0x000000020300720c */ /* 0x000fe20003f04070 */
[C---:B------:R-:W-:Y:S01]  /*1d80*/  IMAD.HI.U32 R6, R40.reuse, R62, RZ ;  /* 0x0000003e28067227 */ /* 0x040fe200078e00ff */
[----:B------:R2:W-:Y:S01]  /*1d90*/  STL [R1+0x8a4], R11 ;  /* 0x0008a40b01007387 */ /* 0x0005e20000100800 */
[----:B------:R-:W-:Y:S02]  /*1da0*/  IABS R85, R106 ;  /* 0x0000006a00557213 */ /* 0x000fe40000000000 */
[----:B------:R-:W-:-:S04]  /*1db0*/  IMAD.HI.U32 R10, R40, R48, RZ ;  /* 0x00000030280a7227 */ /* 0x000fc800078e00ff */
[C---:B------:R-:W-:Y:S02]  /*1dc0*/  VIADD R117, R0.reuse, 0x33 ;  /* 0x0000003300757836 */ /* 0x040fe40000000000 */
[----:B------:R-:W-:Y:S02]  /*1dd0*/  VIADD R116, R0, 0x3b ;  /* 0x0000003b00747836 */ /* 0x000fe40000000000 */
[----:B------:R-:W-:Y:S01]  /*1de0*/  IMAD.HI.U32 R7, R40, R78, RZ ;  /* 0x0000004e28077227 */ /* 0x000fe200078e00ff */
[----:B------:R-:W-:Y:S01]  /*1df0*/  IABS R81, R117 ;  /* 0x0000007500517213 */ /* 0x000fe20000000000 */
[----:B------:R2:W-:Y:S01]  /*1e00*/  STL [R1+0x94c], R117 ;  /* 0x00094c7501007387 */ /* 0x0005e20000100800 */
[----:B------:R-:W-:Y:S01]  /*1e10*/  IABS R77, R116 ;  /* 0x00000074004d7213 */ /* 0x000fe20000000000 */
[C---:B------:R-:W-:Y:S02]  /*1e20*/  VIADD R115, R0.reuse, 0x43 ;  /* 0x0000004300737836 */ /* 0x040fe40000000000 */
[----:B------:R-:W-:Y:S01]  /*1e30*/  IMAD R86, R39, R9, R86 ;  /* 0x0000000927567224 */ /* 0x000fe200078e0256 */
[----:B------:R2:W-:Y:S01]  /*1e40*/  STL [R1+0x970], R116 ;  /* 0x0009707401007387 */ /* 0x0005e20000100800 */
[----:B------:R-:W-:Y:S01]  /*1e50*/  IMAD.MOV R6, RZ, RZ, -R6 ;  /* 0x000000ffff067224 */ /* 0x000fe200078e0a06 */
[----:B------:R-:W-:Y:S01]  /*1e60*/  IABS R73, R115 ;  /* 0x0000007300497213 */ /* 0x000fe20000000000 */
[----:B------:R-:W-:Y:S01]  /*1e70*/  IMAD.MOV R10, RZ, RZ, -R10 ;  /* 0x000000ffff0a7224 */ /* 0x000fe200078e0a0a */
[----:B------:R2:W-:Y:S01]  /*1e80*/  STL [R1+0x9a0], R115 ;  /* 0x0009a07301007387 */ /* 0x0005e20000100800 */
[----:B------:R-:W-:-:S02]  /*1e90*/  VIADD R114, R0, 0x4b ;  /* 0x0000004b00727836 */ /* 0x000fc40000000000 */
[----:B------:R-:W-:-:S03]  /*1ea0*/  IMAD.HI.U32 R9, R40, R70, RZ ;  /* 0x0000004628097227 */ /* 0x000fc600078e00ff */
[----:B------:R2:W-:Y:S01]  /*1eb0*/  STL [R1+0x9d0], R114 ;  /* 0x0009d07201007387 */ /* 0x0005e20000100800 */
[----:B------:R-:W-:Y:S01]  /*1ec0*/  IMAD.MOV R7, RZ, RZ, -R7 ;  /* 0x000000ffff077224 */ /* 0x000fe200078e0a07 */
[----:B------:R-:W-:Y:S01]  /*1ed0*/  IABS R69, R114 ;  /* 0x0000007200457213 */ /* 0x000fe20000000000 */
[----:B------:R-:W-:-:S04]  /*1ee0*/  IMAD.HI.U32 R5, R40, R93, RZ ;  /* 0x0000005d28057227 */ /* 0x000fc800078e00ff */
[C---:B------:R-:W-:Y:S02]  /*1ef0*/  VIADD R113, R0.reuse, 0x53 ;  /* 0x0000005300717836 */ /* 0x040fe40000000000 */
[C---:B------:R-:W-:Y:S02]  /*1f00*/  VIADD R109, R0.reuse, 0x5b ;  /* 0x0000005b006d7836 */ /* 0x040fe40000000000 */
[----:B------:R-:W-:Y:S01]  /*1f10*/  VIADD R108, R0, 0x63 ;  /* 0x00000063006c7836 */ /* 0x000fe20000000000 */
[----:B------:R2:W-:Y:S01]  /*1f20*/  STL [R1+0x9b8], R113 ;  /* 0x0009b87101007387 */ /* 0x0005e20000100800 */
[C---:B------:R-:W-:Y:S01]  /*1f30*/  IMAD R62, R39.reuse, R6, R62 ;  /* 0x00000006273e7224 */ /* 0x040fe200078e023e */
[----:B------:R-:W-:Y:S01]  /*1f40*/  IABS R65, R113 ;  /* 0x0000007100417213 */ /* 0x000fe20000000000 */
[C---:B------:R-:W-:Y:S01]  /*1f50*/  IMAD R48, R39.reuse, R10, R48 ;  /* 0x0000000a27307224 */ /* 0x040fe200078e0230 */
[----:B------:R2:W-:Y:S01]  /*1f60*/  STL [R1+0x9a8], R109 ;  /* 0x0009a86d01007387 */ /* 0x0005e20000100800 */
[----:B------:R-:W-:Y:S01]  /*1f70*/  IMAD.MOV R9, RZ, RZ, -R9 ;  /* 0x000000ffff097224 */ /* 0x000fe200078e0a09 */
[----:B------:R-:W-:Y:S01]  /*1f80*/  IABS R61, R109 ;  /* 0x0000006d003d7213 */ /* 0x000fe20000000000 */
[----:B------:R-:W-:Y:S01]  /*1f90*/  IMAD R78, R39, R7, R78 ;  /* 0x00000007274e7224 */ /* 0x000fe200078e024e */
[----:B------:R2:W-:Y:S01]  /*1fa0*/  STL [R1+0x988], R108 ;  /* 0x0009886c01007387 */ /* 0x0005e20000100800 */
[----:B------:R-:W-:Y:S01]  /*1fb0*/  IMAD.HI.U32 R6, R40, R89, RZ ;  /* 0x0000005928067227 */ /* 0x000fe200078e00ff */
[----:B------:R-:W-:-:S03]  /*1fc0*/  IABS R57, R108 ;  /* 0x0000006c00397213 */ /* 0x000fc60000000000 */
[----:B------:R-:W-:Y:S02]  /*1fd0*/  IMAD.MOV R10, RZ, RZ, -R5 ;  /* 0x000000ffff0a7224 */ /* 0x000fe400078e0a05 */
[----:B------:R-:W-:-:S04]  /*1fe0*/  IMAD.HI.U32 R7, R40, R58, RZ ;  /* 0x0000003a28077227 */ /* 0x000fc800078e00ff */
[----:B------:R-:W-:-:S04]  /*1ff0*/  IMAD.HI.U32 R4, R40, R81, RZ ;  /* 0x0000005128047227 */ /* 0x000fc800078e00ff */
[----:B------:R-:W-:-:S04]  /*2000*/  IMAD.HI.U32 R5, R40, R77, RZ ;  /* 0x0000004d28057227 */ /* 0x000fc800078e00ff */
[C---:B------:R-:W-:Y:S02]  /*2010*/  IMAD R70, R39.reuse, R9, R70 ;  /* 0x0000000927467224 */ /* 0x040fe400078e0246 */
[----:B------:R-:W-:Y:S02]  /*2020*/  IMAD.MOV R6, RZ, RZ, -R6 ;  /* 0x000000ffff067224 */ /* 0x000fe400078e0a06 */
[----:B------:R-:W-:Y:S02]  /*2030*/  IMAD R93, R39, R10, R93 ;  /* 0x0000000a275d7224 */ /* 0x000fe400078e025d */
[----:B------:R-:W-:-:S04]  /*2040*/  IMAD.HI.U32 R9, R40, R51, RZ ;  /* 0x0000003328097227 */ /* 0x000fc800078e00ff */
[----:B------:R-:W-:Y:S02]  /*2050*/  IMAD.MOV R7, RZ, RZ, -R7 ;  /* 0x000000ffff077224 */ /* 0x000fe400078e0a07 */
[----:B------:R-:W-:Y:S02]  /*2060*/  IMAD.MOV R8, RZ, RZ, -R4 ;  /* 0x000000ffff087224 */ /* 0x000fe400078e0a04 */
[----:B------:R-:W-:Y:S02]  /*2070*/  IMAD.MOV R10, RZ, RZ, -R5 ;  /* 0x000000ffff0a7224 */ /* 0x000fe400078e0a05 */
[----:B------:R-:W-:-:S04]  /*2080*/  IMAD.HI.U32 R4, R40, R65, RZ ;  /* 0x0000004128047227 */ /* 0x000fc800078e00ff */
[----:B0-----:R-:W-:Y:S02]  /*2090*/  VIADD R5, R15, 0xffffffff ;  /* 0xffffffff0f057836 */ /* 0x001fe40000000000 */
[----:B------:R-:W-:Y:S02]  /*20a0*/  IMAD R89, R39, R6, R89 ;  /* 0x0000000627597224 */ /* 0x000fe400078e0259 */
[----:B------:R-:W-:Y:S01]  /*20b0*/  @!P0 IMAD.IADD R2, R2, 0x1, -R3 ;  /* 0x0000000102028824 */ /* 0x000fe200078e0a03 */
[----:B------:R-:W-:Y:S01]  /*20c0*/  ISETP.GE.U32.AND P2, PT, R5, 0x7fffff80, PT ;  /* 0x7fffff800500780c */ /* 0x000fe20003f46070 */
[----:B------:R-:W-:Y:S02]  /*20d0*/  IMAD.MOV R12, RZ, RZ, -R9 ;  /* 0x000000ffff0c7224 */ /* 0x000fe400078e0a09 */
[----:B------:R-:W-:Y:S02]  /*20e0*/  IMAD R58, R39, R7, R58 ;  /* 0x00000007273a7224 */ /* 0x000fe400078e023a */
[----:B------:R-:W-:-:S04]  /*20f0*/  IMAD.HI.U32 R6, R40, R73, RZ ;  /* 0x0000004928067227 */ /* 0x000fc800078e00ff */
[----:B------:R-:W-:Y:S02]  /*2100*/  VIADD R3, R15, 0xffffffef ;  /* 0xffffffef0f037836 */ /* 0x000fe40000000000 */
[----:B------:R-:W-:-:S03]  /*2110*/  IMAD.HI.U32 R7, R40, R85, RZ ;  /* 0x0000005528077227 */ /* 0x000fc600078e00ff */
[----:B------:R-:W-:Y:S01]  /*2120*/  ISETP.GE.U32.AND P4, PT, R3, 0x7fffff70, PT ;  /* 0x7fffff700300780c */ /* 0x000fe20003f86070 */
[----:B------:R-:W-:Y:S02]  /*2130*/  IMAD.MOV R4, RZ, RZ, -R4 ;  /* 0x000000ffff047224 */ /* 0x000fe400078e0a04 */
[----:B------:R-:W-:Y:S02]  /*2140*/  VIADD R5, R15, 0xffffffe7 ;  /* 0xffffffe70f057836 */ /* 0x000fe40000000000 */
[----:B------:R-:W-:Y:S02]  /*2150*/  IMAD R51, R39, R12, R51 ;  /* 0x0000000c27337224 */ /* 0x000fe400078e0233 */
[----:B------:R-:W-:Y:S01]  /*2160*/  IMAD.MOV R6, RZ, RZ, -R6 ;  /* 0x000000ffff067224 */ /* 0x000fe200078e0a06 */
[----:B------:R-:W-:Y:S01]  /*2170*/  ISETP.GE.U32.AND P5, PT, R5, 0x7fffff68, PT ;  /* 0x7fffff680500780c */ /* 0x000fe20003fa6070 */
[----:B------:R-:W-:Y:S02]  /*2180*/  IMAD.MOV R12, RZ, RZ, -R7 ;  /* 0x000000ffff0c7224 */ /* 0x000fe400078e0a07 */
[----:B------:R-:W-:-:S02]  /*2190*/  IMAD R65, R39, R4, R65 ;  /* 0x0000000427417224 */ /* 0x000fc400078e0241 */
[----:B------:R-:W-:-:S04]  /*21a0*/  IMAD.HI.U32 R7, R40, R69, RZ ;  /* 0x0000004528077227 */ /* 0x000fc800078e00ff */
[----:B------:R-:W-:-:S04]  /*21b0*/  IMAD.HI.U32 R3, R40, R61, RZ ;  /* 0x0000003d28037227 */ /* 0x000fc800078e00ff */
[----:B------:R-:W-:-:S04]  /*21c0*/  IMAD.HI.U32 R4, R40, R57, RZ ;  /* 0x0000003928047227 */ /* 0x000fc800078e00ff */
[C---:B------:R-:W-:Y:S02]  /*21d0*/  IMAD R73, R39.reuse, R6, R73 ;  /* 0x0000000627497224 */ /* 0x040fe400078e0249 */
[----:B------:R-:W-:Y:S02]  /*21e0*/  IMAD R85, R39, R12, R85 ;  /* 0x0000000c27557224 */ /* 0x000fe400078e0255 */
[----:B------:R-:W-:Y:S02]  /*21f0*/  VIADD R6, R15, 0xfffffff7 ;  /* 0xfffffff70f067836 */ /* 0x000fe40000000000 */
[----:B------:R-:W-:Y:S02]  /*2200*/  IMAD.MOV.U32 R5, RZ, RZ, R2 ;  /* 0x000000ffff057224 */ /* 0x000fe400078e0002 */
[----:B------:R-:W-:Y:S01]  /*2210*/  IMAD.MOV R12, RZ, RZ, -R7 ;  /* 0x000000ffff0c7224 */ /* 0x000fe200078e0a07 */
[----:B------:R-:W-:Y:S01]  /*2220*/  ISETP.GE.U32.AND P0, PT, R6, 0x7fffff78, PT ;  /* 0x7fffff780600780c */ /* 0x000fe20003f06070 */
[----:B------:R-:W-:-:S02]  /*2230*/  IMAD.MOV R2, RZ, RZ, -R3 ;  /* 0x000000ffff027224 */ /* 0x000fc400078e0a03 */
[----:B------:R-:W-:Y:S02]  /*2240*/  IMAD.MOV R4, RZ, RZ, -R4 ;  /* 0x000000ffff047224 */ /* 0x000fe400078e0a04 */
[----:B------:R-:W-:Y:S01]  /*2250*/  @!P6 IMAD.MOV R5, RZ, RZ, -R5 ;  /* 0x000000ffff05e224 */ /* 0x000fe200078e0a05 */
[----:B------:R-:W-:Y:S01]  /*2260*/  @!P3 LOP3.LUT R5, RZ, R28, RZ, 0x33, !PT ;  /* 0x0000001cff05b212 */ /* 0x000fe200078e33ff */
[C---:B------:R-:W-:Y:S02]  /*2270*/  IMAD R55, R39.reuse, R14, R55 ;  /* 0x0000000e27377224 */ /* 0x040fe400078e0237 */
[C---:B------:R-:W-:Y:S02]  /*2280*/  IMAD R81, R39.reuse, R8, R81 ;  /* 0x0000000827517224 */ /* 0x040fe400078e0251 */
[C---:B------:R-:W-:Y:S02]  /*2290*/  IMAD R77, R39.reuse, R10, R77 ;  /* 0x0000000a274d7224 */ /* 0x040fe400078e024d */
[----:B------:R-:W-:-:S02]  /*22a0*/  IMAD R69, R39, R12, R69 ;  /* 0x0000000c27457224 */ /* 0x000fc400078e0245 */
[C---:B------:R-:W-:Y:S02]  /*22b0*/  IMAD R61, R39.reuse, R2, R61 ;  /* 0x00000002273d7224 */ /* 0x040fe400078e023d */
[----:B------:R-:W-:Y:S02]  /*22c0*/  IMAD R57, R39, R4, R57 ;  /* 0x0000000427397224 */ /* 0x000fe400078e0239 */
[----:B------:R-:W-:Y:S01]  /*22d0*/  VIADD R3, R15, 0xffffffdf ;  /* 0xffffffdf0f037836 */ /* 0x000fe20000000000 */
[----:B--23--:R-:W-:Y:S06]  /*22e0*/  BRA.U UP0, `(.L_x_5) ;  /* 0x0000000100187547 */ /* 0x00cfec000b800000 */
[----:B------:R-:W-:Y:S01]  /*22f0*/  ELECT P3, URZ, PT ;  /* 0x0000000000ff782f */ /* 0x000fe20003860000 */
[----:B------:R-:W-:Y:S01]  /*2300*/  IMAD.MOV.U32 R2, RZ, RZ, 0x1 ;  /* 0x00000001ff027424 */ /* 0x000fe200078e00ff */
[----:B------:R-:W-:Y:S01]  /*2310*/  UMOV UR6, 0x40 ;  /* 0x0000004000067882 */ /* 0x000fe20000000000 */
[----:B------:R-:W-:Y:S01]  /*2320*/  UVIRTCOUNT.DEALLOC.SMPOOL 0x80 ;  /* 0x000000800000784c */ /* 0x000fe20000000000 */
[----:B------:R-:W-:-:S09]  /*2330*/  ULEA UR6, UR5, UR6, 0x18 ;  /* 0x0000000605067291 */ /* 0x000fd2000f8ec0ff */
[----:B------:R0:W-:Y:S03]  /*2340*/  @P3 STS.U8 [UR6], R2 ;  /* 0x00000002ff003988 */ /* 0x0001e60008000006 */
.L_x_5:
[----:B------:R-:W-:Y:S01]  /*2350*/  UIADD3 UR10, UPT, UPT, UR8, UR10, URZ ;  /* 0x0000000a080a7290 */ /* 0x000fe2000fffe0ff */
[----:B------:R-:W-:Y:S01]  /*2360*/  ISETP.GE.U32.AND P3, PT, R3, 0x7fffff60, PT ;  /* 0x7fffff600300780c */ /* 0x000fe20003f66070 */
[----:B------:R-:W-:Y:S01]  /*2370*/  VOTEU.ALL UP1, P1 ;  /* 0x0000000000ff7886 */ /* 0x000fe20000820000 */
[----:B------:R-:W-:Y:S01]  /*2380*/  UIADD3 UR6, UPT, UPT, UR9, 0x10000, URZ ;  /* 0x0001000009067890 */ /* 0x000fe2000fffe0ff */
[----:B------:R-:W-:Y:S01]  /*2390*/  IMAD R3, R5, UR11, RZ ;  /* 0x0000000b05037c24 */ /* 0x000fe2000f8e02ff */
[----:B------:R-:W-:Y:S01]  /*23a0*/  VOTEU.ALL UP2, P1 ;  /* 0x0000000000ff7886 */ /* 0x000fe20000840000 */
[----:B------:R-:W-:Y:S01]  /*23b0*/  IMAD.SHL.U32 R5, R36, 0x8, RZ ;  /* 0x0000000824057824 */ /* 0x000fe200078e00ff */
[----:B------:R-:W-:-:S04]  /*23c0*/  @!UP1 UIADD3 UR16, UPT, UPT, -UR4, 0x100000, URZ ;  /* 0x0010000004109890 */ /* 0x000fc8000fffe1ff */
[----:B------:R-:W-:Y:S02]  /*23d0*/  @!UP1 USHF.L.U32 UR17, UR16, 0xb, URZ ;  /* 0x0000000b10119899 */ /* 0x000fe400080006ff */
[----:B------:R-:W-:Y:S01]  /*23e0*/  @!UP1 USHF.L.U32 UR16, UR16, 0x1, URZ ;  /* 0x0000000110109899 */ /* 0x000fe200080006ff */
[----:B------:R-:W-:Y:S01]  /*23f0*/  STL [R1+0xc58], R66 ;  /* 0x000c584201007387 */ /* 0x000fe20000100800 */
[C---:B0-----:R-:W-:Y:S01]  /*2400*/  IADD3 R2, P6, PT, R3.reuse, UR12, RZ ;  /* 0x0000000c03027c10 */ /* 0x041fe2000ffde0ff */
[----:B------:R-:W-:Y:S01]  /*2410*/  IMAD.SHL.U32 R125, R36, 0x10, RZ ;  /* 0x00000010247d7824 */ /* 0x000fe200078e00ff */
[----:B------:R-:W-:Y:S01]  /*2420*/  PRMT R8, RZ, 0x7610, R8 ;  /* 0x00007610ff087816 */ /* 0x000fe20000000008 */
[----:B------:R-:W-:Y:S01]  /*2430*/  STTM.x128 tmem[UR10], RZ ;  /* 0x000000ff000079ed */ /* 0x000fe200083c000a */
[----:B------:R-:W0:Y:S02]  /*2440*/  FENCE.VIEW.ASYNC.T ;  /* 0x00000000000073c6 */ /* 0x000e240000000200 */
[----:B0-----:R-:W-:Y:S01]  /*2450*/  BAR.SYNC.DEFER_BLOCKING 0x0 ;  /* 0x0000000000007b1d */ /* 0x001fe20000010000 */
[----:B------:R-:W-:Y:S01]  /*2460*/  LEA.HI.X.SX32 R3, R3, UR13, 0x1, P6 ;  /* 0x0000000d03037c11 */ /* 0x000fe2000b0f0eff */
[----:B------:R-:W-:Y:S01]  /*2470*/  VIADD R6, R15, 0xffffffd7 ;  /* 0xffffffd70f067836 */ /* 0x000fe20000000000 */
[----:B------:R-:W-:-:S02]  /*2480*/  IADD3 R4, P6, PT, R5, R2, RZ ;  /* 0x0000000205047210 */ /* 0x000fc40007fde0ff */
[----:B------:R-:W-:Y:S02]  /*2490*/  PRMT R7, RZ, 0x7610, R7 ;  /* 0x00007610ff077816 */ /* 0x000fe40000000007 */
[----:B------:R-:W-:Y:S01]  /*24a0*/  PRMT R10, RZ, 0x7610, R10 ;  /* 0x00007610ff0a7816 */ /* 0x000fe2000000000a */
[----:B------:R-:W-:Y:S01]  /*24b0*/  STL [R1+0xc54], R62 ;  /* 0x000c543e01007387 */ /* 0x000fe20000100800 */
[----:B------:R-:W-:Y:S01]  /*24c0*/  LEA.HI.X.SX32 R5, R5, R3, 0x1, P6 ;  /* 0x0000000305057211 */ /* 0x000fe200030f0eff */
[----:B------:R-:W-:Y:S01]  /*24d0*/  VIADD R9, R15, 0xffffffc7 ;  /* 0xffffffc70f097836 */ /* 0x000fe20000000000 */
[----:B------:R-:W-:Y:S01]  /*24e0*/  PRMT R132, RZ, 0x7610, R132 ;  /* 0x00007610ff847816 */ /* 0x000fe20000000084 */
[----:B------:R0:W-:Y:S01]  /*24f0*/  STL [R1+0xc50], R58 ;  /* 0x000c503a01007387 */ /* 0x0001e20000100800 */
[----:B------:R-:W-:Y:S01]  /*2500*/  PRMT R130, RZ, 0x7610, R130 ;  /* 0x00007610ff827816 */ /* 0x000fe20000000082 */
[----:B------:R-:W1:Y:S02]  /*2510*/  LDCU UR11, c[0x0][0x3b0] ;  /* 0x00007600ff0b77ac */ /* 0x000e640008000800 */
[----:B------:R2:W-:Y:S01]  /*2520*/  STL [R1+0xc4c], R54 ;  /* 0x000c4c3601007387 */ /* 0x0005e20000100800 */
[----:B------:R-:W-:Y:S01]  /*2530*/  PRMT R11, RZ, 0x7610, R11 ;  /* 0x00007610ff0b7816 */ /* 0x000fe2000000000b */
[----:B------:R-:W3:Y:S02]  /*2540*/  LDCU UR5, c[0x0][0x3b0] ;  /* 0x00007600ff0577ac */ /* 0x000ee40008000800 */
[----:B------:R-:W-:Y:S01]  /*2550*/  STL [R1+0xc48], R51 ;  /* 0x000c483301007387 */ /* 0x000fe20000100800 */
[----:B------:R-:W-:Y:S01]  /*2560*/  PRMT R12, RZ, 0x7610, R12 ;  /* 0x00007610ff0c7816 */ /* 0x000fe2000000000c */
[----:B------:R-:W4:Y:S02]  /*2570*/  LDCU UR21, c[0x0][0x3b0] ;  /* 0x00007600ff1577ac */ /* 0x000f240008000800 */
[----:B------:R-:W0:Y:S02]  /*2580*/  FENCE.VIEW.ASYNC.S ;  /* 0x00000000000073c6 */ /* 0x000e240000000000 */
[----:B0-----:R0:W0:Y:S02]  /*2590*/  @!UP2 SYNCS.EXCH.64 URZ, [UR6], UR16 ;  /* 0x0000001006ffa5b2 */ /* 0x0010240008000100 */
[----:B0-----:R-:W-:Y:S01]  /*25a0*/  BAR.SYNC.DEFER_BLOCKING 0x0 ;  /* 0x0000000000007b1d */ /* 0x001fe20000010000 */
[----:B------:R-:W-:-:S02]  /*25b0*/  PRMT R138, RZ, 0x7610, R138 ;  /* 0x00007610ff8a7816 */ /* 0x000fc4000000008a */
[----:B------:R-:W-:Y:S02]  /*25c0*/  PRMT R135, RZ, 0x7610, R135 ;  /* 0x00007610ff877816 */ /* 0x000fe40000000087 */
[----:B------:R-:W-:Y:S01]  /*25d0*/  PRMT R28, RZ, 0x7610, R28 ;  /* 0x00007610ff1c7816 */ /* 0x000fe2000000001c */
[----:B------:R-:W0:Y:S01]  /*25e0*/  LDCU UR25, c[0x0][0x3b0] ;  /* 0x00007600ff1977ac */ /* 0x000e220008000800 */
[----:B------:R-:W-:Y:S01]  /*25f0*/  STL [R1+0xc44], R48 ;  /* 0x000c443001007387 */ /* 0x000fe20000100800 */
[----:B------:R-:W-:Y:S01]  /*2600*/  IADD3 R126, P6, PT, R125, R2, RZ ;  /* 0x000000027d7e7210 */ /* 0x000fe20007fde0ff */
[----:B------:R-:W0:Y:S02]  /*2610*/  LDCU UR29, c[0x0][0x3b0] ;  /* 0x00007600ff1d77ac */ /* 0x000e240008000800 */
[----:B------:R-:W-:Y:S01]  /*2620*/  STL [R1+0xc40], R97 ;  /* 0x000c406101007387 */ /* 0x000fe20000100800 */
[----:B------:R-:W-:Y:S01]  /*2630*/  PRMT R58, RZ, 0x7610, R58 ;  /* 0x00007610ff3a7816 */ /* 0x000fe2000000003a */
[----:B------:R-:W0:Y:S02]  /*2640*/  LDCU UR16, c[0x0][0x3b0] ;  /* 0x00007600ff1077ac */ /* 0x000e240008000800 */
[----:B------:R-:W-:Y:S01]  /*2650*/  STL [R1+0xc3c], R93 ;  /* 0x000c3c5d01007387 */ /* 0x000fe20000100800 */
[----:B--2---:R-:W-:Y:S01]  /*2660*/  PRMT R54, RZ, 0x7610, R54 ;  /* 0x00007610ff367816 */ /* 0x004fe20000000036 */
[----:B------:R-:W2:Y:S02]  /*2670*/  LDCU UR17, c[0x0][0x3b0] ;  /* 0x00007600ff1177ac */ /* 0x000ea40008000800 */
[----:B------:R-:W-:Y:S01]  /*2680*/  STL [R1+0xc38], R89 ;  /* 0x000c385901007387 */ /* 0x000fe20000100800 */
[----:B------:R-:W-:Y:S01]  /*2690*/  PRMT R14, RZ, 0x7610, R14 ;  /* 0x00007610ff0e7816 */ /* 0x000fe2000000000e */
[----:B------:R-:W0:Y:S02]  /*26a0*/  LDCU UR33, c[0x0][0x3b0] ;  /* 0x00007600ff2177ac */ /* 0x000e240008000800 */
[----:B------:R-:W2:Y:S01]  /*26b0*/  @!P2 LDG.E.U8 R8, desc[UR18][R2.64] ;  /* 0x000000120208a981 */ /* 0x000ea2000c1e1100 */
[----:B------:R-:W-:Y:S01]  /*26c0*/  PRMT R23, RZ, 0x7610, R23 ;  /* 0x00007610ff177816 */ /* 0x000fe20000000017 */
[----:B------:R-:W0:Y:S02]  /*26d0*/  LDCU UR12, c[0x0][0x3b0] ;  /* 0x00007600ff0c77ac */ /* 0x000e240008000800 */
[----:B------:R-:W3:Y:S01]  /*26e0*/  @!P0 LDG.E.U8 R7, desc[UR18][R4.64] ;  /* 0x0000001204078981 */ /* 0x000ee2000c1e1100 */
[----:B------:R-:W-:Y:S01]  /*26f0*/  PRMT R110, RZ, 0x7610, R110 ;  /* 0x00007610ff6e7816 */ /* 0x000fe2000000006e */
[----:B------:R-:W0:Y:S02]  /*2700*/  LDCU UR37, c[0x0][0x3b0] ;  /* 0x00007600ff2577ac */ /* 0x000e240008000800 */
[----:B------:R-:W-:Y:S01]  /*2710*/  STL [R1+0xc34], R85 ;  /* 0x000c345501007387 */ /* 0x000fe20000100800 */
[----:B------:R-:W-:Y:S01]  /*2720*/  PRMT R112, RZ, 0x7610, R112 ;  /* 0x00007610ff707816 */ /* 0x000fe20000000070 */
[----:B------:R-:W0:Y:S02]  /*2730*/  LDCU UR41, c[0x0][0x3b0] ;  /* 0x00007600ff2977ac */ /* 0x000e240008000800 */
[----:B------:R-:W-:Y:S01]  /*2740*/  STL [R1+0xc30], R81 ;  /* 0x000c305101007387 */ /* 0x000fe20000100800 */
[----:B------:R-:W0:Y:S03]  /*2750*/  LDCU UR45, c[0x0][0x3b0] ;  /* 0x00007600ff2d77ac */ /* 0x000e260008000800 */
        /* <DEDUP_REMOVED lines=77> */
[----:B------:R-:W-:Y:S01]  /*2c30*/  ISETP.GE.U32.AND P2, PT, R6, 0x7fffff58, PT ;  /* 0x7fffff580600780c */ /* 0x000fe20003f46070 */
[----:B------:R-:W0:Y:S02]  /*2c40*/  LDCU UR52, c[0x0][0x3b0] ;  /* 0x00007600ff3477ac */ /* 0x000e240008000800 */
[----:B------:R-:W-:Y:S01]  /*2c50*/  STL [R1+0xb00], R128 ;  /* 0x000b008001007387 */ /* 0x000fe20000100800 */
[----:B------:R-:W-:Y:S01]  /*2c60*/  VIADD R6, R15, 0xffffffcf ;  /* 0xffffffcf0f067836 */ /* 0x000fe20000000000 */
[----:B------:R-:W0:Y:S02]  /*2c70*/  LDCU UR56, c[0x0][0x3b0] ;  /* 0x00007600ff3877ac */ /* 0x000e240008000800 */
[----:B------:R-:W-:Y:S01]  /*2c80*/  STL [R1+0xafc], R127 ;  /* 0x000afc7f01007387 */ /* 0x000fe20000100800 */
[----:B------:R-:W-:Y:S01]  /*2c90*/  LEA.HI.X.SX32 R125, R125, R3, 0x1, P6 ;  /* 0x000000037d7d7211 */ /* 0x000fe200030f0eff */
[----:B------:R-:W0:Y:S02]  /*2ca0*/  LDCU UR60, c[0x0][0x3b0] ;  /* 0x00007600ff3c77ac */ /* 0x000e240008000800 */
[----:B------:R-:W-:Y:S01]  /*2cb0*/  STL [R1+0xaf8], R124 ;  /* 0x000af87c01007387 */ /* 0x000fe20000100800 */
[----:B------:R-:W0:Y:S03]  /*2cc0*/  LDCU UR64, c[0x0][0x3b0] ;  /* 0x00007600ff4077ac */ /* 0x000e260008000800 */
[----:B------:R-:W-:Y:S01]  /*2cd0*/  STL [R1+0xaf4], R122 ;  /* 0x000af47a01007387 */ /* 0x000fe20000100800 */
[----:B------:R-:W0:Y:S03]  /*2ce0*/  LDCU UR68, c[0x0][0x3b0] ;  /* 0x00007600ff4477ac */ /* 0x000e260008000800 */
[----:B------:R-:W-:Y:S04]  /*2cf0*/  STL [R1+0xaf0], R121 ;  /* 0x000af07901007387 */ /* 0x000fe80000100800 */
[----:B------:R-:W-:Y:S01]  /*2d00*/  STL [R1+0xaec], R120 ;  /* 0x000aec7801007387 */ /* 0x000fe20000100800 */
[----:B------:R-:W-:-:S03]  /*2d10*/  ISETP.GE.U32.AND P0, PT, R6, 0x7fffff50, PT ;  /* 0x7fffff500600780c */ /* 0x000fc60003f06070 */
[----:B------:R-:W-:Y:S01]  /*2d20*/  STL [R1+0x9dc], R4 ;  /* 0x0009dc0401007387 */ /* 0x000fe20000100800 */
[----:B------:R-:W-:-:S03]  /*2d30*/  @!P4 IMAD.MOV.U32 R6, RZ, RZ, R126 ;  /* 0x000000ffff06c224 */ /* 0x000fc600078e007e */
[----:B------:R-:W-:Y:S04]  /*2d40*/  STL [R1+0x9d8], R5 ;  /* 0x0009d80501007387 */ /* 0x000fe80000100800 */
[----:B--2---:R-:W-:Y:S04]  /*2d50*/  STL [R1+0x2f0], R8 ;  /* 0x0002f00801007387 */ /* 0x004fe80000100800 */
[----:B---3--:R2:W-:Y:S02]  /*2d60*/  STL [R1+0x2f4], R7 ;  /* 0x0002f40701007387 */ /* 0x0085e40000100800 */
[----:B--2---:R-:W-:-:S05]  /*2d70*/  @!P4 IMAD.MOV.U32 R7, RZ, RZ, R125 ;  /* 0x000000ffff07c224 */ /* 0x004fca00078e007d */
[----:B------:R2:W3:Y:S01]  /*2d80*/  @!P4 LDG.E.U8 R10, desc[UR18][R6.64] ;  /* 0x00000012060ac981 */ /* 0x0004e2000c1e1100 */
[----:B------:R-:W-:-:S05]  /*2d90*/  IMAD R8, R36, 0x18, RZ ;  /* 0x0000001824087824 */ /* 0x000fca00078e02ff */
[----:B------:R-:W-:-:S04]  /*2da0*/  IADD3 R66, P6, PT, R8, R2, RZ ;  /* 0x0000000208427210 */ /* 0x000fc80007fde0ff */
[----:B--2---:R-:W-:Y:S01]  /*2db0*/  LEA.HI.X.SX32 R7, R8, R3, 0x1, P6 ;  /* 0x0000000308077211 */ /* 0x004fe200030f0eff */
[----:B------:R-:W-:-:S05]  /*2dc0*/  @!P5 IMAD.MOV.U32 R6, RZ, RZ, R66 ;  /* 0x000000ffff06d224 */ /* 0x000fca00078e0042 */
[----:B------:R2:W4:Y:S01]  /*2dd0*/  @!P5 LDG.E.U8 R58, desc[UR18][R6.64] ;  /* 0x00000012063ad981 */ /* 0x000522000c1e1100 */
[----:B------:R-:W-:Y:S01]  /*2de0*/  ISETP.GE.U32.AND P4, PT, R9, 0x7fffff48, PT ;  /* 0x7fffff480900780c */ /* 0x000fe20003f86070 */
[----:B------:R-:W-:Y:S02]  /*2df0*/  IMAD.SHL.U32 R9, R36, 0x20, RZ ;  /* 0x0000002024097824 */ /* 0x000fe400078e00ff */
[----:B------:R-:W-:Y:S03]  /*2e00*/  STL [R1+0x9e4], R126 ;  /* 0x0009e47e01007387 */ /* 0x000fe60000100800 */
[----:B------:R-:W-:Y:S01]  /*2e10*/  IADD3 R62, P6, PT, R9, R2, RZ ;  /* 0x00000002093e7210 */ /* 0x000fe20007fde0ff */
[----:B------:R-:W-:Y:S01]  /*2e20*/  STL [R1+0x9e0], R125 ;  /* 0x0009e07d01007387 */ /* 0x000fe20000100800 */
[----:B------:R-:W-:-:S03]  /*2e30*/  PRMT R97, RZ, 0x7610, R97 ;  /* 0x00007610ff617816 */ /* 0x000fc60000000061 */
[----:B------:R0:W-:Y:S01]  /*2e40*/  STL [R1+0x18], R66 ;  /* 0x0000184201007387 */ /* 0x0001e20000100800 */
[----:B--2---:R-:W-:-:S03]  /*2e50*/  @!P3 IMAD.MOV.U32 R6, RZ, RZ, R62 ;  /* 0x000000ffff06b224 */ /* 0x004fc600078e003e */
[----:B---3--:R-:W-:Y:S04]  /*2e60*/  STL [R1+0x2fc], R10 ;  /* 0x0002fc0a01007387 */ /* 0x008fe80000100800 */
[----:B------:R2:W-:Y:S01]  /*2e70*/  STL [R1+0x14], R7 ;  /* 0x0000140701007387 */ /* 0x0005e20000100800 */
[----:B------:R-:W-:-:S03]  /*2e80*/  IMAD R8, R36, 0x28, RZ ;  /* 0x0000002824087824 */ /* 0x000fc600078e02ff */
[----:B0-----:R-:W3:Y:S01]  /*2e90*/  LDL.LU R66, [R1+0xc58] ;  /* 0x000c580001427983 */ /* 0x001ee20000300800 */
[----:B--2---:R-:W-:-:S05]  /*2ea0*/  LEA.HI.X.SX32 R7, R9, R3, 0x1, P6 ;  /* 0x0000000309077211 */ /* 0x004fca00030f0eff */
[----:B------:R0:W2:Y:S04]  /*2eb0*/  @!P3 LDG.E.U8 R97, desc[UR18][R6.64] ;  /* 0x000000120661b981 */ /* 0x0000a8000c1e1100 */
[----:B------:R-:W-:Y:S04]  /*2ec0*/  STL [R1+0xcc], R62 ;  /* 0x0000cc3e01007387 */ /* 0x000fe80000100800 */
[----:B----4-:R4:W-:Y:S02]  /*2ed0*/  STL [R1+0x328], R58 ;  /* 0x0003283a01007387 */ /* 0x0109e40000100800 */
[----:B----4-:R-:W-:-:S04]  /*2ee0*/  IADD3 R58, P6, PT, R8, R2, RZ ;  /* 0x00000002083a7210 */ /* 0x010fc80007fde0ff */
[----:B------:R-:W-:Y:S01]  /*2ef0*/  LEA.HI.X.SX32 R8, R8, R3, 0x1, P6 ;  /* 0x0000000308087211 */ /* 0x000fe200030f0eff */
[----:B------:R4:W-:Y:S01]  /*2f00*/  STL [R1+0xc8], R7 ;  /* 0x0000c80701007387 */ /* 0x0009e20000100800 */
[----:B0-----:R-:W-:-:S03]  /*2f10*/  @!P2 IMAD.MOV.U32 R6, RZ, RZ, R58 ;  /* 0x000000ffff06a224 */ /* 0x001fc600078e003a */
[----:B----4-:R-:W-:-:S05]  /*2f20*/  @!P2 IMAD.MOV.U32 R7, RZ, RZ, R8 ;  /* 0x000000ffff07a224 */ /* 0x010fca00078e0008 */
[----:B------:R0:W4:Y:S01]  /*2f30*/  @!P2 LDG.E.U8 R54, desc[UR18][R6.64] ;  /* 0x000000120636a981 */ /* 0x000122000c1e1100 */
[----:B------:R-:W-:-:S03]  /*2f40*/  IMAD R9, R36, 0x30, RZ ;  /* 0x0000003024097824 */ /* 0x000fc600078e02ff */
[----:B------:R-:W-:Y:S04]  /*2f50*/  STL [R1+0x53c], R58 ;  /* 0x00053c3a01007387 */ /* 0x000fe80000100800 */
[----:B------:R-:W3:Y:S04]  /*2f60*/  LDL.LU R62, [R1+0xc54] ;  /* 0x000c5400013e7983 */ /* 0x000ee80000300800 */
[----:B------:R0:W-:Y:S01]  /*2f70*/  STL [R1+0x538], R8 ;  /* 0x0005380801007387 */ /* 0x0001e20000100800 */
[----:B------:R-:W-:-:S03]  /*2f80*/  PRMT R48, RZ, 0x7610, R48 ;  /* 0x00007610ff307816 */ /* 0x000fc60000000030 */
[----:B--2---:R2:W-:Y:S01]  /*2f90*/  STL [R1+0x330], R97 ;  /* 0x0003306101007387 */ /* 0x0045e20000100800 */
[----:B------:R-:W-:Y:S02]  /*2fa0*/  VIADD R10, R15, 0xffffffbf ;  /* 0xffffffbf0f0a7836 */ /* 0x000fe40000000000 */
[----:B0-----:R-:W-:Y:S01]  /*2fb0*/  IMAD R8, R36, 0x38, RZ ;  /* 0x0000003824087824 */ /* 0x001fe200078e02ff */
[----:B------:R-:W3:Y:S01]  /*2fc0*/  LDL.LU R58, [R1+0xc50] ;  /* 0x000c5000013a7983 */ /* 0x000ee20000300800 */
[----:B--2---:R-:W-:-:S04]  /*2fd0*/  IADD3 R97, P6, PT, R9, R2, RZ ;  /* 0x0000000209617210 */ /* 0x004fc80007fde0ff */
[----:B------:R-:W-:Y:S01]  /*2fe0*/  LEA.HI.X.SX32 R7, R9, R3, 0x1, P6 ;  /* 0x0000000309077211 */ /* 0x000fe200030f0eff */
[----:B------:R-:W-:-:S05]  /*2ff0*/  @!P0 IMAD.MOV.U32 R6, RZ, RZ, R97 ;  /* 0x000000ffff068224 */ /* 0x000fca00078e0061 */
[----:B------:R0:W2:Y:S01]  /*3000*/  @!P0 LDG.E.U8 R48, desc[UR18][R6.64] ;  /* 0x0000001206308981 */ /* 0x0000a2000c1e1100 */
[----:B------:R-:W-:Y:S01]  /*3010*/  ISETP.GE.U32.AND P5, PT, R10, 0x7fffff40, PT ;  /* 0x7fffff400a00780c */ /* 0x000fe20003fa6070 */
[----:B------:R-:W-:-:S05]  /*3020*/  VIADD R10, R15, 0xffffffb7 ;  /* 0xffffffb70f0a7836 */ /* 0x000fca0000000000 */
[----:B------:R-:W-:Y:S01]  /*3030*/  ISETP.GE.U32.AND P3, PT, R10, 0x7fffff38, PT ;  /* 0x7fffff380a00780c */ /* 0x000fe20003f66070 */
[----:B------:R-:W-:Y:S01]  /*3040*/  VIADD R10, R15, 0xffffffaf ;  /* 0xffffffaf0f0a7836 */ /* 0x000fe20000000000 */
[----:B----4-:R4:W-:Y:S04]  /*3050*/  STL [R1+0x364], R54 ;  /* 0x0003643601007387 */ /* 0x0109e80000100800 */
[----:B------:R-:W-:Y:S01]  /*3060*/  ISETP.GE.U32.AND P2, PT, R10, 0x7fffff30, PT ;  /* 0x7fffff300a00780c */ /* 0x000fe20003f46070 */
[----:B------:R-:W-:Y:S01]  /*3070*/  IMAD.SHL.U32 R10, R36, 0x40, RZ ;  /* 0x00000040240a7824 */ /* 0x000fe200078e00ff */
[----:B----4-:R-:W4:Y:S04]  /*3080*/  LDL.LU R54, [R1+0xc4c] ;  /* 0x000c4c0001367983 */ /* 0x010f280000300800 */
[----:B------:R-:W-:Y:S04]  /*3090*/  STL [R1+0x57c], R97 ;  /* 0x00057c6101007387 */ /* 0x000fe80000100800 */
[----:B------:R0:W-:Y:S02]  /*30a0*/  STL [R1+0x578], R7 ;  /* 0x0005780701007387 */ /* 0x0001e40000100800 */
[----:B0-----:R-:W-:-:S04]  /*30b0*/  IADD3 R7, P6, PT, R8, R2, RZ ;  /* 0x0000000208077210 */ /* 0x001fc80007fde0ff */
[----:B------:R-:W-:Y:S01]  /*30c0*/  LEA.HI.X.SX32 R6, R8, R3, 0x1, P6 ;  /* 0x0000000308067211 */ /* 0x000fe200030f0eff */
[----:B------:R0:W-:Y:S01]  /*30d0*/  STL [R1+0x5bc], R7 ;  /* 0x0005bc0701007387 */ /* 0x0001e20000100800 */
[----:B------:R-:W-:-:S03]  /*30e0*/  IADD3 R97, P6, PT, R10, R2, RZ ;  /* 0x000000020a617210 */ /* 0x000fc60007fde0ff */
[----:B------:R1:W-:Y:S01]  /*30f0*/  STL [R1+0x5b8], R6 ;  /* 0x0005b80601007387 */ /* 0x0003e20000100800 */
[----:B0-----:R-:W-:-:S03]  /*3100*/  @!P4 LOP3.LUT R7, R7, R6, RZ, 0x3c, !PT ;  /* 0x000000060707c212 */ /* 0x001fc600078e3cff */
[----:B------:R-:W-:Y:S01]  /*3110*/  STL [R1+0x5fc], R97 ;  /* 0x0005fc6101007387 */ /* 0x000fe20000100800 */
[C---:B-1----:R-:W-:Y:S02]  /*3120*/  @!P4 LOP3.LUT R6, R7.reuse, R6, RZ, 0x3c, !PT ;  /* 0x000000060706c212 */ /* 0x042fe400078e3cff */
[----:B------:R-:W-:Y:S02]  /*3130*/  PRMT R51, RZ, 0x7610, R51 ;  /* 0x00007610ff337816 */ /* 0x000fe40000000033 */
[----:B------:R-:W-:Y:S02]  /*3140*/  @!P4 LOP3.LUT R7, R7, R6, RZ, 0x3c, !PT ;  /* 0x000000060707c212 */ /* 0x000fe400078e3cff */
[----:B------:R-:W-:-:S03]  /*3150*/  PRMT R93, RZ, 0x7610, R93 ;  /* 0x00007610ff5d7816 */ /* 0x000fc6000000005d */
[----:B------:R0:W3:Y:S02]  /*3160*/  @!P4 LDG.E.U8 R51, desc[UR18][R6.64] ;  /* 0x000000120633c981 */ /* 0x0000e4000c1e1100 */
[----:B0-----:R-:W-:Y:S02]  /*3170*/  @!P5 IMAD.MOV.U32 R6, RZ, RZ, R97 ;  /* 0x000000ffff06d224 */ /* 0x001fe400078e0061 */
[----:B--2---:R0:W-:Y:S02]  /*3180*/  STL [R1+0x338], R48 ;  /* 0x0003383001007387 */ /* 0x0041e40000100800 */
[----:B0-----:R-:W-:-:S05]  /*3190*/  LEA.HI.X.SX32 R48, R10, R3, 0x1, P6 ;  /* 0x000000030a307211 */ /* 0x001fca00030f0eff */
[----:B------:R-:W-:-:S05]  /*31a0*/  @!P5 IMAD.MOV.U32 R7, RZ, RZ, R48 ;  /* 0x000000ffff07d224 */ /* 0x000fca00078e0030 */
[----:B------:R0:W2:Y:S01]  /*31b0*/  @!P5 LDG.E.U8 R93, desc[UR18][R6.64] ;  /* 0x00000012065dd981 */ /* 0x0000a2000c1e1100 */
[----:B------:R-:W-:-:S05]  /*31c0*/  VIADD R9, R15, 0xffffffa7 ;  /* 0xffffffa70f097836 */ /* 0x000fca0000000000 */
[----:B------:R-:W-:Y:S01]  /*31d0*/  ISETP.GE.U32.AND P0, PT, R9, 0x7fffff28, PT ;  /* 0x7fffff280900780c */ /* 0x000fe20003f06070 */
[----:B------:R-:W-:-:S05]  /*31e0*/  IMAD R9, R36, 0x48, RZ ;  /* 0x0000004824097824 */ /* 0x000fca00078e02ff */
[----:B------:R-:W-:Y:S01]  /*31f0*/  IADD3 R10, P6, PT, R9, R2, RZ ;  /* 0x00000002090a7210 */ /* 0x000fe20007fde0ff */
[----:B0-----:R-:W-:-:S03]  /*3200*/  VIADD R6, R15, 0xffffff97 ;  /* 0xffffff970f067836 */ /* 0x001fc60000000000 */
[----:B------:R-:W-:Y:S01]  /*3210*/  LEA.HI.X.SX32 R9, R9, R3, 0x1, P6 ;  /* 0x0000000309097211 */ /* 0x000fe200030f0eff */
[----:B------:R-:W-:Y:S01]  /*3220*/  IMAD.MOV.U32 R7, RZ, RZ, R10 ;  /* 0x000000ffff077224 */ /* 0x000fe200078e000a */
[----:B------:R-:W-:-:S03]  /*3230*/  ISETP.GE.U32.AND P5, PT, R6, 0x7fffff18, PT ;  /* 0x7fffff180600780c */ /* 0x000fc60003fa6070 */
[----:B------:R-:W-:Y:S02]  /*3240*/  IMAD.MOV.U32 R6, RZ, RZ, R9 ;  /* 0x000000ffff067224 */ /* 0x000fe400078e0009 */
[----:B------:R-:W-:-:S03]  /*3250*/  VIADD R8, R15, 0xffffff9f ;  /* 0xffffff9f0f087836 */ /* 0x000fc60000000000 */
[-C--:B------:R-:W-:Y:S02]  /*3260*/  @!P3 LOP3.LUT R7, R7, R6.reuse, RZ, 0x3c, !PT ;  /* 0x000000060707b212 */ /* 0x080fe400078e3cff */
[----:B------:R-:W-:Y:S01]  /*3270*/  ISETP.GE.U32.AND P4, PT, R8, 0x7fffff20, PT ;  /* 0x7fffff200800780c */ /* 0x000fe20003f86070 */
[----:B------:R-:W-:Y:S01]  /*3280*/  IMAD R8, R36, 0x50, RZ ;  /* 0x0000005024087824 */ /* 0x000fe200078e02ff */
[C---:B------:R-:W-:Y:S02]  /*3290*/  @!P3 LOP3.LUT R6, R7.reuse, R6, RZ, 0x3c, !PT ;  /* 0x000000060706b212 */ /* 0x040fe400078e3cff */
[----:B------:R-:W-:Y:S02]  /*32a0*/  PRMT R89, RZ, 0x7610, R89 ;  /* 0x00007610ff597816 */ /* 0x000fe40000000059 */
[----:B------:R-:W-:-:S05]  /*32b0*/  @!P3 LOP3.LUT R7, R7, R6, RZ, 0x3c, !PT ;  /* 0x000000060707b212 */ /* 0x000fca00078e3cff */
[----:B------:R0:W4:Y:S04]  /*32c0*/  @!P3 LDG.E.U8 R89, desc[UR18][R6.64] ;  /* 0x000000120659b981 */ /* 0x000128000c1e1100 */
[----:B---3--:R1:W-:Y:S04]  /*32d0*/  STL [R1+0x334], R51 ;  /* 0x0003343301007387 */ /* 0x0083e80000100800 */
[----:B-1----:R-:W3:Y:S04]  /*32e0*/  LDL.LU R51, [R1+0xc48] ;  /* 0x000c480001337983 */ /* 0x002ee80000300800 */
[----:B------:R1:W-:Y:S04]  /*32f0*/  STL [R1+0x5f8], R48 ;  /* 0x0005f83001007387 */ /* 0x0003e80000100800 */
[----:B-1----:R-:W3:Y:S04]  /*3300*/  LDL.LU R48, [R1+0xc44] ;  /* 0x000c440001307983 */ /* 0x002ee80000300800 */
[----:B------:R-:W3:Y:S01]  /*3310*/  LDL.LU R97, [R1+0xc40] ;  /* 0x000c400001617983 */ /* 0x000ee20000300800 */
[----:B------:R-:W-:-:S03]  /*3320*/  PRMT R85, RZ, 0x7610, R85 ;  /* 0x00007610ff557816 */ /* 0x000fc60000000055 */
[----:B--2---:R1:W-:Y:S04]  /*3330*/  STL [R1+0x3a8], R93 ;  /* 0x0003a85d01007387 */ /* 0x0043e80000100800 */
[----:B-1----:R-:W2:Y:S04]  /*3340*/  LDL.LU R93, [R1+0xc3c] ;  /* 0x000c3c00015d7983 */ /* 0x002ea80000300800 */
[----:B------:R1:W-:Y:S02]  /*3350*/  STL [R1+0x63c], R10 ;  /* 0x00063c0a01007387 */ /* 0x0003e40000100800 */
[----:B-1----:R-:W-:-:S04]  /*3360*/  IADD3 R10, P6, PT, R8, R2, RZ ;  /* 0x00000002080a7210 */ /* 0x002fc80007fde0ff */
[----:B0-----:R-:W-:Y:S01]  /*3370*/  LEA.HI.X.SX32 R6, R8, R3, 0x1, P6 ;  /* 0x0000000308067211 */ /* 0x001fe200030f0eff */
[----:B------:R-:W-:Y:S01]  /*3380*/  IMAD.MOV.U32 R7, RZ, RZ, R10 ;  /* 0x000000ffff077224 */ /* 0x000fe200078e000a */
[----:B------:R-:W-:Y:S04]  /*3390*/  STL [R1+0x638], R9 ;  /* 0x0006380901007387 */ /* 0x000fe80000100800 */
[-C--:B------:R-:W-:Y:S01]  /*33a0*/  @!P2 LOP3.LUT R7, R7, R6.reuse, RZ, 0x3c, !PT ;  /* 0x000000060707a212 */ /* 0x080fe200078e3cff */
[----:B------:R-:W-:Y:S04]  /*33b0*/  STL [R1+0x67c], R10 ;  /* 0x00067c0a01007387 */ /* 0x000fe80000100800 */
[----:B------:R0:W-:Y:S02]  /*33c0*/  STL [R1+0x678], R6 ;  /* 0x0006780601007387 */ /* 0x0001e40000100800 */
[----:B0-----:R-:W-:-:S04]  /*33d0*/  @!P2 LOP3.LUT R6, R7, R6, RZ, 0x3c, !PT ;  /* 0x000000060706a212 */ /* 0x001fc800078e3cff */
[----:B------:R-:W-:-:S05]  /*33e0*/  @!P2 LOP3.LUT R7, R7, R6, RZ, 0x3c, !PT ;  /* 0x000000060707a212 */ /* 0x000fca00078e3cff */
[----:B------:R0:W2:Y:S01]  /*33f0*/  @!P2 LDG.E.U8 R85, desc[UR18][R6.64] ;  /* 0x000000120655a981 */ /* 0x0000a2000c1e1100 */
[----:B------:R-:W-:-:S05]  /*3400*/  VIADD R9, R15, 0xffffff8f ;  /* 0xffffff8f0f097836 */ /* 0x000fca0000000000 */
[----:B------:R-:W-:Y:S01]  /*3410*/  ISETP.GE.U32.AND P3, PT, R9, 0x7fffff10, PT ;  /* 0x7fffff100900780c */ /* 0x000fe20003f66070 */
[C---:B------:R-:W-:Y:S01]  /*3420*/  IMAD R9, R36.reuse, 0x58, RZ ;  /* 0x0000005824097824 */ /* 0x040fe200078e02ff */
[----:B----4-:R1:W-:Y:S01]  /*3430*/  STL [R1+0x340], R89 ;  /* 0x0003405901007387 */ /* 0x0103e20000100800 */
[----:B------:R-:W-:Y:S01]  /*3440*/  IMAD R8, R36, 0x60, RZ ;  /* 0x0000006024087824 */ /* 0x000fe200078e02ff */
[----:B------:R-:W-:Y:S02]  /*3450*/  PRMT R81, RZ, 0x7610, R81 ;  /* 0x00007610ff517816 */ /* 0x000fe40000000051 */
[----:B-1----:R-:W-:-:S04]  /*3460*/  IADD3 R89, P6, PT, R9, R2, RZ ;  /* 0x0000000209597210 */ /* 0x002fc80007fde0ff */
[----:B0-----:R-:W-:Y:S01]  /*3470*/  LEA.HI.X.SX32 R7, R9, R3, 0x1, P6 ;  /* 0x0000000309077211 */ /* 0x001fe200030f0eff */
[----:B------:R-:W-:Y:S01]  /*3480*/  STL [R1+0x6b4], R89 ;  /* 0x0006b45901007387 */ /* 0x000fe20000100800 */
[----:B------:R-:W-:-:S05]  /*3490*/  @!P0 IMAD.MOV.U32 R6, RZ, RZ, R89 ;  /* 0x000000ffff068224 */ /* 0x000fca00078e0059 */
[----:B------:R0:W4:Y:S04]  /*34a0*/  @!P0 LDG.E.U8 R81, desc[UR18][R6.64] ;  /* 0x0000001206518981 */ /* 0x000128000c1e1100 */
[----:B--2---:R1:W-:Y:S02]  /*34b0*/  STL [R1+0x374], R85 ;  /* 0x0003745501007387 */ /* 0x0043e40000100800 */
[----:B-1----:R-:W-:-:S04]  /*34c0*/  IADD3 R85, P6, PT, R8, R2, RZ ;  /* 0x0000000208557210 */ /* 0x002fc80007fde0ff */
[----:B------:R-:W-:Y:S01]  /*34d0*/  LEA.HI.X.SX32 R8, R8, R3, 0x1, P6 ;  /* 0x0000000308087211 */ /* 0x000fe200030f0eff */
[----:B------:R1:W-:Y:S01]  /*34e0*/  STL [R1+0x6b0], R7 ;  /* 0x0006b00701007387 */ /* 0x0003e20000100800 */
[----:B0-----:R-:W-:-:S03]  /*34f0*/  @!P4 IMAD.MOV.U32 R6, RZ, RZ, R85 ;  /* 0x000000ffff06c224 */ /* 0x001fc600078e0055 */
[----:B-1----:R-:W-:-:S05]  /*3500*/  @!P4 IMAD.MOV.U32 R7, RZ, RZ, R8 ;  /* 0x000000ffff07c224 */ /* 0x002fca00078e0008 */
[----:B------:R0:W2:Y:S01]  /*3510*/  @!P4 LDG.E.U8 R132, desc[UR18][R6.64] ;  /* 0x000000120684c981 */ /* 0x0000a2000c1e1100 */
[----:B------:R-:W-:Y:S02]  /*3520*/  IMAD R9, R36, 0x68, RZ ;  /* 0x0000006824097824 */ /* 0x000fe400078e02ff */
[----:B------:R-:W-:Y:S01]  /*3530*/  VIADD R10, R15, 0xffffff87 ;  /* 0xffffff870f0a7836 */ /* 0x000fe20000000000 */
[----:B------:R1:W-:Y:S04]  /*3540*/  STL [R1+0x6ec], R85 ;  /* 0x0006ec5501007387 */ /* 0x0003e80000100800 */
[----:B------:R-:W3:Y:S04]  /*3550*/  LDL.LU R89, [R1+0xc38] ;  /* 0x000c380001597983 */ /* 0x000ee80000300800 */
[----:B------:R-:W-:Y:S01]  /*3560*/  STL [R1+0x6e8], R8 ;  /* 0x0006e80801007387 */ /* 0x000fe20000100800 */
[----:B------:R-:W-:-:S03]  /*3570*/  ISETP.GE.U32.AND P2, PT, R10, 0x7fffff08, PT ;  /* 0x7fffff080a00780c */ /* 0x000fc60003f46070 */
[----:B----4-:R4:W-:Y:S01]  /*3580*/  STL [R1+0x36c], R81 ;  /* 0x00036c5101007387 */ /* 0x0109e20000100800 */
[C---:B------:R-:W-:Y:S02]  /*3590*/  VIADD R10, R15.reuse, 0xfffffff6 ;  /* 0xfffffff60f0a7836 */ /* 0x040fe40000000000 */
[----:B0-----:R-:W-:Y:S01]  /*35a0*/  VIADD R6, R15, 0xffffffee ;  /* 0xffffffee0f067836 */ /* 0x001fe20000000000 */
[----:B-1----:R-:W3:Y:S01]  /*35b0*/  LDL.LU R85, [R1+0xc34] ;  /* 0x000c340001557983 */ /* 0x002ee20000300800 */
[----:B----4-:R-:W-:Y:S01]  /*35c0*/  IADD3 R81, P6, PT, R9, R2, RZ ;  /* 0x0000000209517210 */ /* 0x010fe20007fde0ff */
[----:B------:R-:W-:-:S03]  /*35d0*/  IMAD R8, R36, 0x70, RZ ;  /* 0x0000007024087824 */ /* 0x000fc600078e02ff */
[----:B------:R-:W-:Y:S01]  /*35e0*/  LEA.HI.X.SX32 R7, R9, R3, 0x1, P6 ;  /* 0x0000000309077211 */ /* 0x000fe200030f0eff */
[----:B------:R-:W-:Y:S01]  /*35f0*/  STL [R1+0x724], R81 ;  /* 0x0007245101007387 */ /* 0x000fe20000100800 */
[----:B------:R-:W-:Y:S02]  /*3600*/  ISETP.GE.U32.AND P0, PT, R10, 0x7fffff77, PT ;  /* 0x7fffff770a00780c */ /* 0x000fe40003f06070 */
[----:B------:R-:W-:Y:S01]  /*3610*/  PRMT R10, RZ, 0x7610, R10 ;  /* 0x00007610ff0a7816 */ /* 0x000fe2000000000a */
[----:B------:R-:W-:Y:S01]  /*3620*/  STL [R1+0x720], R7 ;  /* 0x0007200701007387 */ /* 0x000fe20000100800 */
[----:B------:R-:W-:Y:S01]  /*3630*/  ISETP.GE.U32.AND P4, PT, R6, 0x7fffff6f, PT ;  /* 0x7fffff6f0600780c */ /* 0x000fe20003f86070 */
[----:B------:R-:W-:-:S05]  /*3640*/  @!P5 IMAD.MOV.U32 R6, RZ, RZ, R81 ;  /* 0x000000ffff06d224 */ /* 0x000fca00078e0051 */
[----:B------:R0:W4:Y:S04]  /*3650*/  @!P5 LDG.E.U8 R10, desc[UR18][R6.64] ;  /* 0x00000012060ad981 */ /* 0x000128000c1e1100 */
[----:B--2---:R1:W-:Y:S02]  /*3660*/  STL [R1+0x3f4], R132 ;  /* 0x0003f48401007387 */ /* 0x0043e40000100800 */
[----:B-1----:R-:W-:-:S04]  /*3670*/  IADD3 R132, P6, PT, R8, R2, RZ ;  /* 0x0000000208847210 */ /* 0x002fc80007fde0ff */
[----:B0-----:R-:W-:Y:S01]  /*3680*/  LEA.HI.X.SX32 R7, R8, R3, 0x1, P6 ;  /* 0x0000000308077211 */ /* 0x001fe200030f0eff */
[----:B------:R-:W-:-:S05]  /*3690*/  @!P3 IMAD.MOV.U32 R6, RZ, RZ, R132 ;  /* 0x000000ffff06b224 */ /* 0x000fca00078e0084 */
[----:B------:R0:W2:Y:S01]  /*36a0*/  @!P3 LDG.E.U8 R130, desc[UR18][R6.64] ;  /* 0x000000120682b981 */ /* 0x0000a2000c1e1100 */
[----:B------:R-:W-:-:S05]  /*36b0*/  VIADD R9, R15, 0xffffffe6 ;  /* 0xffffffe60f097836 */ /* 0x000fca0000000000 */
[----:B------:R-:W-:Y:S01]  /*36c0*/  ISETP.GE.U32.AND P5, PT, R9, 0x7fffff67, PT ;  /* 0x7fffff670900780c */ /* 0x000fe20003fa6070 */
[C---:B------:R-:W-:Y:S02]  /*36d0*/  IMAD R9, R36.reuse, 0x78, RZ ;  /* 0x0000007824097824 */ /* 0x040fe400078e02ff */
[----:B------:R-:W-:-:S03]  /*36e0*/  IMAD R8, R36, 0x9, RZ ;  /* 0x0000000924087824 */ /* 0x000fc600078e02ff */
[CC--:B------:R-:W-:Y:S01]  /*36f0*/  IADD3 R81, P6, PT, R9.reuse, R2.reuse, RZ ;  /* 0x0000000209517210 */ /* 0x0c0fe20007fde0ff */
[----:B------:R-:W-:Y:S03]  /*3700*/  STL [R1+0x75c], R132 ;  /* 0x00075c8401007387 */ /* 0x000fe60000100800 */
[----:B------:R-:W-:Y:S02]  /*3710*/  LEA.HI.X.SX32 R9, R9, R3, 0x1, P6 ;  /* 0x0000000309097211 */ /* 0x000fe400030f0eff */
[----:B0-----:R-:W-:Y:S01]  /*3720*/  IADD3 R6, P6, PT, R8, R2, RZ ;  /* 0x0000000208067210 */ /* 0x001fe20007fde0ff */
[----:B----4-:R-:W-:Y:S04]  /*3730*/  STL [R1+0x380], R10 ;  /* 0x0003800a01007387 */ /* 0x010fe80000100800 */
[----:B------:R0:W-:Y:S04]  /*3740*/  STL [R1+0x758], R7 ;  /* 0x0007580701007387 */ /* 0x0001e80000100800 */
[----:B------:R-:W-:Y:S01]  /*3750*/  STL [R1+0x794], R81 ;  /* 0x0007945101007387 */ /* 0x000fe20000100800 */
[----:B------:R-:W-:-:S03]  /*3760*/  PRMT R69, RZ, 0x7610, R69 ;  /* 0x00007610ff457816 */ /* 0x000fc60000000045 */
[----:B------:R-:W-:Y:S01]  /*3770*/  STL [R1+0x790], R9 ;  /* 0x0007900901007387 */ /* 0x000fe20000100800 */
[----:B0-----:R-:W-:Y:S01]  /*3780*/  LEA.HI.X.SX32 R7, R8, R3, 0x1, P6 ;  /* 0x0000000308077211 */ /* 0x001fe200030f0eff */
[----:B------:R-:W-:-:S04]  /*3790*/  @!P2 IMAD.MOV.U32 R8, RZ, RZ, R81 ;  /* 0x000000ffff08a224 */ /* 0x000fc800078e0051 */
[----:B------:R-:W4:Y:S04]  /*37a0*/  @!P0 LDG.E.U8 R11, desc[UR18][R6.64] ;  /* 0x00000012060b8981 */ /* 0x000f28000c1e1100 */
[----:B------:R0:W3:Y:S01]  /*37b0*/  @!P2 LDG.E.U8 R69, desc[UR18][R8.64] ;  /* 0x000000120845a981 */ /* 0x0000e2000c1e1100 */
[C---:B------:R-:W-:Y:S02]  /*37c0*/  VIADD R10, R15.reuse, 0xffffffde ;  /* 0xffffffde0f0a7836 */ /* 0x040fe40000000000 */
[----:B0-----:R-:W-:-:S05]  /*37d0*/  VIADD R8, R15, 0xffffffce ;  /* 0xffffffce0f087836 */ /* 0x001fca0000000000 */
[----:B------:R-:W-:Y:S02]  /*37e0*/  ISETP.GE.U32.AND P0, PT, R8, 0x7fffff4f, PT ;  /* 0x7fffff4f0800780c */ /* 0x000fe40003f06070 */
[----:B------:R-:W-:Y:S01]  /*37f0*/  ISETP.GE.U32.AND P3, PT, R10, 0x7fffff5f, PT ;  /* 0x7fffff5f0a00780c */ /* 0x000fe20003f66070 */
[----:B------:R-:W-:-:S05]  /*3800*/  VIADD R10, R15, 0xffffffd6 ;  /* 0xffffffd60f0a7836 */ /* 0x000fca0000000000 */
[----:B------:R-:W-:Y:S01]  /*3810*/  ISETP.GE.U32.AND P2, PT, R10, 0x7fffff57, PT ;  /* 0x7fffff570a00780c */ /* 0x000fe20003f46070 */
[C---:B------:R-:W-:Y:S01]  /*3820*/  IMAD R10, R36.reuse, 0x19, RZ ;  /* 0x00000019240a7824 */ /* 0x040fe200078e02ff */
[----:B------:R-:W-:Y:S01]  /*3830*/  PRMT R73, RZ, 0x7610, R73 ;  /* 0x00007610ff497816 */ /* 0x000fe20000000049 */
[----:B--2---:R0:W-:Y:S02]  /*3840*/  STL [R1+0x3b8], R130 ;  /* 0x0003b88201007387 */ /* 0x0041e40000100800 */
[----:B0-----:R-:W-:-:S05]  /*3850*/  IMAD R130, R36, 0x11, RZ ;  /* 0x0000001124827824 */ /* 0x001fca00078e02ff */
[----:B------:R-:W-:-:S04]  /*3860*/  IADD3 R132, P6, PT, R130, R2, RZ ;  /* 0x0000000282847210 */ /* 0x000fc80007fde0ff */
[----:B------:R-:W-:Y:S01]  /*3870*/  LEA.HI.X.SX32 R130, R130, R3, 0x1, P6 ;  /* 0x0000000382827211 */ /* 0x000fe200030f0eff */
[----:B------:R-:W-:-:S04]  /*3880*/  @!P4 IMAD.MOV.U32 R8, RZ, RZ, R132 ;  /* 0x000000ffff08c224 */ /* 0x000fc800078e0084 */
[----:B------:R-:W-:-:S05]  /*3890*/  @!P4 IMAD.MOV.U32 R9, RZ, RZ, R130 ;  /* 0x000000ffff09c224 */ /* 0x000fca00078e0082 */
[----:B------:R0:W2:Y:S01]  /*38a0*/  @!P4 LDG.E.U8 R12, desc[UR18][R8.64] ;  /* 0x00000012080cc981 */ /* 0x0000a2000c1e1100 */
[----:B------:R-:W-:-:S04]  /*38b0*/  IADD3 R81, P6, PT, R10, R2, RZ ;  /* 0x000000020a517210 */ /* 0x000fc80007fde0ff */
[----:B0-----:R-:W-:Y:S01]  /*38c0*/  LEA.HI.X.SX32 R9, R10, R3, 0x1, P6 ;  /* 0x000000030a097211 */ /* 0x001fe200030f0eff */
[----:B------:R-:W-:-:S05]  /*38d0*/  @!P5 IMAD.MOV.U32 R8, RZ, RZ, R81 ;  /* 0x000000ffff08d224 */ /* 0x000fca00078e0051 */
[----:B------:R0:W3:Y:S04]  /*38e0*/  @!P5 LDG.E.U8 R73, desc[UR18][R8.64] ;  /* 0x000000120849d981 */ /* 0x0000e8000c1e1100 */
[----:B------:R-:W-:Y:S04]  /*38f0*/  STL [R1+0x9ec], R6 ;  /* 0x0009ec0601007387 */ /* 0x000fe80000100800 */
[----:B------:R-:W-:Y:S04]  /*3900*/  STL [R1+0x9e8], R7 ;  /* 0x0009e80701007387 */ /* 0x000fe80000100800 */
[----:B----4-:R1:W-:Y:S04]  /*3910*/  STL [R1+0x428], R11 ;  /* 0x0004280b01007387 */ /* 0x0103e80000100800 */
[----:B------:R-:W-:Y:S01]  /*3920*/  STL [R1+0x9f4], R132 ;  /* 0x0009f48401007387 */ /* 0x000fe20000100800 */
[----:B-1----:R-:W-:-:S03]  /*3930*/  VIADD R11, R15, 0xffffffc6 ;  /* 0xffffffc60f0b7836 */ /* 0x002fc60000000000 */
[----:B------:R-:W-:Y:S02]  /*3940*/  STL [R1+0x9f0], R130 ;  /* 0x0009f08201007387 */ /* 0x000fe40000100800 */
[----:B------:R-:W-:Y:S01]  /*3950*/  ISETP.GE.U32.AND P4, PT, R11, 0x7fffff47, PT ;  /* 0x7fffff470b00780c */ /* 0x000fe20003f86070 */
[C---:B------:R-:W-:Y:S01]  /*3960*/  IMAD R11, R36.reuse, 0x21, RZ ;  /* 0x00000021240b7824 */ /* 0x040fe200078e02ff */
[----:B------:R1:W-:Y:S01]  /*3970*/  STL [R1+0x94], R81 ;  /* 0x0000945101007387 */ /* 0x0003e20000100800 */
[----:B------:R-:W-:Y:S01]  /*3980*/  IMAD R10, R36, 0x29, RZ ;  /* 0x00000029240a7824 */ /* 0x000fe200078e02ff */
[----:B------:R-:W-:Y:S02]  /*3990*/  PRMT R77, RZ, 0x7610, R77 ;  /* 0x00007610ff4d7816 */ /* 0x000fe4000000004d */
[----:B------:R-:W-:Y:S02]  /*39a0*/  PRMT R106, RZ, 0x7610, R106 ;  /* 0x00007610ff6a7816 */ /* 0x000fe4000000006a */
[----:B------:R-:W-:Y:S01]  /*39b0*/  PRMT R65, RZ, 0x7610, R65 ;  /* 0x00007610ff417816 */ /* 0x000fe20000000041 */
[----:B--2---:R-:W-:Y:S04]  /*39c0*/  STL [R1+0x3f0], R12 ;  /* 0x0003f00c01007387 */ /* 0x004fe80000100800 */
[----:B------:R-:W-:Y:S04]  /*39d0*/  STL [R1+0x2c], R9 ;  /* 0x00002c0901007387 */ /* 0x000fe80000100800 */
[----:B---3--:R2:W-:Y:S04]  /*39e0*/  STL [R1+0x368], R69 ;  /* 0x0003684501007387 */ /* 0x0085e80000100800 */
[----:B-1----:R-:W3:Y:S01]  /*39f0*/  LDL.LU R81, [R1+0xc30] ;  /* 0x000c300001517983 */ /* 0x002ee20000300800 */
[----:B--2---:R-:W-:-:S04]  /*3a00*/  IADD3 R69, P6, PT, R11, R2, RZ ;  /* 0x000000020b457210 */ /* 0x004fc80007fde0ff */
[----:B0-----:R-:W-:Y:S01]  /*3a10*/  LEA.HI.X.SX32 R8, R11, R3, 0x1, P6 ;  /* 0x000000030b087211 */ /* 0x001fe200030f0eff */
[----:B------:R-:W-:Y:S01]  /*3a20*/  IMAD.MOV.U32 R9, RZ, RZ, R69 ;  /* 0x000000ffff097224 */ /* 0x000fe200078e0045 */
[----:B------:R0:W-:Y:S04]  /*3a30*/  STL [R1+0xd4], R69 ;  /* 0x0000d44501007387 */ /* 0x0001e80000100800 */
[----:B------:R-:W-:Y:S01]  /*3a40*/  @!P3 LOP3.LUT R9, R9, R8, RZ, 0x3c, !PT ;  /* 0x000000080909b212 */ /* 0x000fe200078e3cff */
[----:B------:R1:W-:Y:S01]  /*3a50*/  STL [R1+0xd0], R8 ;  /* 0x0000d00801007387 */ /* 0x0003e20000100800 */
[----:B0-----:R-:W-:Y:S02]  /*3a60*/  IADD3 R69, P6, PT, R10, R2, RZ ;  /* 0x000000020a457210 */ /* 0x001fe40007fde0ff */
[----:B-1----:R-:W-:-:S03]  /*3a70*/  @!P3 LOP3.LUT R8, R9, R8, RZ, 0x3c, !PT ;  /* 0x000000080908b212 */ /* 0x002fc600078e3cff */
[----:B------:R-:W-:Y:S01]  /*3a80*/  STL [R1+0x544], R69 ;  /* 0x0005444501007387 */ /* 0x000fe20000100800 */
[----:B------:R-:W-:-:S03]  /*3a90*/  @!P3 LOP3.LUT R9, R9, R8, RZ, 0x3c, !PT ;  /* 0x000000080909b212 */ /* 0x000fc600078e3cff */
[----:B------:R0:W-:Y:S04]  /*3aa0*/  STL [R1+0x3ec], R73 ;  /* 0x0003ec4901007387 */ /* 0x0001e80000100800 */
[----:B------:R1:W2:Y:S01]  /*3ab0*/  @!P3 LDG.E.U8 R77, desc[UR18][R8.64] ;  /* 0x00000012084db981 */ /* 0x0002a2000c1e1100 */
[----:B0-----:R-:W-:Y:S01]  /*3ac0*/  LEA.HI.X.SX32 R73, R10, R3, 0x1, P6 ;  /* 0x000000030a497211 */ /* 0x001fe200030f0eff */
[----:B-1----:R-:W-:-:S04]  /*3ad0*/  @!P2 IMAD.MOV.U32 R8, RZ, RZ, R69 ;  /* 0x000000ffff08a224 */ /* 0x002fc800078e0045 */
[----:B------:R-:W-:-:S05]  /*3ae0*/  @!P2 IMAD.MOV.U32 R9, RZ, RZ, R73 ;  /* 0x000000ffff09a224 */ /* 0x000fca00078e0049 */
[----:B------:R0:W4:Y:S01]  /*3af0*/  @!P2 LDG.E.U8 R106, desc[UR18][R8.64] ;  /* 0x00000012086aa981 */ /* 0x000122000c1e1100 */
[----:B------:R-:W-:-:S05]  /*3b00*/  IMAD R11, R36, 0x31, RZ ;  /* 0x00000031240b7824 */ /* 0x000fca00078e02ff */
[----:B------:R-:W-:Y:S01]  /*3b10*/  IADD3 R10, P6, PT, R11, R2, RZ ;  /* 0x000000020b0a7210 */ /* 0x000fe20007fde0ff */
[----:B0-----:R-:W-:-:S03]  /*3b20*/  VIADD R8, R15, 0xffffffae ;  /* 0xffffffae0f087836 */ /* 0x001fc60000000000 */
[----:B------:R-:W-:Y:S01]  /*3b30*/  LEA.HI.X.SX32 R11, R11, R3, 0x1, P6 ;  /* 0x000000030b0b7211 */ /* 0x000fe200030f0eff */
[----:B------:R-:W-:Y:S01]  /*3b40*/  IMAD.MOV.U32 R9, RZ, RZ, R10 ;  /* 0x000000ffff097224 */ /* 0x000fe200078e000a */
[----:B------:R-:W-:-:S03]  /*3b50*/  ISETP.GE.U32.AND P2, PT, R8, 0x7fffff2f, PT ;  /* 0x7fffff2f0800780c */ /* 0x000fc60003f46070 */
[----:B------:R-:W-:-:S05]  /*3b60*/  IMAD.MOV.U32 R8, RZ, RZ, R11 ;  /* 0x000000ffff087224 */ /* 0x000fca00078e000b */
[----:B------:R-:W-:-:S04]  /*3b70*/  @!P0 LOP3.LUT R9, R9, R8, RZ, 0x3c, !PT ;  /* 0x0000000809098212 */ /* 0x000fc800078e3cff */
[----:B------:R-:W-:-:S04]  /*3b80*/  @!P0 LOP3.LUT R8, R9, R8, RZ, 0x3c, !PT ;  /* 0x0000000809088212 */ /* 0x000fc800078e3cff */
[----:B------:R-:W-:-:S05]  /*3b90*/  @!P0 LOP3.LUT R9, R9, R8, RZ, 0x3c, !PT ;  /* 0x0000000809098212 */ /* 0x000fca00078e3cff */
[----:B------:R0:W3:Y:S01]  /*3ba0*/  @!P0 LDG.E.U8 R65, desc[UR18][R8.64] ;  /* 0x0000001208418981 */ /* 0x0000e2000c1e1100 */
[----:B------:R-:W-:-:S05]  /*3bb0*/  VIADD R12, R15, 0xffffffbe ;  /* 0xffffffbe0f0c7836 */ /* 0x000fca0000000000 */
[----:B------:R-:W-:Y:S01]  /*3bc0*/  ISETP.GE.U32.AND P5, PT, R12, 0x7fffff3f, PT ;  /* 0x7fffff3f0c00780c */ /* 0x000fe20003fa6070 */
[----:B------:R-:W-:-:S05]  /*3bd0*/  VIADD R12, R15, 0xffffffb6 ;  /* 0xffffffb60f0c7836 */ /* 0x000fca0000000000 */
[----:B------:R-:W-:Y:S02]  /*3be0*/  ISETP.GE.U32.AND P3, PT, R12, 0x7fffff37, PT ;  /* 0x7fffff370c00780c */ /* 0x000fe40003f66070 */
[----:B------:R-:W-:Y:S02]  /*3bf0*/  PRMT R61, RZ, 0x7610, R61 ;  /* 0x00007610ff3d7816 */ /* 0x000fe4000000003d */
[----:B------:R-:W-:Y:S01]  /*3c00*/  PRMT R160, RZ, 0x7610, R160 ;  /* 0x00007610ffa07816 */ /* 0x000fe200000000a0 */
[----:B--2---:R1:W-:Y:S04]  /*3c10*/  STL [R1+0x3f8], R77 ;  /* 0x0003f84d01007387 */ /* 0x0043e80000100800 */
[----:B-1----:R-:W2:Y:S04]  /*3c20*/  LDL.LU R77, [R1+0xc2c] ;  /* 0x000c2c00014d7983 */ /* 0x002ea80000300800 */
[----:B------:R1:W-:Y:S04]  /*3c30*/  STL [R1+0x540], R73 ;  /* 0x0005404901007387 */ /* 0x0003e80000100800 */
[----:B-1----:R-:W2:Y:S04]  /*3c40*/  LDL.LU R73, [R1+0xc28] ;  /* 0x000c280001497983 */ /* 0x002ea80000300800 */
[----:B------:R-:W2:Y:S04]  /*3c50*/  LDL.LU R69, [R1+0xc24] ;  /* 0x000c240001457983 */ /* 0x000ea80000300800 */
[----:B----4-:R1:W-:Y:S04]  /*3c60*/  STL [R1+0x478], R106 ;  /* 0x0004786a01007387 */ /* 0x0103e80000100800 */
[----:B-1----:R-:W4:Y:S04]  /*3c70*/  LDL.LU R106, [R1+0xc20] ;  /* 0x000c2000016a7983 */ /* 0x002f280000300800 */
[----:B------:R1:W-:Y:S02]  /*3c80*/  STL [R1+0x584], R10 ;  /* 0x0005840a01007387 */ /* 0x0003e40000100800 */
[----:B-1----:R-:W-:-:S05]  /*3c90*/  IMAD R10, R36, 0x39, RZ ;  /* 0x00000039240a7824 */ /* 0x002fca00078e02ff */
[----:B------:R-:W-:-:S04]  /*3ca0*/  IADD3 R12, P6, PT, R10, R2, RZ ;  /* 0x000000020a0c7210 */ /* 0x000fc80007fde0ff */
        /* <DEDUP_REMOVED lines=11> */
[----:B------:R-:W-:Y:S01]  /*3d60*/  IMAD R11, R36, 0x41, RZ ;  /* 0x00000041240b7824 */ /* 0x000fe200078e02ff */
[----:B---3--:R1:W-:Y:S04]  /*3d70*/  STL [R1+0x43c], R65 ;  /* 0x00043c4101007387 */ /* 0x0083e80000100800 */
[----:B-1----:R-:W-:-:S04]  /*3d80*/  IADD3 R65, P6, PT, R11, R2, RZ ;  /* 0x000000020b417210 */ /* 0x002fc80007fde0ff */
[----:B0-----:R-:W-:Y:S01]  /*3d90*/  LEA.HI.X.SX32 R9, R11, R3, 0x1, P6 ;  /* 0x000000030b097211 */ /* 0x001fe200030f0eff */
[----:B------:R-:W-:-:S05]  /*3da0*/  @!P5 IMAD.MOV.U32 R8, RZ, RZ, R65 ;  /* 0x000000ffff08d224 */ /* 0x000fca00078e0041 */
[----:B------:R0:W3:Y:S01]  /*3db0*/  @!P5 LDG.E.U8 R160, desc[UR18][R8.64] ;  /* 0x0000001208a0d981 */ /* 0x0000e2000c1e1100 */
[----:B------:R-:W-:-:S03]  /*3dc0*/  IMAD R10, R36, 0x49, RZ ;  /* 0x00000049240a7824 */ /* 0x000fc600078e02ff */
[----:B------:R-:W-:Y:S01]  /*3dd0*/  STL [R1+0x604], R65 ;  /* 0x0006044101007387 */ /* 0x000fe20000100800 */
[----:B------:R-:W-:Y:S02]  /*3de0*/  VIADD R12, R15, 0xffffff9e ;  /* 0xffffff9e0f0c7836 */ /* 0x000fe40000000000 */
[----:B------:R-:W-:-:S03]  /*3df0*/  IMAD R11, R36, 0x51, RZ ;  /* 0x00000051240b7824 */ /* 0x000fc600078e02ff */
[----:B------:R-:W-:Y:S01]  /*3e00*/  ISETP.GE.U32.AND P4, PT, R12, 0x7fffff1f, PT ;  /* 0x7fffff1f0c00780c */ /* 0x000fe20003f86070 */
[----:B------:R-:W-:-:S05]  /*3e10*/  VIADD R12, R15, 0xffffff96 ;  /* 0xffffff960f0c7836 */ /* 0x000fca0000000000 */
[----:B------:R-:W-:Y:S02]  /*3e20*/  ISETP.GE.U32.AND P5, PT, R12, 0x7fffff17, PT ;  /* 0x7fffff170c00780c */ /* 0x000fe40003fa6070 */
[----:B------:R-:W-:Y:S01]  /*3e30*/  PRMT R12, RZ, 0x7610, R12 ;  /* 0x00007610ff0c7816 */ /* 0x000fe2000000000c */
[----:B--2---:R1:W-:Y:S02]  /*3e40*/  STL [R1+0x434], R61 ;  /* 0x0004343d01007387 */ /* 0x0043e40000100800 */
[----:B-1----:R-:W-:-:S04]  /*3e50*/  IADD3 R61, P6, PT, R10, R2, RZ ;  /* 0x000000020a3d7210 */ /* 0x002fc80007fde0ff */
[----:B------:R-:W-:Y:S01]  /*3e60*/  LEA.HI.X.SX32 R10, R10, R3, 0x1, P6 ;  /* 0x000000030a0a7211 */ /* 0x000fe200030f0eff */
[----:B------:R1:W-:Y:S01]  /*3e70*/  STL [R1+0x600], R9 ;  /* 0x0006000901007387 */ /* 0x0003e20000100800 */
[----:B0-----:R-:W-:-:S03]  /*3e80*/  @!P3 IMAD.MOV.U32 R8, RZ, RZ, R61 ;  /* 0x000000ffff08b224 */ /* 0x001fc600078e003d */
[----:B-1----:R-:W-:-:S05]  /*3e90*/  @!P3 IMAD.MOV.U32 R9, RZ, RZ, R10 ;  /* 0x000000ffff09b224 */ /* 0x002fca00078e000a */
[----:B------:R0:W2:Y:S04]  /*3ea0*/  @!P3 LDG.E.U8 R138, desc[UR18][R8.64] ;  /* 0x00000012088ab981 */ /* 0x0000a8000c1e1100 */
[----:B------:R1:W-:Y:S04]  /*3eb0*/  STL [R1+0x644], R61 ;  /* 0x0006443d01007387 */ /* 0x0003e80000100800 */
[----:B------:R-:W4:Y:S01]  /*3ec0*/  LDL.LU R65, [R1+0xc1c] ;  /* 0x000c1c0001417983 */ /* 0x000f220000300800 */
[----:B0-----:R-:W-:-:S03]  /*3ed0*/  VIADD R8, R15, 0xffffff8e ;  /* 0xffffff8e0f087836 */ /* 0x001fc60000000000 */
[----:B------:R-:W-:Y:S04]  /*3ee0*/  STL [R1+0x640], R10 ;  /* 0x0006400a01007387 */ /* 0x000fe80000100800 */
[----:B---3--:R0:W-:Y:S01]  /*3ef0*/  STL [R1+0x468], R160 ;  /* 0x000468a001007387 */ /* 0x0081e20000100800 */
[----:B------:R-:W-:-:S03]  /*3f00*/  ISETP.GE.U32.AND P3, PT, R8, 0x7fffff0f, PT ;  /* 0x7fffff0f0800780c */ /* 0x000fc60003f66070 */
[----:B-1----:R-:W3:Y:S01]  /*3f10*/  LDL.LU R61, [R1+0xc18] ;  /* 0x000c1800013d7983 */ /* 0x002ee20000300800 */
[----:B0-----:R-:W-:-:S04]  /*3f20*/  IADD3 R160, P6, PT, R11, R2, RZ ;  /* 0x000000020ba07210 */ /* 0x001fc80007fde0ff */
[----:B------:R-:W-:Y:S01]  /*3f30*/  LEA.HI.X.SX32 R9, R11, R3, 0x1, P6 ;  /* 0x000000030b097211 */ /* 0x000fe200030f0eff */
[----:B------:R-:W-:-:S05]  /*3f40*/  @!P2 IMAD.MOV.U32 R8, RZ, RZ, R160 ;  /* 0x000000ffff08a224 */ /* 0x000fca00078e00a0 */
[----:B------:R0:W3:Y:S01]  /*3f50*/  @!P2 LDG.E.U8 R12, desc[UR18][R8.64] ;  /* 0x00000012080ca981 */ /* 0x0000e2000c1e1100 */
[----:B------:R-:W-:-:S03]  /*3f60*/  IMAD R10, R36, 0x59, RZ ;  /* 0x00000059240a7824 */ /* 0x000fc600078e02ff */
[----:B------:R-:W-:Y:S04]  /*3f70*/  STL [R1+0x684], R160 ;  /* 0x000684a001007387 */ /* 0x000fe80000100800 */
[----:B------:R-:W-:Y:S01]  /*3f80*/  STL [R1+0x680], R9 ;  /* 0x0006800901007387 */ /* 0x000fe20000100800 */
[----:B------:R-:W-:-:S05]  /*3f90*/  VIADD R11, R15, 0xffffff86 ;  /* 0xffffff860f0b7836 */ /* 0x000fca0000000000 */
[----:B------:R-:W-:Y:S01]  /*3fa0*/  ISETP.GE.U32.AND P2, PT, R11, 0x7fffff07, PT ;  /* 0x7fffff070b00780c */ /* 0x000fe20003f46070 */
[----:B------:R-:W-:Y:S01]  /*3fb0*/  IMAD R11, R36, 0x61, RZ ;  /* 0x00000061240b7824 */ /* 0x000fe200078e02ff */
[----:B--2---:R1:W-:Y:S02]  /*3fc0*/  STL [R1+0x4b4], R138 ;  /* 0x0004b48a01007387 */ /* 0x0043e40000100800 */
[----:B-1----:R-:W-:-:S04]  /*3fd0*/  IADD3 R138, P6, PT, R10, R2, RZ ;  /* 0x000000020a8a7210 */ /* 0x002fc80007fde0ff */
[----:B0-----:R-:W-:Y:S01]  /*3fe0*/  LEA.HI.X.SX32 R9, R10, R3, 0x1, P6 ;  /* 0x000000030a097211 */ /* 0x001fe200030f0eff */
[----:B------:R-:W-:-:S05]  /*3ff0*/  @!P0 IMAD.MOV.U32 R8, RZ, RZ, R138 ;  /* 0x000000ffff088224 */ /* 0x000fca00078e008a */
[----:B------:R0:W2:Y:S01]  /*4000*/  @!P0 LDG.E.U8 R135, desc[UR18][R8.64] ;  /* 0x0000001208878981 */ /* 0x0000a2000c1e1100 */
[----:B------:R-:W-:-:S03]  /*4010*/  IADD3 R160, P6, PT, R11, R2, RZ ;  /* 0x000000020ba07210 */ /* 0x000fc60007fde0ff */
[----:B------:R-:W-:Y:S02]  /*4020*/  STL [R1+0x6bc], R138 ;  /* 0x0006bc8a01007387 */ /* 0x000fe40000100800 */
[----:B0-----:R-:W-:Y:S02]  /*4030*/  @!P4 IMAD.MOV.U32 R8, RZ, RZ, R160 ;  /* 0x000000ffff08c224 */ /* 0x001fe400078e00a0 */
[----:B---3--:R-:W-:Y:S04]  /*4040*/  STL [R1+0x4a4], R12 ;  /* 0x0004a40c01007387 */ /* 0x008fe80000100800 */
[----:B------:R0:W-:Y:S02]  /*4050*/  STL [R1+0x6b8], R9 ;  /* 0x0006b80901007387 */ /* 0x0001e40000100800 */
[----:B0-----:R-:W-:-:S05]  /*4060*/  LEA.HI.X.SX32 R9, R11, R3, 0x1, P6 ;  /* 0x000000030b097211 */ /* 0x001fca00030f0eff */
[----:B------:R0:W3:Y:S01]  /*4070*/  @!P4 LDG.E.U8 R28, desc[UR18][R8.64] ;  /* 0x00000012081cc981 */ /* 0x0000e2000c1e1100 */
[----:B------:R-:W-:-:S03]  /*4080*/  IMAD R10, R36, 0x69, RZ ;  /* 0x00000069240a7824 */ /* 0x000fc600078e02ff */
[----:B------:R-:W-:Y:S01]  /*4090*/  STL [R1+0x6f4], R160 ;  /* 0x0006f4a001007387 */ /* 0x000fe20000100800 */
[----:B------:R-:W-:Y:S01]  /*40a0*/  PRMT R115, RZ, 0x7610, R115 ;  /* 0x00007610ff737816 */ /* 0x000fe20000000073 */
[----:B------:R-:W-:Y:S02]  /*40b0*/  IMAD R11, R36, 0x71, RZ ;  /* 0x00000071240b7824 */ /* 0x000fe400078e02ff */
[----:B------:R-:W-:-:S05]  /*40c0*/  VIADD R12, R15, 0xfffffffe ;  /* 0xfffffffe0f0c7836 */ /* 0x000fca0000000000 */
        /* <DEDUP_REMOVED lines=9> */
[----:B-1----:R-:W-:Y:S01]  /*4160*/  @!P5 IMAD.MOV.U32 R9, RZ, RZ, R138 ;  /* 0x000000ffff09d224 */ /* 0x002fe200078e008a */
[----:B------:R-:W-:Y:S04]  /*4170*/  STL [R1+0x72c], R135 ;  /* 0x00072c8701007387 */ /* 0x000fe80000100800 */
[----:B------:R0:W2:Y:S04]  /*4180*/  @!P5 LDG.E.U8 R115, desc[UR18][R8.64] ;  /* 0x000000120873d981 */ /* 0x0000a8000c1e1100 */
[----:B------:R-:W-:Y:S04]  /*4190*/  STL [R1+0x728], R138 ;  /* 0x0007288a01007387 */ /* 0x000fe80000100800 */
[----:B---3--:R1:W-:Y:S01]  /*41a0*/  STL [R1+0x4b0], R28 ;  /* 0x0004b01c01007387 */ /* 0x0083e20000100800 */
[----:B0-----:R-:W-:Y:S01]  /*41b0*/  VIADD R8, R15, 0xfffffff5 ;  /* 0xfffffff50f087836 */ /* 0x001fe20000000000 */
[----:B-1----:R-:W-:-:S04]  /*41c0*/  IADD3 R28, P6, PT, R11, R2, RZ ;  /* 0x000000020b1c7210 */ /* 0x002fc80007fde0ff */
[----:B------:R-:W-:Y:S02]  /*41d0*/  LEA.HI.X.SX32 R135, R11, R3, 0x1, P6 ;  /* 0x000000030b877211 */ /* 0x000fe400030f0eff */
[----:B------:R-:W-:Y:S01]  /*41e0*/  ISETP.GE.U32.AND P5, PT, R8, 0x7fffff76, PT ;  /* 0x7fffff760800780c */ /* 0x000fe20003fa6070 */
[----:B------:R-:W-:Y:S02]  /*41f0*/  @!P3 IMAD.MOV.U32 R8, RZ, RZ, R28 ;  /* 0x000000ffff08b224 */ /* 0x000fe400078e001c */
[----:B------:R-:W-:-:S05]  /*4200*/  @!P3 IMAD.MOV.U32 R9, RZ, RZ, R135 ;  /* 0x000000ffff09b224 */ /* 0x000fca00078e0087 */
[----:B------:R0:W3:Y:S01]  /*4210*/  @!P3 LDG.E.U8 R12, desc[UR18][R8.64] ;  /* 0x00000012080cb981 */ /* 0x0000e2000c1e1100 */
[----:B------:R-:W-:-:S03]  /*4220*/  IMAD R10, R36, 0x79, RZ ;  /* 0x00000079240a7824 */ /* 0x000fc600078e02ff */
[----:B------:R1:W-:Y:S04]  /*4230*/  STL [R1+0x764], R28 ;  /* 0x0007641c01007387 */ /* 0x0003e80000100800 */
[----:B------:R-:W-:Y:S01]  /*4240*/  STL [R1+0x760], R135 ;  /* 0x0007608701007387 */ /* 0x000fe20000100800 */
[----:B------:R-:W-:Y:S01]  /*4250*/  VIADD R11, R15, 0xffffffed ;  /* 0xffffffed0f0b7836 */ /* 0x000fe20000000000 */
[----:B------:R-:W-:-:S04]  /*4260*/  PRMT R114, RZ, 0x7610, R114 ;  /* 0x00007610ff727816 */ /* 0x000fc80000000072 */
[----:B------:R-:W-:Y:S01]  /*4270*/  ISETP.GE.U32.AND P3, PT, R11, 0x7fffff6e, PT ;  /* 0x7fffff6e0b00780c */ /* 0x000fe20003f66070 */
[----:B-1----:R-:W-:Y:S02]  /*4280*/  IMAD.MOV.U32 R28, RZ, RZ, R13 ;  /* 0x000000ffff1c7224 */ /* 0x002fe400078e000d */
[----:B------:R-:W-:Y:S01]  /*4290*/  VIADD R13, R15, 0xffffffe5 ;  /* 0xffffffe50f0d7836 */ /* 0x000fe20000000000 */
[----:B------:R-:W-:Y:S01]  /*42a0*/  PRMT R57, RZ, 0x7610, R57 ;  /* 0x00007610ff397816 */ /* 0x000fe20000000039 */
[----:B--2---:R1:W-:Y:S02]  /*42b0*/  STL [R1+0x4ec], R115 ;  /* 0x0004ec7301007387 */ /* 0x0043e40000100800 */
[----:B-1----:R-:W-:-:S04]  /*42c0*/  IADD3 R115, P6, PT, R10, R2, RZ ;  /* 0x000000020a737210 */ /* 0x002fc80007fde0ff */
[----:B------:R-:W-:Y:S02]  /*42d0*/  LEA.HI.X.SX32 R10, R10, R3, 0x1, P6 ;  /* 0x000000030a0a7211 */ /* 0x000fe400030f0eff */
[----:B0-----:R-:W-:-:S04]  /*42e0*/  IADD3 R8, P6, PT, R2, R36, RZ ;  /* 0x0000002402087210 */ /* 0x001fc80007fde0ff */
[----:B------:R-:W-:Y:S01]  /*42f0*/  LEA.HI.X.SX32 R9, R36, R3, 0x1, P6 ;  /* 0x0000000324097211 */ /* 0x000fe200030f0eff */
[----:B------:R-:W-:Y:S01]  /*4300*/  STL [R1+0x79c], R115 ;  /* 0x00079c7301007387 */ /* 0x000fe20000100800 */
[----:B------:R-:W-:-:S03]  /*4310*/  @!P2 IMAD.MOV.U32 R11, RZ, RZ, R10 ;  /* 0x000000ffff0ba224 */ /* 0x000fc600078e000a */
[----:B------:R-:W2:Y:S04]  /*4320*/  @!P0 LDG.E.U8 R14, desc[UR18][R8.64] ;  /* 0x00000012080e8981 */ /* 0x000ea8000c1e1100 */
[----:B------:R0:W-:Y:S04]  /*4330*/  STL [R1+0x798], R10 ;  /* 0x0007980a01007387 */ /* 0x0001e80000100800 */
[----:B---3--:R1:W-:Y:S01]  /*4340*/  STL [R1+0x4e4], R12 ;  /* 0x0004e40c01007387 */ /* 0x0083e20000100800 */
[----:B0-----:R-:W-:Y:S02]  /*4350*/  @!P2 IMAD.MOV.U32 R10, RZ, RZ, R115 ;  /* 0x000000ffff0aa224 */ /* 0x001fe400078e0073 */
[----:B-1----:R-:W-:-:S03]  /*4360*/  IMAD.SHL.U32 R12, R36, 0x2, RZ ;  /* 0x00000002240c7824 */ /* 0x002fc600078e00ff */
[----:B------:R0:W3:Y:S01]  /*4370*/  @!P2 LDG.E.U8 R114, desc[UR18][R10.64] ;  /* 0x000000120a72a981 */ /* 0x0000e2000c1e1100 */
[----:B------:R-:W-:Y:S01]  /*4380*/  ISETP.GE.U32.AND P2, PT, R13, 0x7fffff66, PT ;  /* 0x7fffff660d00780c */ /* 0x000fe20003f46070 */
[----:B------:R-:W-:Y:S01]  /*4390*/  IMAD R13, R36, 0xa, RZ ;  /* 0x0000000a240d7824 */ /* 0x000fe200078e02ff */
[----:B0-----:R-:W-:-:S04]  /*43a0*/  IADD3 R10, P6, PT, R12, R2, RZ ;  /* 0x000000020c0a7210 */ /* 0x001fc80007fde0ff */
[----:B------:R-:W-:Y:S02]  /*43b0*/  LEA.HI.X.SX32 R11, R12, R3, 0x1, P6 ;  /* 0x000000030c0b7211 */ /* 0x000fe400030f0eff */
[----:B------:R-:W-:-:S04]  /*43c0*/  IADD3 R12, P6, PT, R13, R2, RZ ;  /* 0x000000020d0c7210 */ /* 0x000fc80007fde0ff */
[----:B------:R-:W-:-:S05]  /*43d0*/  LEA.HI.X.SX32 R13, R13, R3, 0x1, P6 ;  /* 0x000000030d0d7211 */ /* 0x000fca00030f0eff */
[----:B------:R0:W4:Y:S04]  /*43e0*/  @!P5 LDG.E.U8 R57, desc[UR18][R12.64] ;  /* 0x000000120c39d981 */ /* 0x000128000c1e1100 */
[----:B------:R-:W-:Y:S04]  /*43f0*/  STL [R1+0x9fc], R8 ;  /* 0x0009fc0801007387 */ /* 0x000fe80000100800 */
[----:B------:R-:W-:Y:S01]  /*4400*/  STL [R1+0x9f8], R9 ;  /* 0x0009f80901007387 */ /* 0x000fe20000100800 */
[----:B------:R-:W-:Y:S01]  /*4410*/  PRMT R113, RZ, 0x7610, R113 ;  /* 0x00007610ff717816 */ /* 0x000fe20000000071 */
[----:B------:R-:W-:-:S05]  /*4420*/  IMAD R135, R36, 0x12, RZ ;  /* 0x0000001224877824 */ /* 0x000fca00078e02ff */
[----:B------:R-:W4:Y:S01]  /*4430*/  @!P4 LDG.E.U8 R113, desc[UR18][R10.64] ;  /* 0x000000120a71c981 */ /* 0x000f22000c1e1100 */
[----:B------:R-:W-:-:S04]  /*4440*/  IADD3 R138, P6, PT, R135, R2, RZ ;  /* 0x00000002878a7210 */ /* 0x000fc80007fde0ff */
[----:B------:R-:W-:Y:S02]  /*4450*/  LEA.HI.X.SX32 R135, R135, R3, 0x1, P6 ;  /* 0x0000000387877211 */ /* 0x000fe400030f0eff */
[----:B------:R-:W-:Y:S01]  /*4460*/  PRMT R117, RZ, 0x7610, R117 ;  /* 0x00007610ff757816 */ /* 0x000fe20000000075 */
[----:B--2---:R1:W-:Y:S02]  /*4470*/  STL [R1+0x4f0], R14 ;  /* 0x0004f00e01007387 */ /* 0x0043e40000100800 */
[----:B-1----:R-:W-:-:S05]  /*4480*/  VIADD R14, R15, 0xffffffdd ;  /* 0xffffffdd0f0e7836 */ /* 0x002fca0000000000 */
[----:B------:R-:W-:Y:S01]  /*4490*/  ISETP.GE.U32.AND P0, PT, R14, 0x7fffff5e, PT ;  /* 0x7fffff5e0e00780c */ /* 0x000fe20003f06070 */
[----:B------:R-:W-:-:S05]  /*44a0*/  VIADD R14, R15, 0xffffffd5 ;  /* 0xffffffd50f0e7836 */ /* 0x000fca0000000000 */
[----:B------:R-:W-:Y:S01]  /*44b0*/  ISETP.GE.U32.AND P4, PT, R14, 0x7fffff56, PT ;  /* 0x7fffff560e00780c */ /* 0x000fe20003f86070 */
[----:B------:R-:W-:Y:S01]  /*44c0*/  IMAD R14, R36, 0x1a, RZ ;  /* 0x0000001a240e7824 */ /* 0x000fe200078e02ff */
[----:B------:R-:W-:Y:S01]  /*44d0*/  STL [R1+0xa04], R10 ;  /* 0x000a040a01007387 */ /* 0x000fe20000100800 */
[----:B------:R-:W-:-:S03]  /*44e0*/  VIADD R15, R15, 0xffffffcd ;  /* 0xffffffcd0f0f7836 */ /* 0x000fc60000000000 */
[----:B------:R-:W-:Y:S01]  /*44f0*/  IADD3 R160, P6, PT, R14, R2, RZ ;  /* 0x000000020ea07210 */ /* 0x000fe20007fde0ff */
[----:B------:R-:W-:Y:S04]  /*4500*/  STL [R1+0xa00], R11 ;  /* 0x000a000b01007387 */ /* 0x000fe80000100800 */
[----:B---3--:R-:W-:Y:S04]  /*4510*/  STL [R1+0x4c0], R114 ;  /* 0x0004c07201007387 */ /* 0x008fe80000100800 */
[----:B------:R0:W-:Y:S01]  /*4520*/  STL [R1+0xa0c], R12 ;  /* 0x000a0c0c01007387 */ /* 0x0001e20000100800 */
[----:B------:R-:W-:-:S03]  /*4530*/  ISETP.GE.U32.AND P5, PT, R15, 0x7fffff4e, PT ;  /* 0x7fffff4e0f00780c */ /* 0x000fc60003fa6070 */
[----:B------:R1:W-:Y:S01]  /*4540*/  STL [R1+0xa08], R13 ;  /* 0x000a080d01007387 */ /* 0x0003e20000100800 */
[----:B------:R-:W-:-:S03]  /*4550*/  @!P3 IMAD.MOV.U32 R15, RZ, RZ, R135 ;  /* 0x000000ffff0fb224 */ /* 0x000fc600078e0087 */
[----:B------:R-:W-:Y:S01]  /*4560*/  STL [R1+0x9c], R160 ;  /* 0x00009ca001007387 */ /* 0x000fe20000100800 */
[----:B0-----:R-:W0:Y:S03]  /*4570*/  LDC R12, c[0x0][0x3a0] ;  /* 0x0000e800ff0c7b82 */ /* 0x001e260000000800 */
[----:B----4-:R2:W-:Y:S01]  /*4580*/  STL [R1+0x4ac], R57 ;  /* 0x0004ac3901007387 */ /* 0x0105e20000100800 */
[----:B-1----:R-:W-:Y:S02]  /*4590*/  PRMT R13, RZ, 0x7610, R13 ;  /* 0x00007610ff0d7816 */ /* 0x002fe4000000000d */
[----:B--2---:R-:W-:Y:S01]  /*45a0*/  LEA.HI.X.SX32 R57, R14, R3, 0x1, P6 ;  /* 0x000000030e397211 */ /* 0x004fe200030f0eff */
[----:B------:R-:W-:-:S05]  /*45b0*/  @!P3 IMAD.MOV.U32 R14, RZ, RZ, R138 ;  /* 0x000000ffff0eb224 */ /* 0x000fca00078e008a */
[----:B------:R1:W2:Y:S02]  /*45c0*/  @!P3 LDG.E.U8 R13, desc[UR18][R14.64] ;  /* 0x000000120e0db981 */ /* 0x0002a4000c1e1100 */
[----:B-1----:R-:W-:Y:S02]  /*45d0*/  @!P2 IMAD.MOV.U32 R14, RZ, RZ, R160 ;  /* 0x000000ffff0ea224 */ /* 0x002fe400078e00a0 */
[----:B------:R-:W-:-:S05]  /*45e0*/  @!P2 IMAD.MOV.U32 R15, RZ, RZ, R57 ;  /* 0x000000ffff0fa224 */ /* 0x000fca00078e0039 */
[----:B------:R1:W3:Y:S01]  /*45f0*/  @!P2 LDG.E.U8 R117, desc[UR18][R14.64] ;  /* 0x000000120e75a981 */ /* 0x0002e2000c1e1100 */
[----:B------:R-:W-:Y:S02]  /*4600*/  IMAD.MOV.U32 R114, RZ, RZ, R16 ;  /* 0x000000ffff727224 */ /* 0x000fe400078e0010 */
[----:B------:R-:W-:Y:S01]  /*4610*/  IMAD R16, R36, 0x22, RZ ;  /* 0x0000002224107824 */ /* 0x000fe200078e02ff */
[----:B------:R-:W-:Y:S01]  /*4620*/  STL [R1+0xa14], R138 ;  /* 0x000a148a01007387 */ /* 0x000fe20000100800 */
[----:B------:R-:W-:-:S03]  /*4630*/  IMAD.MOV.U32 R115, RZ, RZ, R17 ;  /* 0x000000ffff737224 */ /* 0x000fc600078e0011 */
[----:B------:R-:W-:Y:S01]  /*4640*/  STL [R1+0xa10], R135 ;  /* 0x000a108701007387 */ /* 0x000fe20000100800 */
[----:B0-----:R-:W-:-:S03]  /*4650*/  VIADD R17, R12, 0xffffffc5 ;  /* 0xffffffc50c117836 */ /* 0x001fc60000000000 */
[----:B------:R-:W-:Y:S04]  /*4660*/  STL [R1+0x98], R57 ;  /* 0x0000983901007387 */ /* 0x000fe80000100800 */
[----:B------:R0:W-:Y:S01]  /*4670*/  STL [R1+0x4bc], R113 ;  /* 0x0004bc7101007387 */ /* 0x0001e20000100800 */
[----:B-1----:R-:W-:Y:S01]  /*4680*/  VIADD R14, R12, 0xffffffbd ;  /* 0xffffffbd0c0e7836 */ /* 0x002fe20000000000 */
[----:B------:R-:W-:Y:S01]  /*4690*/  ISETP.GE.U32.AND P3, PT, R17, 0x7fffff46, PT ;  /* 0x7fffff461100780c */ /* 0x000fe20003f66070 */
[----:B------:R-:W-:Y:S01]  /*46a0*/  IMAD R17, R36, 0x2a, RZ ;  /* 0x0000002a24117824 */ /* 0x000fe200078e02ff */
[----:B0-----:R-:W-:-:S04]  /*46b0*/  IADD3 R113, P6, PT, R16, R2, RZ ;  /* 0x0000000210717210 */ /* 0x001fc80007fde0ff */
[----:B------:R-:W-:Y:S02]  /*46c0*/  LEA.HI.X.SX32 R160, R16, R3, 0x1, P6 ;  /* 0x0000000310a07211 */ /* 0x000fe400030f0eff */
[----:B------:R-:W-:Y:S02]  /*46d0*/  PRMT R10, RZ, 0x7610, R10 ;  /* 0x00007610ff0a7816 */ /* 0x000fe4000000000a */
[----:B------:R-:W-:Y:S01]  /*46e0*/  ISETP.GE.U32.AND P2, PT, R14, 0x7fffff3e, PT ;  /* 0x7fffff3e0e00780c */ /* 0x000fe20003f46070 */
[----:B------:R-:W-:Y:S02]  /*46f0*/  @!P0 IMAD.MOV.U32 R14, RZ, RZ, R113 ;  /* 0x000000ffff0e8224 */ /* 0x000fe400078e0071 */
[----:B------:R-:W-:Y:S01]  /*4700*/  @!P0 IMAD.MOV.U32 R15, RZ, RZ, R160 ;  /* 0x000000ffff0f8224 */ /* 0x000fe200078e00a0 */
[----:B------:R-:W-:-:S04]  /*4710*/  PRMT R116, RZ, 0x7610, R116 ;  /* 0x00007610ff747816 */ /* 0x000fc80000000074 */
[----:B------:R0:W4:Y:S04]  /*4720*/  @!P0 LDG.E.U8 R10, desc[UR18][R14.64] ;  /* 0x000000120e0a8981 */ /* 0x000128000c1e1100 */
[----:B--2---:R-:W-:Y:S04]  /*4730*/  STL [R1+0xae8], R13 ;  /* 0x000ae80d01007387 */ /* 0x004fe80000100800 */
[----:B------:R-:W2:Y:S04]  /*4740*/  LDL.LU R57, [R1+0xc14] ;  /* 0x000c140001397983 */ /* 0x000ea80000300800 */
[----:B------:R-:W-:Y:S04]  /*4750*/  STL [R1+0xdc], R113 ;  /* 0x0000dc7101007387 */ /* 0x000fe80000100800 */
[----:B------:R-:W-:Y:S04]  /*4760*/  STL [R1+0xd8], R160 ;  /* 0x0000d8a001007387 */ /* 0x000fe80000100800 */
[----:B---3--:R1:W-:Y:S02]  /*4770*/  STL [R1+0x4e8], R117 ;  /* 0x0004e87501007387 */ /* 0x0083e40000100800 */
[----:B-1----:R-:W-:-:S04]  /*4780*/  IADD3 R117, P6, PT, R17, R2, RZ ;  /* 0x0000000211757210 */ /* 0x002fc80007fde0ff */
[----:B0-----:R-:W-:Y:S01]  /*4790*/  LEA.HI.X.SX32 R15, R17, R3, 0x1, P6 ;  /* 0x00000003110f7211 */ /* 0x001fe200030f0eff */
[----:B------:R-:W-:-:S05]  /*47a0*/  @!P4 IMAD.MOV.U32 R14, RZ, RZ, R117 ;  /* 0x000000ffff0ec224 */ /* 0x000fca00078e0075 */
[----:B------:R0:W3:Y:S01]  /*47b0*/  @!P4 LDG.E.U8 R116, desc[UR18][R14.64] ;  /* 0x000000120e74c981 */ /* 0x0000e2000c1e1100 */
[----:B------:R-:W-:-:S05]  /*47c0*/  VIADD R16, R12, 0xffffffb5 ;  /* 0xffffffb50c107836 */ /* 0x000fca0000000000 */
[----:B------:R-:W-:Y:S01]  /*47d0*/  ISETP.GE.U32.AND P0, PT, R16, 0x7fffff36, PT ;  /* 0x7fffff361000780c */ /* 0x000fe20003f06070 */
[C---:B------:R-:W-:Y:S01]  /*47e0*/  IMAD R16, R36.reuse, 0x32, RZ ;  /* 0x0000003224107824 */ /* 0x040fe200078e02ff */
[----:B------:R1:W-:Y:S01]  /*47f0*/  STL [R1+0x54c], R117 ;  /* 0x00054c7501007387 */ /* 0x0003e20000100800 */
[----:B------:R-:W-:-:S03]  /*4800*/  IMAD R17, R36, 0x3a, RZ ;  /* 0x0000003a24117824 */ /* 0x000fc600078e02ff */
[C---:B------:R-:W-:Y:S02]  /*4810*/  IADD3 R160, P6, PT, R16.reuse, R2, RZ ;  /* 0x0000000210a07210 */ /* 0x040fe40007fde0ff */
[----:B------:R-:W-:Y:S01]  /*4820*/  PRMT R11, RZ, 0x7610, R11 ;  /* 0x00007610ff0b7816 */ /* 0x000fe2000000000b */
[----:B----4-:R-:W-:Y:S04]  /*4830*/  STL [R1+0xb24], R10 ;  /* 0x000b240a01007387 */ /* 0x010fe80000100800 */
[----:B------:R0:W-:Y:S04]  /*4840*/  STL [R1+0x548], R15 ;  /* 0x0005480f01007387 */ /* 0x0001e80000100800 */
[----:B-1----:R-:W4:Y:S04]  /*4850*/  LDL.LU R117, [R1+0xc10] ;  /* 0x000c100001757983 */ /* 0x002f280000300800 */
[----:B------:R-:W-:Y:S01]  /*4860*/  STL [R1+0x58c], R160 ;  /* 0x00058ca001007387 */ /* 0x000fe20000100800 */
[----:B0-----:R-:W-:Y:S01]  /*4870*/  LEA.HI.X.SX32 R15, R16, R3, 0x1, P6 ;  /* 0x00000003100f7211 */ /* 0x001fe200030f0eff */
[----:B------:R-:W-:Y:S01]  /*4880*/  @!P5 IMAD.MOV.U32 R14, RZ, RZ, R160 ;  /* 0x000000ffff0ed224 */ /* 0x000fe200078e00a0 */
[----:B------:R-:W-:-:S04]  /*4890*/  PRMT R162, RZ, 0x7610, R162 ;  /* 0x00007610ffa27816 */ /* 0x000fc800000000a2 */
[----:B------:R0:W2:Y:S04]  /*48a0*/  @!P5 LDG.E.U8 R11, desc[UR18][R14.64] ;  /* 0x000000120e0bd981 */ /* 0x0000a8000c1e1100 */
[----:B---3--:R1:W-:Y:S02]  /*48b0*/  STL [R1+0x470], R116 ;  /* 0x0004707401007387 */ /* 0x0083e40000100800 */
[----:B-1----:R-:W-:-:S04]  /*48c0*/  IADD3 R116, P6, PT, R17, R2, RZ ;  /* 0x0000000211747210 */ /* 0x002fc80007fde0ff */
[----:B------:R-:W-:Y:S01]  /*48d0*/  LEA.HI.X.SX32 R17, R17, R3, 0x1, P6 ;  /* 0x0000000311117211 */ /* 0x000fe200030f0eff */
[----:B------:R1:W-:Y:S01]  /*48e0*/  STL [R1+0x588], R15 ;  /* 0x0005880f01007387 */ /* 0x0003e20000100800 */
[----:B0-----:R-:W-:-:S03]  /*48f0*/  @!P3 IMAD.MOV.U32 R14, RZ, RZ, R116 ;  /* 0x000000ffff0eb224 */ /* 0x001fc600078e0074 */
[----:B-1----:R-:W-:-:S05]  /*4900*/  @!P3 IMAD.MOV.U32 R15, RZ, RZ, R17 ;  /* 0x000000ffff0fb224 */ /* 0x002fca00078e0011 */
[----:B------:R0:W3:Y:S01]  /*4910*/  @!P3 LDG.E.U8 R162, desc[UR18][R14.64] ;  /* 0x000000120ea2b981 */ /* 0x0000e2000c1e1100 */
[----:B------:R-:W-:Y:S02]  /*4920*/  IMAD.MOV.U32 R113, RZ, RZ, R114 ;  /* 0x000000ffff717224 */ /* 0x000fe400078e0072 */
[----:B------:R-:W-:Y:S02]  /*4930*/  IMAD.MOV.U32 R114, RZ, RZ, R18 ;  /* 0x000000ffff727224 */ /* 0x000fe400078e0012 */
[----:B------:R-:W-:Y:S02]  /*4940*/  VIADD R18, R12, 0xffffffad ;  /* 0xffffffad0c127836 */ /* 0x000fe40000000000 */
[----:B------:R-:W-:-:S03]  /*4950*/  IMAD R16, R36, 0x42, RZ ;  /* 0x0000004224107824 */ /* 0x000fc600078e02ff */
[----:B------:R-:W-:Y:S01]  /*4960*/  ISETP.GE.U32.AND P4, PT, R18, 0x7fffff2e, PT ;  /* 0x7fffff2e1200780c */ /* 0x000fe20003f86070 */
[----:B------:R-:W-:Y:S01]  /*4970*/  VIADD R18, R12, 0xffffffa5 ;  /* 0xffffffa50c127836 */ /* 0x000fe20000000000 */
[----:B------:R-:W-:Y:S01]  /*4980*/  IADD3 R160, P6, PT, R16, R2, RZ ;  /* 0x0000000210a07210 */ /* 0x000fe20007fde0ff */
[----:B------:R1:W-:Y:S01]  /*4990*/  STL [R1+0x5cc], R116 ;  /* 0x0005cc7401007387 */ /* 0x0003e20000100800 */
[----:B0-----:R-:W-:Y:S02]  /*49a0*/  VIADD R14, R12, 0xffffff9d ;  /* 0xffffff9d0c0e7836 */ /* 0x001fe40000000000 */
[----:B------:R-:W-:Y:S01]  /*49b0*/  ISETP.GE.U32.AND P5, PT, R18, 0x7fffff26, PT ;  /* 0x7fffff261200780c */ /* 0x000fe20003fa6070 */
[----:B--2---:R-:W-:Y:S01]  /*49c0*/  STL [R1+0xb4c], R11 ;  /* 0x000b4c0b01007387 */ /* 0x004fe20000100800 */
[----:B------:R-:W-:-:S03]  /*49d0*/  LEA.HI.X.SX32 R18, R16, R3, 0x1, P6 ;  /* 0x0000000310127211 */ /* 0x000fc600030f0eff */
[----:B------:R0:W-:Y:S01]  /*49e0*/  STL [R1+0x5c8], R17 ;  /* 0x0005c81101007387 */ /* 0x0001e20000100800 */
[----:B------:R-:W-:-:S03]  /*49f0*/  PRMT R8, RZ, 0x7610, R8 ;  /* 0x00007610ff087816 */ /* 0x000fc60000000008 */
[----:B-1----:R-:W2:Y:S01]  /*4a00*/  LDL.LU R116, [R1+0xc0c] ;  /* 0x000c0c0001747983 */ /* 0x002ea20000300800 */
[----:B------:R-:W-:Y:S01]  /*4a10*/  ISETP.GE.U32.AND P3, PT, R14, 0x7fffff1e, PT ;  /* 0x7fffff1e0e00780c */ /* 0x000fe20003f66070 */
[----:B------:R-:W-:Y:S02]  /*4a20*/  @!P2 IMAD.MOV.U32 R14, RZ, RZ, R160 ;  /* 0x000000ffff0ea224 */ /* 0x000fe400078e00a0 */
[----:B------:R-:W-:Y:S01]  /*4a30*/  STL [R1+0x60c], R160 ;  /* 0x00060ca001007387 */ /* 0x000fe20000100800 */
[----:B0-----:R-:W-:-:S03]  /*4a40*/  IMAD R17, R36, 0x4a, RZ ;  /* 0x0000004a24117824 */ /* 0x001fc600078e02ff */
[----:B------:R-:W-:Y:S01]  /*4a50*/  STL [R1+0x608], R18 ;  /* 0x0006081201007387 */ /* 0x000fe20000100800 */
[----:B------:R-:W-:Y:S01]  /*4a60*/  @!P2 IMAD.MOV.U32 R15, RZ, RZ, R18 ;  /* 0x000000ffff0fa224 */ /* 0x000fe200078e0012 */
[----:B------:R-:W-:-:S04]  /*4a70*/  PRMT R161, RZ, 0x7610, R161 ;  /* 0x00007610ffa17816 */ /* 0x000fc800000000a1 */
[----:B------:R0:W2:Y:S04]  /*4a80*/  @!P2 LDG.E.U8 R8, desc[UR18][R14.64] ;  /* 0x000000120e08a981 */ /* 0x0000a8000c1e1100 */
        /* <DEDUP_REMOVED lines=8> */
[----:B------:R-:W-:Y:S01]  /*4b10*/  STL [R1+0x64c], R162 ;  /* 0x00064ca201007387 */ /* 0x000fe20000100800 */
[----:B------:R-:W-:-:S03]  /*4b20*/  IMAD R17, R36, 0x5a, RZ ;  /* 0x0000005a24117824 */ /* 0x000fc600078e02ff */
[C---:B------:R-:W-:Y:S01]  /*4b30*/  IADD3 R160, P6, PT, R16.reuse, R2, RZ ;  /* 0x0000000210a07210 */ /* 0x040fe20007fde0ff */
[----:B--2---:R-:W-:Y:S04]  /*4b40*/  STL [R1+0xb58], R8 ;  /* 0x000b580801007387 */ /* 0x004fe80000100800 */
[----:B------:R1:W-:Y:S04]  /*4b50*/  STL [R1+0x648], R15 ;  /* 0x0006480f01007387 */ /* 0x0003e80000100800 */
[----:B------:R-:W-:Y:S01]  /*4b60*/  STL [R1+0x68c], R160 ;  /* 0x00068ca001007387 */ /* 0x000fe20000100800 */
[----:B------:R-:W-:Y:S01]  /*4b70*/  PRMT R9, RZ, 0x7610, R9 ;  /* 0x00007610ff097816 */ /* 0x000fe20000000009 */
[----:B0-----:R-:W-:Y:S01]  /*4b80*/  @!P4 IMAD.MOV.U32 R14, RZ, RZ, R160 ;  /* 0x000000ffff0ec224 */ /* 0x001fe200078e00a0 */
[----:B-1----:R-:W-:-:S02]  /*4b90*/  LEA.HI.X.SX32 R15, R16, R3, 0x1, P6 ;  /* 0x00000003100f7211 */ /* 0x002fc400030f0eff */
[----:B------:R-:W-:-:S03]  /*4ba0*/  PRMT R152, RZ, 0x7610, R152 ;  /* 0x00007610ff987816 */ /* 0x000fc60000000098 */
        /* <DEDUP_REMOVED lines=8> */
[----:B------:R-:W-:Y:S02]  /*4c30*/  VIADD R18, R12, 0xffffff8d ;  /* 0xffffff8d0c127836 */ /* 0x000fe40000000000 */
[----:B------:R-:W-:-:S03]  /*4c40*/  IMAD R16, R36, 0x62, RZ ;  /* 0x0000006224107824 */ /* 0x000fc600078e02ff */
[----:B------:R-:W-:Y:S01]  /*4c50*/  ISETP.GE.U32.AND P0, PT, R18, 0x7fffff0e, PT ;  /* 0x7fffff0e1200780c */ /* 0x000fe20003f06070 */
[----:B------:R-:W-:Y:S01]  /*4c60*/  VIADD R18, R12, 0xffffff85 ;  /* 0xffffff850c127836 */ /* 0x000fe20000000000 */
[----:B------:R-:W-:Y:S01]  /*4c70*/  IADD3 R160, P6, PT, R16, R2, RZ ;  /* 0x0000000210a07210 */ /* 0x000fe20007fde0ff */
[----:B------:R-:W-:Y:S03]  /*4c80*/  STL [R1+0x6c4], R161 ;  /* 0x0006c4a101007387 */ /* 0x000fe60000100800 */
[----:B------:R-:W-:Y:S02]  /*4c90*/  ISETP.GE.U32.AND P4, PT, R18, 0x7fffff06, PT ;  /* 0x7fffff061200780c */ /* 0x000fe40003f86070 */
[----:B------:R-:W-:Y:S01]  /*4ca0*/  LEA.HI.X.SX32 R18, R16, R3, 0x1, P6 ;  /* 0x0000000310127211 */ /* 0x000fe200030f0eff */
[----:B--2---:R-:W-:Y:S01]  /*4cb0*/  STL [R1+0xb5c], R9 ;  /* 0x000b5c0901007387 */ /* 0x004fe20000100800 */
[----:B------:R-:W-:-:S02]  /*4cc0*/  IMAD R17, R36, 0x6a, RZ ;  /* 0x0000006a24117824 */ /* 0x000fc400078e02ff */
[----:B0-----:R-:W-:Y:S01]  /*4cd0*/  VIADD R14, R12, 0xfffffffc ;  /* 0xfffffffc0c0e7836 */ /* 0x001fe20000000000 */
[----:B------:R-:W-:Y:S04]  /*4ce0*/  STL [R1+0x6c0], R162 ;  /* 0x0006c0a201007387 */ /* 0x000fe80000100800 */
[----:B------:R-:W-:Y:S04]  /*4cf0*/  STL [R1+0x6fc], R160 ;  /* 0x0006fca001007387 */ /* 0x000fe80000100800 */
[----:B------:R-:W-:Y:S01]  /*4d00*/  STL [R1+0x6f8], R18 ;  /* 0x0006f81201007387 */ /* 0x000fe20000100800 */
[----:B------:R-:W-:Y:S01]  /*4d10*/  PRMT R132, RZ, 0x7610, R132 ;  /* 0x00007610ff847816 */ /* 0x000fe20000000084 */
[----:B------:R-:W-:Y:S01]  /*4d20*/  @!P3 IMAD.MOV.U32 R15, RZ, RZ, R18 ;  /* 0x000000ffff0fb224 */ /* 0x000fe200078e0012 */
[----:B------:R-:W-:Y:S01]  /*4d30*/  ISETP.GE.U32.AND P5, PT, R14, 0x7fffff7d, PT ;  /* 0x7fffff7d0e00780c */ /* 0x000fe20003fa6070 */
[----:B------:R-:W-:Y:S01]  /*4d40*/  @!P3 IMAD.MOV.U32 R14, RZ, RZ, R160 ;  /* 0x000000ffff0eb224 */ /* 0x000fe200078e00a0 */
[----:B------:R-:W-:-:S04]  /*4d50*/  PRMT R109, RZ, 0x7610, R109 ;  /* 0x00007610ff6d7816 */ /* 0x000fc8000000006d */
[----:B------:R0:W2:Y:S04]  /*4d60*/  @!P3 LDG.E.U8 R132, desc[UR18][R14.64] ;  /* 0x000000120e84b981 */ /* 0x0000a8000c1e1100 */
[----:B---3--:R1:W-:Y:S02]  /*4d70*/  STL [R1+0x46c], R152 ;  /* 0x00046c9801007387 */ /* 0x0083e40000100800 */
[----:B-1----:R-:W-:-:S04]  /*4d80*/  IADD3 R152, P6, PT, R17, R2, RZ ;  /* 0x0000000211987210 */ /* 0x002fc80007fde0ff */
[----:B------:R-:W-:Y:S01]  /*4d90*/  LEA.HI.X.SX32 R161, R17, R3, 0x1, P6 ;  /* 0x0000000311a17211 */ /* 0x000fe200030f0eff */
[----:B0-----:R-:W-:-:S04]  /*4da0*/  @!P2 IMAD.MOV.U32 R14, RZ, RZ, R152 ;  /* 0x000000ffff0ea224 */ /* 0x001fc800078e0098 */
[----:B------:R-:W-:-:S05]  /*4db0*/  @!P2 IMAD.MOV.U32 R15, RZ, RZ, R161 ;  /* 0x000000ffff0fa224 */ /* 0x000fca00078e00a1 */
[----:B------:R0:W3:Y:S01]  /*4dc0*/  @!P2 LDG.E.U8 R109, desc[UR18][R14.64] ;  /* 0x000000120e6da981 */ /* 0x0000e2000c1e1100 */
[----:B------:R-:W-:-:S05]  /*4dd0*/  VIADD R16, R12, 0xfffffff4 ;  /* 0xfffffff40c107836 */ /* 0x000fca0000000000 */
[----:B------:R-:W-:Y:S01]  /*4de0*/  ISETP.GE.U32.AND P3, PT, R16, 0x7fffff75, PT ;  /* 0x7fffff751000780c */ /* 0x000fe20003f66070 */
[C---:B------:R-:W-:Y:S01]  /*4df0*/  IMAD R16, R36.reuse, 0x72, RZ ;  /* 0x0000007224107824 */ /* 0x040fe200078e02ff */
[----:B------:R-:W-:Y:S01]  /*4e00*/  STL [R1+0x734], R152 ;  /* 0x0007349801007387 */ /* 0x000fe20000100800 */
[----:B------:R-:W-:-:S03]  /*4e10*/  IMAD R17, R36, 0x7a, RZ ;  /* 0x0000007a24117824 */ /* 0x000fc600078e02ff */
[----:B------:R-:W-:Y:S01]  /*4e20*/  IADD3 R160, P6, PT, R16, R2, RZ ;  /* 0x0000000210a07210 */ /* 0x000fe20007fde0ff */
[----:B--2---:R-:W-:Y:S04]  /*4e30*/  STL [R1+0xb60], R132 ;  /* 0x000b608401007387 */ /* 0x004fe80000100800 */
[----:B------:R1:W-:Y:S01]  /*4e40*/  STL [R1+0x730], R161 ;  /* 0x000730a101007387 */ /* 0x0003e20000100800 */
[----:B------:R-:W-:-:S03]  /*4e50*/  PRMT R159, RZ, 0x7610, R159 ;  /* 0x00007610ff9f7816 */ /* 0x000fc6000000009f */
[----:B------:R2:W-:Y:S01]  /*4e60*/  STL [R1+0x76c], R160 ;  /* 0x00076ca001007387 */ /* 0x0005e20000100800 */
[----:B0-----:R-:W-:Y:S01]  /*4e70*/  @!P0 IMAD.MOV.U32 R14, RZ, RZ, R160 ;  /* 0x000000ffff0e8224 */ /* 0x001fe200078e00a0 */
[----:B-1----:R-:W-:Y:S01]  /*4e80*/  LEA.HI.X.SX32 R161, R16, R3, 0x1, P6 ;  /* 0x0000000310a17211 */ /* 0x002fe200030f0eff */
[C---:B------:R-:W-:Y:S02]  /*4e90*/  VIADD R16, R12.reuse, 0xffffffe4 ;  /* 0xffffffe40c107836 */ /* 0x040fe40000000000 */
[----:B------:R-:W-:Y:S02]  /*4ea0*/  VIADD R18, R12, 0xffffffec ;  /* 0xffffffec0c127836 */ /* 0x000fe40000000000 */
[----:B------:R-:W-:Y:S01]  /*4eb0*/  @!P0 IMAD.MOV.U32 R15, RZ, RZ, R161 ;  /* 0x000000ffff0f8224 */ /* 0x000fe200078e00a1 */
[----:B------:R-:W-:Y:S02]  /*4ec0*/  PRMT R130, RZ, 0x7610, R130 ;  /* 0x00007610ff827816 */ /* 0x000fe40000000082 */
[----:B------:R-:W-:-:S02]  /*4ed0*/  ISETP.GE.U32.AND P2, PT, R18, 0x7fffff6d, PT ;  /* 0x7fffff6d1200780c */ /* 0x000fc40003f46070 */
[----:B------:R0:W4:Y:S01]  /*4ee0*/  @!P0 LDG.E.U8 R159, desc[UR18][R14.64] ;  /* 0x000000120e9f8981 */ /* 0x000122000c1e1100 */
[----:B------:R-:W-:Y:S01]  /*4ef0*/  ISETP.GE.U32.AND P0, PT, R16, 0x7fffff65, PT ;  /* 0x7fffff651000780c */ /* 0x000fe20003f06070 */
[C---:B------:R-:W-:Y:S01]  /*4f00*/  IMAD R18, R36.reuse, 0x3, RZ ;  /* 0x0000000324127824 */ /* 0x040fe200078e02ff */
[----:B------:R-:W-:Y:S01]  /*4f10*/  PRMT R108, RZ, 0x7610, R108 ;  /* 0x00007610ff6c7816 */ /* 0x000fe2000000006c */
[----:B--2---:R-:W-:Y:S02]  /*4f20*/  IMAD.MOV.U32 R160, RZ, RZ, R139 ;  /* 0x000000ffffa07224 */ /* 0x004fe400078e008b */
[----:B------:R-:W-:Y:S02]  /*4f30*/  IMAD R139, R36, 0x13, RZ ;  /* 0x00000013248b7824 */ /* 0x000fe400078e02ff */
[----:B------:R-:W-:Y:S02]  /*4f40*/  IMAD.MOV.U32 R162, RZ, RZ, R28 ;  /* 0x000000ffffa27224 */ /* 0x000fe400078e001c */
[----:B------:R-:W-:Y:S01]  /*4f50*/  IMAD.MOV.U32 R28, RZ, RZ, R146 ;  /* 0x000000ffff1c7224 */ /* 0x000fe200078e0092 */
[----:B------:R-:W-:-:S02]  /*4f60*/  PRMT R6, RZ, 0x7610, R6 ;  /* 0x00007610ff067816 */ /* 0x000fc40000000006 */
[----:B------:R-:W-:Y:S01]  /*4f70*/  PRMT R155, RZ, 0x7610, R155 ;  /* 0x00007610ff9b7816 */ /* 0x000fe2000000009b */
[----:B---3--:R1:W-:Y:S02]  /*4f80*/  STL [R1+0x424], R109 ;  /* 0x0004246d01007387 */ /* 0x0083e40000100800 */
[----:B-1----:R-:W-:-:S04]  /*4f90*/  IADD3 R109, P6, PT, R17, R2, RZ ;  /* 0x00000002116d7210 */ /* 0x002fc80007fde0ff */
[----:B------:R-:W-:Y:S01]  /*4fa0*/  LEA.HI.X.SX32 R152, R17, R3, 0x1, P6 ;  /* 0x0000000311987211 */ /* 0x000fe200030f0eff */
[----:B------:R-:W-:-:S04]  /*4fb0*/  @!P4 IMAD.MOV.U32 R16, RZ, RZ, R109 ;  /* 0x000000ffff10c224 */ /* 0x000fc800078e006d */
[----:B------:R-:W-:Y:S01]  /*4fc0*/  @!P4 IMAD.MOV.U32 R17, RZ, RZ, R152 ;  /* 0x000000ffff11c224 */ /* 0x000fe200078e0098 */
[----:B0-----:R-:W-:-:S04]  /*4fd0*/  IADD3 R14, P6, PT, R18, R2, RZ ;  /* 0x00000002120e7210 */ /* 0x001fc80007fde0ff */
[----:B------:R0:W2:Y:S01]  /*4fe0*/  @!P4 LDG.E.U8 R130, desc[UR18][R16.64] ;  /* 0x000000121082c981 */ /* 0x0000a2000c1e1100 */
[----:B------:R-:W-:Y:S01]  /*4ff0*/  LEA.HI.X.SX32 R15, R18, R3, 0x1, P6 ;  /* 0x00000003120f7211 */ /* 0x000fe200030f0eff */
[----:B------:R-:W-:-:S04]  /*5000*/  VIADD R18, R12, 0xffffffd4 ;  /* 0xffffffd40c127836 */ /* 0x000fc80000000000 */
[----:B------:R-:W3:Y:S01]  /*5010*/  @!P5 LDG.E.U8 R108, desc[UR18][R14.64] ;  /* 0x000000120e6cd981 */ /* 0x000ee2000c1e1100 */
[----:B0-----:R-:W-:Y:S02]  /*5020*/  VIADD R16, R12, 0xffffffdc ;  /* 0xffffffdc0c107836 */ /* 0x001fe40000000000 */
[----:B------:R-:W-:-:S03]  /*5030*/  IMAD R17, R36, 0xb, RZ ;  /* 0x0000000b24117824 */ /* 0x000fc600078e02ff */
[----:B------:R-:W-:Y:S02]  /*5040*/  ISETP.GE.U32.AND P4, PT, R16, 0x7fffff5d, PT ;  /* 0x7fffff5d1000780c */ /* 0x000fe40003f86070 */
[CC--:B------:R-:W-:Y:S02]  /*5050*/  IADD3 R16, P6, PT, R17.reuse, R2.reuse, RZ ;  /* 0x0000000211107210 */ /* 0x0c0fe40007fde0ff */
[----:B------:R-:W-:Y:S01]  /*5060*/  ISETP.GE.U32.AND P5, PT, R18, 0x7fffff55, PT ;  /* 0x7fffff551200780c */ /* 0x000fe20003fa6070 */
[----:B------:R-:W-:Y:S01]  /*5070*/  IMAD R18, R36, 0x1b, RZ ;  /* 0x0000001b24127824 */ /* 0x000fe200078e02ff */
[----:B------:R-:W-:Y:S01]  /*5080*/  LEA.HI.X.SX32 R17, R17, R3, 0x1, P6 ;  /* 0x0000000311117211 */ /* 0x000fe200030f0eff */
[----:B------:R-:W-:Y:S01]  /*5090*/  STL [R1+0x768], R161 ;  /* 0x000768a101007387 */ /* 0x000fe20000100800 */
[----:B------:R-:W-:-:S03]  /*50a0*/  IADD3 R146, P6, PT, R139, R2, RZ ;  /* 0x000000028b927210 */ /* 0x000fc60007fde0ff */
[----:B------:R0:W-:Y:S01]  /*50b0*/  STL [R1+0x7a4], R109 ;  /* 0x0007a46d01007387 */ /* 0x0001e20000100800 */
[----:B------:R-:W-:-:S03]  /*50c0*/  LEA.HI.X.SX32 R139, R139, R3, 0x1, P6 ;  /* 0x000000038b8b7211 */ /* 0x000fc600030f0eff */
[----:B------:R1:W-:Y:S04]  /*50d0*/  STL [R1+0x7a0], R152 ;  /* 0x0007a09801007387 */ /* 0x0003e80000100800 */
[----:B------:R-:W4:Y:S01]  /*50e0*/  @!P3 LDG.E.U8 R6, desc[UR18][R16.64] ;  /* 0x000000121006b981 */ /* 0x000f22000c1e1100 */
[----:B0-----:R-:W-:Y:S02]  /*50f0*/  IMAD.MOV.U32 R109, RZ, RZ, R19 ;  /* 0x000000ffff6d7224 */ /* 0x001fe400078e0013 */
[----:B------:R-:W-:Y:S01]  /*5100*/  VIADD R19, R12, 0xffffffcc ;  /* 0xffffffcc0c137836 */ /* 0x000fe20000000000 */
[----:B-1----:R-:W-:Y:S01]  /*5110*/  IADD3 R152, P6, PT, R18, R2, RZ ;  /* 0x0000000212987210 */ /* 0x002fe20007fde0ff */
[----:B------:R-:W-:-:S03]  /*5120*/  IMAD.MOV.U32 R161, RZ, RZ, R115 ;  /* 0x000000ffffa17224 */ /* 0x000fc600078e0073 */
[----:B------:R-:W-:Y:S01]  /*5130*/  ISETP.GE.U32.AND P3, PT, R19, 0x7fffff4d, PT ;  /* 0x7fffff4d1300780c */ /* 0x000fe20003f66070 */
[----:B------:R-:W-:Y:S01]  /*5140*/  @!P2 IMAD.MOV.U32 R19, RZ, RZ, R139 ;  /* 0x000000ffff13a224 */ /* 0x000fe200078e008b */
[----:B------:R-:W-:Y:S01]  /*5150*/  LEA.HI.X.SX32 R115, R18, R3, 0x1, P6 ;  /* 0x0000000312737211 */ /* 0x000fe200030f0eff */
[----:B------:R-:W-:-:S05]  /*5160*/  @!P2 IMAD.MOV.U32 R18, RZ, RZ, R146 ;  /* 0x000000ffff12a224 */ /* 0x000fca00078e0092 */
[----:B------:R0:W4:Y:S01]  /*5170*/  @!P2 LDG.E.U8 R155, desc[UR18][R18.64] ;  /* 0x00000012129ba981 */ /* 0x000122000c1e1100 */
[----:B------:R-:W-:Y:S01]  /*5180*/  PRMT R7, RZ, 0x7610, R7 ;  /* 0x00007610ff077816 */ /* 0x000fe20000000007 */
[----:B0-----:R-:W-:Y:S02]  /*5190*/  @!P0 IMAD.MOV.U32 R18, RZ, RZ, R152 ;  /* 0x000000ffff128224 */ /* 0x001fe400078e0098 */
[----:B------:R-:W-:-:S05]  /*51a0*/  @!P0 IMAD.MOV.U32 R19, RZ, RZ, R115 ;  /* 0x000000ffff138224 */ /* 0x000fca00078e0073 */
[----:B------:R0:W4:Y:S01]  /*51b0*/  @!P0 LDG.E.U8 R7, desc[UR18][R18.64] ;  /* 0x0000001212078981 */ /* 0x000122000c1e1100 */
[----:B------:R-:W-:Y:S01]  /*51c0*/  PRMT R154, RZ, 0x7610, R154 ;  /* 0x00007610ff9a7816 */ /* 0x000fe2000000009a */
[----:B0-----:R-:W-:-:S05]  /*51d0*/  VIADD R18, R12, 0xffffffbc ;  /* 0xffffffbc0c127836 */ /* 0x001fca0000000000 */
[----:B------:R-:W-:Y:S01]  /*51e0*/  ISETP.GE.U32.AND P0, PT, R18, 0x7fffff3d, PT ;  /* 0x7fffff3d1200780c */ /* 0x000fe20003f06070 */
[----:B--2---:R-:W-:Y:S04]  /*51f0*/  STL [R1+0xb6c], R130 ;  /* 0x000b6c8201007387 */ /* 0x004fe80000100800 */
[----:B---3--:R-:W-:Y:S04]  /*5200*/  STL [R1+0x3e8], R108 ;  /* 0x0003e86c01007387 */ /* 0x008fe80000100800 */
[----:B----4-:R0:W-:Y:S04]  /*5210*/  STL [R1+0x42c], R159 ;  /* 0x00042c9f01007387 */ /* 0x0101e80000100800 */
[----:B------:R-:W-:Y:S04]  /*5220*/  STL [R1+0xa1c], R14 ;  /* 0x000a1c0e01007387 */ /* 0x000fe80000100800 */
[----:B------:R-:W-:Y:S01]  /*5230*/  STL [R1+0xa18], R15 ;  /* 0x000a180f01007387 */ /* 0x000fe20000100800 */
[----:B0-----:R-:W-:-:S02]  /*5240*/  IMAD.MOV.U32 R159, RZ, RZ, R21 ;  /* 0x000000ffff9f7224 */ /* 0x001fc400078e0015 */
[----:B------:R-:W-:Y:S01]  /*5250*/  IMAD R21, R36, 0x23, RZ ;  /* 0x0000002324157824 */ /* 0x000fe200078e02ff */
[----:B------:R-:W-:Y:S04]  /*5260*/  STL [R1+0xb70], R6 ;  /* 0x000b700601007387 */ /* 0x000fe80000100800 */
[----:B------:R-:W-:Y:S04]  /*5270*/  STL [R1+0xa24], R16 ;  /* 0x000a241001007387 */ /* 0x000fe80000100800 */
[----:B------:R-:W-:Y:S04]  /*5280*/  STL [R1+0xa20], R17 ;  /* 0x000a201101007387 */ /* 0x000fe80000100800 */
[----:B------:R-:W-:Y:S04]  /*5290*/  STL [R1+0xa4], R152 ;  /* 0x0000a49801007387 */ /* 0x000fe80000100800 */
[----:B------:R-:W-:Y:S04]  /*52a0*/  STL [R1+0xa2c], R146 ;  /* 0x000a2c9201007387 */ /* 0x000fe80000100800 */
[----:B------:R-:W-:Y:S04]  /*52b0*/  STL [R1+0xa28], R139 ;  /* 0x000a288b01007387 */ /* 0x000fe80000100800 */
[----:B------:R-:W-:Y:S04]  /*52c0*/  STL [R1+0xa0], R115 ;  /* 0x0000a07301007387 */ /* 0x000fe80000100800 */
[----:B------:R0:W-:Y:S01]  /*52d0*/  STL [R1+0x3c0], R155 ;  /* 0x0003c09b01007387 */ /* 0x0001e20000100800 */
[----:B------:R-:W-:Y:S01]  /*52e0*/  IMAD.MOV.U32 R108, RZ, RZ, R113 ;  /* 0x000000ffff6c7224 */ /* 0x000fe200078e0071 */
[----:B0-----:R-:W-:-:S02]  /*52f0*/  IADD3 R155, P6, PT, R21, R2, RZ ;  /* 0x00000002159b7210 */ /* 0x001fc40007fde0ff */
[----:B------:R-:W2:Y:S02]  /*5300*/  LDL.LU R115, [R1+0xc08] ;  /* 0x000c080001737983 */ /* 0x000ea40000300800 */
[----:B------:R-:W-:Y:S01]  /*5310*/  LEA.HI.X.SX32 R19, R21, R3, 0x1, P6 ;  /* 0x0000000315137211 */ /* 0x000fe200030f0eff */
[----:B------:R-:W-:-:S05]  /*5320*/  @!P4 IMAD.MOV.U32 R18, RZ, RZ, R155 ;  /* 0x000000ffff12c224 */ /* 0x000fca00078e009b */
[----:B------:R0:W3:Y:S01]  /*5330*/  @!P4 LDG.E.U8 R154, desc[UR18][R18.64] ;  /* 0x00000012129ac981 */ /* 0x0000e2000c1e1100 */
[----:B------:R-:W-:Y:S02]  /*5340*/  IMAD.MOV.U32 R113, RZ, RZ, R20 ;  /* 0x000000ffff717224 */ /* 0x000fe400078e0014 */
[----:B------:R-:W-:-:S05]  /*5350*/  VIADD R20, R12, 0xffffffc4 ;  /* 0xffffffc40c147836 */ /* 0x000fca0000000000 */
[----:B------:R-:W-:Y:S01]  /*5360*/  ISETP.GE.U32.AND P2, PT, R20, 0x7fffff45, PT ;  /* 0x7fffff451400780c */ /* 0x000fe20003f46070 */
[----:B------:R-:W-:Y:S02]  /*5370*/  IMAD R20, R36, 0x2b, RZ ;  /* 0x0000002b24147824 */ /* 0x000fe400078e02ff */
[----:B------:R-:W-:-:S03]  /*5380*/  VIADD R21, R12, 0xffffffb4 ;  /* 0xffffffb40c157836 */ /* 0x000fc60000000000 */
[C---:B------:R-:W-:Y:S01]  /*5390*/  IADD3 R152, P6, PT, R20.reuse, R2, RZ ;  /* 0x0000000214987210 */ /* 0x040fe20007fde0ff */
[----:B------:R-:W-:Y:S01]  /*53a0*/  STL [R1+0xb78], R7 ;  /* 0x000b780701007387 */ /* 0x000fe20000100800 */
[----:B------:R-:W-:Y:S02]  /*53b0*/  ISETP.GE.U32.AND P4, PT, R21, 0x7fffff35, PT ;  /* 0x7fffff351500780c */ /* 0x000fe40003f86070 */
[----:B0-----:R-:W-:Y:S01]  /*53c0*/  LEA.HI.X.SX32 R18, R20, R3, 0x1, P6 ;  /* 0x0000000314127211 */ /* 0x001fe200030f0eff */
[----:B------:R-:W-:Y:S01]  /*53d0*/  STL [R1+0xe4], R155 ;  /* 0x0000e49b01007387 */ /* 0x000fe20000100800 */
[----:B------:R-:W-:-:S03]  /*53e0*/  IMAD R21, R36, 0x33, RZ ;  /* 0x0000003324157824 */ /* 0x000fc600078e02ff */
[----:B------:R0:W-:Y:S01]  /*53f0*/  STL [R1+0xe0], R19 ;  /* 0x0000e01301007387 */ /* 0x0001e20000100800 */
[----:B------:R-:W-:-:S03]  /*5400*/  PRMT R126, RZ, 0x7610, R126 ;  /* 0x00007610ff7e7816 */ /* 0x000fc6000000007e */
[----:B------:R-:W-:Y:S01]  /*5410*/  STL [R1+0x554], R152 ;  /* 0x0005549801007387 */ /* 0x000fe20000100800 */
[----:B0-----:R-:W-:Y:S01]  /*5420*/  @!P5 IMAD.MOV.U32 R19, RZ, RZ, R18 ;  /* 0x000000ffff13d224 */ /* 0x001fe200078e0012 */
[----:B------:R-:W-:Y:S02]  /*5430*/  PRMT R153, RZ, 0x7610, R153 ;  /* 0x00007610ff997816 */ /* 0x000fe40000000099 */
[----:B---3--:R0:W-:Y:S04]  /*5440*/  STL [R1+0x3b4], R154 ;  /* 0x0003b49a01007387 */ /* 0x0081e80000100800 */
[----:B------:R1:W-:Y:S01]  /*5450*/  STL [R1+0x550], R18 ;  /* 0x0005501201007387 */ /* 0x0003e20000100800 */
[----:B0-----:R-:W-:Y:S02]  /*5460*/  IMAD.MOV.U32 R154, RZ, RZ, R161 ;  /* 0x000000ffff9a7224 */ /* 0x001fe400078e00a1 */
[----:B------:R-:W-:Y:S01]  /*5470*/  IMAD.MOV.U32 R161, RZ, RZ, R114 ;  /* 0x000000ffffa17224 */ /* 0x000fe200078e0072 */
[----:B------:R-:W-:Y:S01]  /*5480*/  IADD3 R114, P6, PT, R21, R2, RZ ;  /* 0x0000000215727210 */ /* 0x000fe20007fde0ff */
[----:B-1----:R-:W-:-:S05]  /*5490*/  @!P5 IMAD.MOV.U32 R18, RZ, RZ, R152 ;  /* 0x000000ffff12d224 */ /* 0x002fca00078e0098 */
[----:B------:R0:W3:Y:S02]  /*54a0*/  @!P5 LDG.E.U8 R126, desc[UR18][R18.64] ;  /* 0x00000012127ed981 */ /* 0x0000e4000c1e1100 */
[----:B0-----:R-:W-:Y:S01]  /*54b0*/  LEA.HI.X.SX32 R19, R21, R3, 0x1, P6 ;  /* 0x0000000315137211 */ /* 0x001fe200030f0eff */
[----:B------:R-:W-:-:S05]  /*54c0*/  @!P3 IMAD.MOV.U32 R18, RZ, RZ, R114 ;  /* 0x000000ffff12b224 */ /* 0x000fca00078e0072 */
[----:B------:R0:W4:Y:S01]  /*54d0*/  @!P3 LDG.E.U8 R153, desc[UR18][R18.64] ;  /* 0x000000121299b981 */ /* 0x000122000c1e1100 */
[----:B------:R-:W-:-:S05]  /*54e0*/  IMAD R20, R36, 0x3b, RZ ;  /* 0x0000003b24147824 */ /* 0x000fca00078e02ff */
[----:B------:R-:W-:Y:S01]  /*54f0*/  IADD3 R152, P6, PT, R20, R2, RZ ;  /* 0x0000000214987210 */ /* 0x000fe20007fde0ff */
[----:B------:R-:W-:-:S03]  /*5500*/  IMAD.MOV.U32 R155, RZ, RZ, R159 ;  /* 0x000000ffff9b7224 */ /* 0x000fc600078e009f */
[----:B------:R-:W-:Y:S01]  /*5510*/  LEA.HI.X.SX32 R20, R20, R3, 0x1, P6 ;  /* 0x0000000314147211 */ /* 0x000fe200030f0eff */
[----:B------:R-:W-:Y:S01]  /*5520*/  IMAD.MOV.U32 R159, RZ, RZ, R108 ;  /* 0x000000ffff9f7224 */ /* 0x000fe200078e006c */
[----:B------:R-:W-:Y:S01]  /*5530*/  PRMT R125, RZ, 0x7610, R125 ;  /* 0x00007610ff7d7816 */ /* 0x000fe2000000007d */
[----:B------:R-:W-:Y:S02]  /*5540*/  IMAD.MOV.U32 R108, RZ, RZ, R22 ;  /* 0x000000ffff6c7224 */ /* 0x000fe400078e0016 */
[----:B------:R-:W-:Y:S02]  /*5550*/  VIADD R22, R12, 0xffffffac ;  /* 0xffffffac0c167836 */ /* 0x000fe40000000000 */
[----:B0-----:R-:W-:Y:S02]  /*5560*/  @!P2 IMAD.MOV.U32 R18, RZ, RZ, R152 ;  /* 0x000000ffff12a224 */ /* 0x001fe400078e0098 */
[----:B------:R-:W-:Y:S01]  /*5570*/  IMAD R21, R36, 0x43, RZ ;  /* 0x0000004324157824 */ /* 0x000fe200078e02ff */
[----:B------:R-:W-:Y:S01]  /*5580*/  ISETP.GE.U32.AND P5, PT, R22, 0x7fffff2d, PT ;  /* 0x7fffff2d1600780c */ /* 0x000fe20003fa6070 */
[----:B------:R-:W-:-:S05]  /*5590*/  VIADD R22, R12, 0xffffffa4 ;  /* 0xffffffa40c167836 */ /* 0x000fca0000000000 */
[----:B------:R-:W-:Y:S02]  /*55a0*/  ISETP.GE.U32.AND P3, PT, R22, 0x7fffff25, PT ;  /* 0x7fffff251600780c */ /* 0x000fe40003f66070 */
[----:B------:R-:W-:Y:S01]  /*55b0*/  PRMT R22, RZ, 0x7610, R22 ;  /* 0x00007610ff167816 */ /* 0x000fe20000000016 */
[----:B---3--:R-:W-:Y:S04]  /*55c0*/  STL [R1+0xb80], R126 ;  /* 0x000b807e01007387 */ /* 0x008fe80000100800 */
[----:B------:R0:W-:Y:S04]  /*55d0*/  STL [R1+0x594], R114 ;  /* 0x0005947201007387 */ /* 0x0001e80000100800 */
[----:B------:R1:W-:Y:S04]  /*55e0*/  STL [R1+0x590], R19 ;  /* 0x0005901301007387 */ /* 0x0003e80000100800 */
[----:B------:R-:W-:Y:S04]  /*55f0*/  STL [R1+0x5d4], R152 ;  /* 0x0005d49801007387 */ /* 0x000fe80000100800 */
[----:B0-----:R-:W3:Y:S01]  /*5600*/  LDL.LU R114, [R1+0xc04] ;  /* 0x000c040001727983 */ /* 0x001ee20000300800 */
[----:B-1----:R-:W-:-:S03]  /*5610*/  @!P2 IMAD.MOV.U32 R19, RZ, RZ, R20 ;  /* 0x000000ffff13a224 */ /* 0x002fc600078e0014 */
[----:B------:R-:W-:Y:S04]  /*5620*/  STL [R1+0x5d0], R20 ;  /* 0x0005d01401007387 */ /* 0x000fe80000100800 */
[----:B----4-:R0:W-:Y:S04]  /*5630*/  STL [R1+0x3ac], R153 ;  /* 0x0003ac9901007387 */ /* 0x0101e80000100800 */
[----:B------:R1:W4:Y:S01]  /*5640*/  @!P2 LDG.E.U8 R125, desc[UR18][R18.64] ;  /* 0x00000012127da981 */ /* 0x000322000c1e1100 */
[----:B0-----:R-:W-:Y:S02]  /*5650*/  IMAD.MOV.U32 R153, RZ, RZ, R159 ;  /* 0x000000ffff997224 */ /* 0x001fe400078e009f */
[----:B------:R-:W-:-:S02]  /*5660*/  IMAD.MOV.U32 R159, RZ, RZ, R108 ;  /* 0x000000ffff9f7224 */ /* 0x000fc400078e006c */
[----:B------:R-:W-:Y:S01]  /*5670*/  IMAD.MOV.U32 R108, RZ, RZ, R113 ;  /* 0x000000ffff6c7224 */ /* 0x000fe200078e0071 */
[----:B------:R-:W-:Y:S01]  /*5680*/  IADD3 R113, P6, PT, R21, R2, RZ ;  /* 0x0000000215717210 */ /* 0x000fe20007fde0ff */
[----:B-1----:R-:W-:-:S03]  /*5690*/  VIADD R18, R12, 0xffffff9c ;  /* 0xffffff9c0c127836 */ /* 0x002fc60000000000 */
[----:B------:R-:W-:Y:S02]  /*56a0*/  LEA.HI.X.SX32 R19, R21, R3, 0x1, P6 ;  /* 0x0000000315137211 */ /* 0x000fe400030f0eff */
[----:B------:R-:W-:Y:S01]  /*56b0*/  ISETP.GE.U32.AND P2, PT, R18, 0x7fffff1d, PT ;  /* 0x7fffff1d1200780c */ /* 0x000fe20003f46070 */
[----:B------:R-:W-:-:S05]  /*56c0*/  @!P0 IMAD.MOV.U32 R18, RZ, RZ, R113 ;  /* 0x000000ffff128224 */ /* 0x000fca00078e0071 */
[----:B------:R0:W2:Y:S01]  /*56d0*/  @!P0 LDG.E.U8 R22, desc[UR18][R18.64] ;  /* 0x0000001212168981 */ /* 0x0000a2000c1e1100 */
[----:B------:R-:W-:Y:S02]  /*56e0*/  IMAD R20, R36, 0x4b, RZ ;  /* 0x0000004b24147824 */ /* 0x000fe400078e02ff */
[----:B------:R-:W-:-:S03]  /*56f0*/  VIADD R21, R12, 0xffffff94 ;  /* 0xffffff940c157836 */ /* 0x000fc60000000000 */
[----:B------:R-:W-:Y:S02]  /*5700*/  IADD3 R152, P6, PT, R20, R2, RZ ;  /* 0x0000000214987210 */ /* 0x000fe40007fde0ff */
[----:B------:R-:W-:Y:S01]  /*5710*/  ISETP.GE.U32.AND P0, PT, R21, 0x7fffff15, PT ;  /* 0x7fffff151500780c */ /* 0x000fe20003f06070 */
[----:B------:R-:W-:Y:S01]  /*5720*/  IMAD R21, R36, 0x53, RZ ;  /* 0x0000005324157824 */ /* 0x000fe200078e02ff */
[----:B------:R-:W-:Y:S01]  /*5730*/  PRMT R4, RZ, 0x7610, R4 ;  /* 0x00007610ff047816 */ /* 0x000fe20000000004 */
[----:B0-----:R-:W-:Y:S01]  /*5740*/  @!P4 IMAD.MOV.U32 R18, RZ, RZ, R152 ;  /* 0x000000ffff12c224 */ /* 0x001fe200078e0098 */
[----:B------:R-:W-:Y:S01]  /*5750*/  PRMT R151, RZ, 0x7610, R151 ;  /* 0x00007610ff977816 */ /* 0x000fe20000000097 */
[----:B----4-:R-:W-:Y:S04]  /*5760*/  STL [R1+0xb88], R125 ;  /* 0x000b887d01007387 */ /* 0x010fe80000100800 */
[----:B------:R-:W-:Y:S04]  /*5770*/  STL [R1+0x614], R113 ;  /* 0x0006147101007387 */ /* 0x000fe80000100800 */
[----:B------:R0:W-:Y:S04]  /*5780*/  STL [R1+0x610], R19 ;  /* 0x0006101301007387 */ /* 0x0001e80000100800 */
[----:B------:R-:W-:Y:S01]  /*5790*/  STL [R1+0x654], R152 ;  /* 0x0006549801007387 */ /* 0x000fe20000100800 */
[----:B0-----:R-:W-:-:S02]  /*57a0*/  LEA.HI.X.SX32 R19, R20, R3, 0x1, P6 ;  /* 0x0000000314137211 */ /* 0x001fc400030f0eff */
[----:B------:R-:W-:-:S03]  /*57b0*/  IADD3 R113, P6, PT, R21, R2, RZ ;  /* 0x0000000215717210 */ /* 0x000fc60007fde0ff */
[----:B------:R0:W4:Y:S04]  /*57c0*/  @!P4 LDG.E.U8 R4, desc[UR18][R18.64] ;  /* 0x000000121204c981 */ /* 0x000128000c1e1100 */
[----:B--2---:R-:W-:Y:S04]  /*57d0*/  STL [R1+0x37c], R22 ;  /* 0x00037c1601007387 */ /* 0x004fe80000100800 */
[----:B------:R1:W-:Y:S01]  /*57e0*/  STL [R1+0x650], R19 ;  /* 0x0006501301007387 */ /* 0x0003e20000100800 */
[----:B0-----:R-:W-:Y:S01]  /*57f0*/  @!P5 IMAD.MOV.U32 R18, RZ, RZ, R113 ;  /* 0x000000ffff12d224 */ /* 0x001fe200078e0071 */
[----:B-1----:R-:W-:-:S05]  /*5800*/  LEA.HI.X.SX32 R19, R21, R3, 0x1, P6 ;  /* 0x0000000315137211 */ /* 0x002fca00030f0eff */
[----:B------:R0:W2:Y:S01]  /*5810*/  @!P5 LDG.E.U8 R151, desc[UR18][R18.64] ;  /* 0x000000121297d981 */ /* 0x0000a2000c1e1100 */
[----:B------:R-:W-:Y:S02]  /*5820*/  IMAD R20, R36, 0x5b, RZ ;  /* 0x0000005b24147824 */ /* 0x000fe400078e02ff */
[----:B------:R-:W-:Y:S02]  /*5830*/  IMAD.MOV.U32 R152, RZ, RZ, R159 ;  /* 0x000000ffff987224 */ /* 0x000fe400078e009f */
[----:B------:R-:W-:Y:S01]  /*5840*/  IMAD.MOV.U32 R159, RZ, RZ, R109 ;  /* 0x000000ffff9f7224 */ /* 0x000fe200078e006d */
[C---:B------:R-:W-:Y:S01]  /*5850*/  IADD3 R109, P6, PT, R20.reuse, R2, RZ ;  /* 0x00000002146d7210 */ /* 0x040fe20007fde0ff */
[----:B------:R1:W-:Y:S03]  /*5860*/  STL [R1+0x694], R113 ;  /* 0x0006947101007387 */ /* 0x0003e60000100800 */
[----:B------:R-:W-:Y:S01]  /*5870*/  LEA.HI.X.SX32 R20, R20, R3, 0x1, P6 ;  /* 0x0000000314147211 */ /* 0x000fe200030f0eff */
[----:B------:R-:W-:Y:S01]  /*5880*/  VIADD R22, R12, 0xffffff8c ;  /* 0xffffff8c0c167836 */ /* 0x000fe20000000000 */
[----:B------:R-:W-:Y:S01]  /*5890*/  PRMT R148, RZ, 0x7610, R148 ;  /* 0x00007610ff947816 */ /* 0x000fe20000000094 */
[----:B0-----:R-:W-:-:S02]  /*58a0*/  @!P3 IMAD.MOV.U32 R18, RZ, RZ, R109 ;  /* 0x000000ffff12b224 */ /* 0x001fc400078e006d */
[----:B------:R-:W-:Y:S01]  /*58b0*/  IMAD R21, R36, 0x63, RZ ;  /* 0x0000006324157824 */ /* 0x000fe200078e02ff */
[----:B------:R-:W-:Y:S01]  /*58c0*/  ISETP.GE.U32.AND P4, PT, R22, 0x7fffff0d, PT ;  /* 0x7fffff0d1600780c */ /* 0x000fe20003f86070 */
[----:B------:R-:W-:-:S05]  /*58d0*/  VIADD R22, R12, 0xffffff84 ;  /* 0xffffff840c167836 */ /* 0x000fca0000000000 */
[----:B------:R-:W-:Y:S02]  /*58e0*/  ISETP.GE.U32.AND P5, PT, R22, 0x7fffff05, PT ;  /* 0x7fffff051600780c */ /* 0x000fe40003fa6070 */
[----:B------:R-:W-:Y:S01]  /*58f0*/  PRMT R22, RZ, 0x7610, R22 ;  /* 0x00007610ff167816 */ /* 0x000fe20000000016 */
[----:B----4-:R-:W-:Y:S04]  /*5900*/  STL [R1+0xb8c], R4 ;  /* 0x000b8c0401007387 */ /* 0x010fe80000100800 */
[----:B------:R0:W-:Y:S04]  /*5910*/  STL [R1+0x690], R19 ;  /* 0x0006901301007387 */ /* 0x0001e80000100800 */
[----:B------:R-:W-:Y:S04]  /*5920*/  STL [R1+0x6cc], R109 ;  /* 0x0006cc6d01007387 */ /* 0x000fe80000100800 */
[----:B-1----:R-:W4:Y:S01]  /*5930*/  LDL.LU R113, [R1+0xc00] ;  /* 0x000c000001717983 */ /* 0x002f220000300800 */
[----:B0-----:R-:W-:-:S03]  /*5940*/  @!P3 IMAD.MOV.U32 R19, RZ, RZ, R20 ;  /* 0x000000ffff13b224 */ /* 0x001fc600078e0014 */
[----:B------:R0:W-:Y:S04]  /*5950*/  STL [R1+0x6c8], R20 ;  /* 0x0006c81401007387 */ /* 0x0001e80000100800 */
[----:B------:R1:W3:Y:S04]  /*5960*/  @!P3 LDG.E.U8 R148, desc[UR18][R18.64] ;  /* 0x000000121294b981 */ /* 0x0002e8000c1e1100 */
[----:B--2---:R2:W-:Y:S01]  /*5970*/  STL [R1+0x370], R151 ;  /* 0x0003709701007387 */ /* 0x0045e20000100800 */
[----:B0-----:R-:W-:-:S03]  /*5980*/  IMAD R20, R36, 0x6b, RZ ;  /* 0x0000006b24147824 */ /* 0x001fc600078e02ff */
[----:B------:R-:W4:Y:S01]  /*5990*/  LDL.LU R109, [R1+0xbfc] ;  /* 0x000bfc00016d7983 */ /* 0x000f220000300800 */
[----:B-1----:R-:W-:Y:S01]  /*59a0*/  VIADD R18, R12, 0xfffffffb ;  /* 0xfffffffb0c127836 */ /* 0x002fe20000000000 */
[----:B--2---:R-:W-:-:S04]  /*59b0*/  IADD3 R151, P6, PT, R21, R2, RZ ;  /* 0x0000000215977210 */ /* 0x004fc80007fde0ff */
[----:B------:R-:W-:Y:S02]  /*59c0*/  ISETP.GE.U32.AND P3, PT, R18, 0x7fffff7c, PT ;  /* 0x7fffff7c1200780c */ /* 0x000fe40003f66070 */
[----:B------:R-:W-:Y:S01]  /*59d0*/  LEA.HI.X.SX32 R19, R21, R3, 0x1, P6 ;  /* 0x0000000315137211 */ /* 0x000fe200030f0eff */
[----:B------:R-:W-:-:S05]  /*59e0*/  @!P2 IMAD.MOV.U32 R18, RZ, RZ, R151 ;  /* 0x000000ffff12a224 */ /* 0x000fca00078e0097 */
[----:B------:R0:W2:Y:S04]  /*59f0*/  @!P2 LDG.E.U8 R22, desc[UR18][R18.64] ;  /* 0x000000121216a981 */ /* 0x0000a8000c1e1100 */
[----:B------:R-:W-:Y:S04]  /*5a00*/  STL [R1+0x704], R151 ;  /* 0x0007049701007387 */ /* 0x000fe80000100800 */
[----:B------:R-:W-:Y:S01]  /*5a10*/  STL [R1+0x700], R19 ;  /* 0x0007001301007387 */ /* 0x000fe20000100800 */
[----:B------:R-:W-:-:S03]  /*5a20*/  PRMT R147, RZ, 0x7610, R147 ;  /* 0x00007610ff937816 */ /* 0x000fc60000000093 */
[----:B---3--:R1:W-:Y:S02]  /*5a30*/  STL [R1+0x3a4], R148 ;  /* 0x0003a49401007387 */ /* 0x0083e40000100800 */
[----:B-1----:R-:W-:-:S04]  /*5a40*/  IADD3 R148, P6, PT, R20, R2, RZ ;  /* 0x0000000214947210 */ /* 0x002fc80007fde0ff */
[----:B0-----:R-:W-:Y:S01]  /*5a50*/  LEA.HI.X.SX32 R18, R20, R3, 0x1, P6 ;  /* 0x0000000314127211 */ /* 0x001fe200030f0eff */
[----:B------:R-:W-:Y:S04]  /*5a60*/  STL [R1+0x73c], R148 ;  /* 0x00073c9401007387 */ /* 0x000fe80000100800 */
[----:B------:R-:W-:Y:S01]  /*5a70*/  @!P0 IMAD.MOV.U32 R19, RZ, RZ, R18 ;  /* 0x000000ffff138224 */ /* 0x000fe200078e0012 */
[----:B--2---:R-:W-:Y:S04]  /*5a80*/  STL [R1+0x33c], R22 ;  /* 0x00033c1601007387 */ /* 0x004fe80000100800 */
[----:B------:R0:W-:Y:S02]  /*5a90*/  STL [R1+0x738], R18 ;  /* 0x0007381201007387 */ /* 0x0001e40000100800 */
[----:B0-----:R-:W-:-:S05]  /*5aa0*/  @!P0 IMAD.MOV.U32 R18, RZ, RZ, R148 ;  /* 0x000000ffff128224 */ /* 0x001fca00078e0094 */
[----:B------:R0:W2:Y:S01]  /*5ab0*/  @!P0 LDG.E.U8 R147, desc[UR18][R18.64] ;  /* 0x0000001212938981 */ /* 0x0000a2000c1e1100 */
[----:B------:R-:W-:-:S05]  /*5ac0*/  VIADD R21, R12, 0xfffffff3 ;  /* 0xfffffff30c157836 */ /* 0x000fca0000000000 */
[----:B------:R-:W-:Y:S01]  /*5ad0*/  ISETP.GE.U32.AND P2, PT, R21, 0x7fffff74, PT ;  /* 0x7fffff741500780c */ /* 0x000fe20003f46070 */
[C---:B------:R-:W-:Y:S02]  /*5ae0*/  IMAD R21, R36.reuse, 0x73, RZ ;  /* 0x0000007324157824 */ /* 0x040fe400078e02ff */
[----:B------:R-:W-:-:S03]  /*5af0*/  IMAD R20, R36, 0x7b, RZ ;  /* 0x0000007b24147824 */ /* 0x000fc600078e02ff */
[C---:B------:R-:W-:Y:S02]  /*5b00*/  IADD3 R151, P6, PT, R21.reuse, R2, RZ ;  /* 0x0000000215977210 */ /* 0x040fe40007fde0ff */
[----:B------:R-:W-:Y:S02]  /*5b10*/  PRMT R149, RZ, 0x7610, R149 ;  /* 0x00007610ff957816 */ /* 0x000fe40000000095 */
[----:B0-----:R-:W-:Y:S01]  /*5b20*/  LEA.HI.X.SX32 R19, R21, R3, 0x1, P6 ;  /* 0x0000000315137211 */ /* 0x001fe200030f0eff */
[----:B------:R-:W-:Y:S01]  /*5b30*/  STL [R1+0x774], R151 ;  /* 0x0007749701007387 */ /* 0x000fe20000100800 */
[----:B------:R-:W-:Y:S02]  /*5b40*/  @!P4 IMAD.MOV.U32 R18, RZ, RZ, R151 ;  /* 0x000000ffff12c224 */ /* 0x000fe400078e0097 */
[C---:B------:R-:W-:Y:S02]  /*5b50*/  VIADD R21, R12.reuse, 0xffffffe3 ;  /* 0xffffffe30c157836 */ /* 0x040fe40000000000 */
[----:B------:R-:W-:Y:S01]  /*5b60*/  VIADD R22, R12, 0xffffffeb ;  /* 0xffffffeb0c167836 */ /* 0x000fe20000000000 */
[----:B------:R0:W3:Y:S01]  /*5b70*/  @!P4 LDG.E.U8 R149, desc[UR18][R18.64] ;  /* 0x000000121295c981 */ /* 0x0000e2000c1e1100 */
[----:B------:R-:W-:-:S02]  /*5b80*/  PRMT R145, RZ, 0x7610, R145 ;  /* 0x00007610ff917816 */ /* 0x000fc40000000091 */
[----:B------:R-:W-:Y:S02]  /*5b90*/  ISETP.GE.U32.AND P4, PT, R21, 0x7fffff64, PT ;  /* 0x7fffff641500780c */ /* 0x000fe40003f86070 */
[----:B------:R-:W-:Y:S01]  /*5ba0*/  ISETP.GE.U32.AND P0, PT, R22, 0x7fffff6c, PT ;  /* 0x7fffff6c1600780c */ /* 0x000fe20003f06070 */
[----:B------:R-:W-:Y:S01]  /*5bb0*/  IMAD.SHL.U32 R22, R36, 0x4, RZ ;  /* 0x0000000424167824 */ /* 0x000fe200078e00ff */
[----:B------:R-:W-:Y:S01]  /*5bc0*/  PRMT R144, RZ, 0x7610, R144 ;  /* 0x00007610ff907816 */ /* 0x000fe20000000090 */
[----:B--2---:R1:W-:Y:S02]  /*5bd0*/  STL [R1+0x32c], R147 ;  /* 0x00032c9301007387 */ /* 0x0043e40000100800 */
[----:B-1----:R-:W-:-:S04]  /*5be0*/  IADD3 R147, P6, PT, R20, R2, RZ ;  /* 0x0000000214937210 */ /* 0x002fc80007fde0ff */
[----:B------:R-:W-:Y:S01]  /*5bf0*/  LEA.HI.X.SX32 R148, R20, R3, 0x1, P6 ;  /* 0x0000000314947211 */ /* 0x000fe200030f0eff */
[----:B------:R-:W-:-:S04]  /*5c00*/  @!P5 IMAD.MOV.U32 R20, RZ, RZ, R147 ;  /* 0x000000ffff14d224 */ /* 0x000fc800078e0093 */
[----:B------:R-:W-:Y:S01]  /*5c10*/  @!P5 IMAD.MOV.U32 R21, RZ, RZ, R148 ;  /* 0x000000ffff15d224 */ /* 0x000fe200078e0094 */
[----:B0-----:R-:W-:-:S04]  /*5c20*/  IADD3 R18, P6, PT, R22, R2, RZ ;  /* 0x0000000216127210 */ /* 0x001fc80007fde0ff */
[----:B------:R0:W2:Y:S04]  /*5c30*/  @!P5 LDG.E.U8 R145, desc[UR18][R20.64] ;  /* 0x000000121491d981 */ /* 0x0000a8000c1e1100 */
[----:B------:R1:W-:Y:S01]  /*5c40*/  STL [R1+0x770], R19 ;  /* 0x0007701301007387 */ /* 0x0003e20000100800 */
[----:B0-----:R-:W-:Y:S02]  /*5c50*/  VIADD R20, R12, 0xffffffdb ;  /* 0xffffffdb0c147836 */ /* 0x001fe40000000000 */
[----:B------:R-:W-:Y:S01]  /*5c60*/  IMAD R21, R36, 0xc, RZ ;  /* 0x0000000c24157824 */ /* 0x000fe200078e02ff */
[----:B-1----:R-:W-:Y:S02]  /*5c70*/  LEA.HI.X.SX32 R19, R22, R3, 0x1, P6 ;  /* 0x0000000316137211 */ /* 0x002fe400030f0eff */
[----:B------:R-:W-:-:S02]  /*5c80*/  ISETP.GE.U32.AND P5, PT, R20, 0x7fffff5c, PT ;  /* 0x7fffff5c1400780c */ /* 0x000fc40003fa6070 */
[C---:B------:R-:W-:Y:S01]  /*5c90*/  IADD3 R20, P6, PT, R21.reuse, R2, RZ ;  /* 0x0000000215147210 */ /* 0x040fe20007fde0ff */
[----:B------:R-:W2:Y:S03]  /*5ca0*/  @!P3 LDG.E.U8 R23, desc[UR18][R18.64] ;  /* 0x000000121217b981 */ /* 0x000ea6000c1e1100 */
[----:B------:R-:W-:-:S05]  /*5cb0*/  LEA.HI.X.SX32 R21, R21, R3, 0x1, P6 ;  /* 0x0000000315157211 */ /* 0x000fca00030f0eff */
[----:B------:R-:W4:Y:S01]  /*5cc0*/  @!P2 LDG.E.U8 R144, desc[UR18][R20.64] ;  /* 0x000000121490a981 */ /* 0x000f22000c1e1100 */
[----:B------:R-:W-:-:S03]  /*5cd0*/  VIADD R22, R12, 0xffffffd3 ;  /* 0xffffffd30c167836 */ /* 0x000fc60000000000 */
[----:B------:R-:W-:Y:S04]  /*5ce0*/  STL [R1+0x7ac], R147 ;  /* 0x0007ac9301007387 */ /* 0x000fe80000100800 */
[----:B------:R-:W-:Y:S04]  /*5cf0*/  STL [R1+0x7a8], R148 ;  /* 0x0007a89401007387 */ /* 0x000fe80000100800 */
[----:B---3--:R0:W-:Y:S01]  /*5d00*/  STL [R1+0x324], R149 ;  /* 0x0003249501007387 */ /* 0x0081e20000100800 */
[----:B------:R-:W-:Y:S01]  /*5d10*/  IMAD.MOV.U32 R151, RZ, RZ, R156 ;  /* 0x000000ffff977224 */ /* 0x000fe200078e009c */
[----:B------:R-:W-:-:S02]  /*5d20*/  ISETP.GE.U32.AND P3, PT, R22, 0x7fffff54, PT ;  /* 0x7fffff541600780c */ /* 0x000fc40003f66070 */
[----:B------:R-:W-:Y:S01]  /*5d30*/  STL [R1+0xa34], R18 ;  /* 0x000a341201007387 */ /* 0x000fe20000100800 */
[----:B0-----:R-:W-:Y:S02]  /*5d40*/  IMAD.MOV.U32 R149, RZ, RZ, R150 ;  /* 0x000000ffff957224 */ /* 0x001fe400078e0096 */
[C---:B------:R-:W-:Y:S01]  /*5d50*/  IMAD R150, R36.reuse, 0x14, RZ ;  /* 0x0000001424967824 */ /* 0x040fe200078e02ff */
[----:B------:R-:W-:Y:S01]  /*5d60*/  STL [R1+0xa30], R19 ;  /* 0x000a301301007387 */ /* 0x000fe20000100800 */
[----:B------:R-:W-:-:S03]  /*5d70*/  IMAD R22, R36, 0x1c, RZ ;  /* 0x0000001c24167824 */ /* 0x000fc600078e02ff */
[----:B------:R-:W-:-:S04]  /*5d80*/  IADD3 R156, P6, PT, R150, R2, RZ ;  /* 0x00000002969c7210 */ /* 0x000fc80007fde0ff */
[----:B------:R-:W-:Y:S01]  /*5d90*/  LEA.HI.X.SX32 R150, R150, R3, 0x1, P6 ;  /* 0x0000000396967211 */ /* 0x000fe200030f0eff */
[----:B------:R-:W-:Y:S01]  /*5da0*/  IMAD.MOV.U32 R148, RZ, RZ, R108 ;  /* 0x000000ffff947224 */ /* 0x000fe200078e006c */
[----:B------:R-:W-:Y:S02]  /*5db0*/  PRMT R29, RZ, 0x7610, R29 ;  /* 0x00007610ff1d7816 */ /* 0x000fe4000000001d */
[----:B------:R-:W-:Y:S01]  /*5dc0*/  PRMT R143, RZ, 0x7610, R143 ;  /* 0x00007610ff8f7816 */ /* 0x000fe2000000008f */
[----:B--2---:R0:W-:Y:S04]  /*5dd0*/  STL [R1+0x2f8], R23 ;  /* 0x0002f81701007387 */ /* 0x0041e80000100800 */
[----:B------:R-:W-:Y:S04]  /*5de0*/  STL [R1+0x300], R145 ;  /* 0x0003009101007387 */ /* 0x000fe80000100800 */
[----:B------:R-:W-:Y:S04]  /*5df0*/  STL [R1+0xa3c], R20 ;  /* 0x000a3c1401007387 */ /* 0x000fe80000100800 */
[----:B------:R-:W-:Y:S01]  /*5e00*/  STL [R1+0xa38], R21 ;  /* 0x000a381501007387 */ /* 0x000fe20000100800 */
[----:B0-----:R-:W-:-:S03]  /*5e10*/  VIADD R23, R12, 0xffffffcb ;  /* 0xffffffcb0c177836 */ /* 0x001fc60000000000 */
[----:B----4-:R0:W-:Y:S02]  /*5e20*/  STL [R1+0x2ec], R144 ;  /* 0x0002ec9001007387 */ /* 0x0101e40000100800 */
[----:B------:R-:W-:Y:S01]  /*5e30*/  ISETP.GE.U32.AND P2, PT, R23, 0x7fffff4c, PT ;  /* 0x7fffff4c1700780c */ /* 0x000fe20003f46070 */
[----:B------:R-:W-:Y:S01]  /*5e40*/  @!P0 IMAD.MOV.U32 R23, RZ, RZ, R150 ;  /* 0x000000ffff178224 */ /* 0x000fe200078e0096 */
[----:B0-----:R-:W-:-:S04]  /*5e50*/  IADD3 R144, P6, PT, R22, R2, RZ ;  /* 0x0000000216907210 */ /* 0x001fc80007fde0ff */
[----:B------:R-:W-:Y:S01]  /*5e60*/  LEA.HI.X.SX32 R108, R22, R3, 0x1, P6 ;  /* 0x00000003166c7211 */ /* 0x000fe200030f0eff */
[----:B------:R-:W-:Y:S01]  /*5e70*/  STL [R1+0xac], R144 ;  /* 0x0000ac9001007387 */ /* 0x000fe20000100800 */
[----:B------:R-:W-:-:S03]  /*5e80*/  @!P0 IMAD.MOV.U32 R22, RZ, RZ, R156 ;  /* 0x000000ffff168224 */ /* 0x000fc600078e009c */
[----:B------:R0:W-:Y:S04]  /*5e90*/  STL [R1+0xa44], R156 ;  /* 0x000a449c01007387 */ /* 0x0001e80000100800 */
[----:B------:R1:W2:Y:S01]  /*5ea0*/  @!P0 LDG.E.U8 R29, desc[UR18][R22.64] ;  /* 0x00000012161d8981 */ /* 0x0002a2000c1e1100 */
[----:B0-----:R-:W-:Y:S02]  /*5eb0*/  IMAD.MOV.U32 R156, RZ, RZ, R108 ;  /* 0x000000ffff9c7224 */ /* 0x001fe400078e006c */
[----:B-1----:R-:W-:Y:S02]  /*5ec0*/  @!P4 IMAD.MOV.U32 R22, RZ, RZ, R144 ;  /* 0x000000ffff16c224 */ /* 0x002fe400078e0090 */
[----:B------:R-:W-:-:S05]  /*5ed0*/  @!P4 IMAD.MOV.U32 R23, RZ, RZ, R156 ;  /* 0x000000ffff17c224 */ /* 0x000fca00078e009c */
[----:B------:R0:W3:Y:S01]  /*5ee0*/  @!P4 LDG.E.U8 R143, desc[UR18][R22.64] ;  /* 0x00000012168fc981 */ /* 0x0000e2000c1e1100 */
[----:B------:R-:W-:Y:S02]  /*5ef0*/  IMAD.MOV.U32 R147, RZ, RZ, R25 ;  /* 0x000000ffff937224 */ /* 0x000fe400078e0019 */
[----:B------:R-:W-:Y:S01]  /*5f00*/  IMAD R25, R36, 0x24, RZ ;  /* 0x0000002424197824 */ /* 0x000fe200078e02ff */
[----:B------:R1:W-:Y:S01]  /*5f10*/  STL [R1+0xa8], R108 ;  /* 0x0000a86c01007387 */ /* 0x0003e20000100800 */
[----:B------:R-:W-:Y:S02]  /*5f20*/  IMAD.MOV.U32 R145, RZ, RZ, R24 ;  /* 0x000000ffff917224 */ /* 0x000fe400078e0018 */
[C---:B------:R-:W-:Y:S01]  /*5f30*/  VIADD R24, R12.reuse, 0xffffffc3 ;  /* 0xffffffc30c187836 */ /* 0x040fe20000000000 */
[----:B-1----:R-:W4:Y:S04]  /*5f40*/  LDL.LU R108, [R1+0xbf8] ;  /* 0x000bf800016c7983 */ /* 0x002f280000300800 */
[----:B------:R1:W-:Y:S01]  /*5f50*/  STL [R1+0xa40], R150 ;  /* 0x000a409601007387 */ /* 0x0003e20000100800 */
[----:B0-----:R-:W-:Y:S01]  /*5f60*/  VIADD R22, R12, 0xffffffbb ;  /* 0xffffffbb0c167836 */ /* 0x001fe20000000000 */
[----:B------:R-:W-:Y:S01]  /*5f70*/  ISETP.GE.U32.AND P0, PT, R24, 0x7fffff44, PT ;  /* 0x7fffff441800780c */ /* 0x000fe20003f06070 */
[----:B------:R-:W-:Y:S01]  /*5f80*/  IMAD R24, R36, 0x2c, RZ ;  /* 0x0000002c24187824 */ /* 0x000fe200078e02ff */
[----:B-1----:R-:W-:-:S04]  /*5f90*/  IADD3 R150, P6, PT, R25, R2, RZ ;  /* 0x0000000219967210 */ /* 0x002fc80007fde0ff */
[----:B------:R-:W-:Y:S02]  /*5fa0*/  LEA.HI.X.SX32 R23, R25, R3, 0x1, P6 ;  /* 0x0000000319177211 */ /* 0x000fe400030f0eff */
[----:B------:R-:W-:Y:S02]  /*5fb0*/  PRMT R146, RZ, 0x7610, R146 ;  /* 0x00007610ff927816 */ /* 0x000fe40000000092 */
[----:B------:R-:W-:Y:S01]  /*5fc0*/  ISETP.GE.U32.AND P4, PT, R22, 0x7fffff3c, PT ;  /* 0x7fffff3c1600780c */ /* 0x000fe20003f86070 */
[----:B------:R-:W-:-:S05]  /*5fd0*/  @!P5 IMAD.MOV.U32 R22, RZ, RZ, R150 ;  /* 0x000000ffff16d224 */ /* 0x000fca00078e0096 */
[----:B------:R0:W4:Y:S01]  /*5fe0*/  @!P5 LDG.E.U8 R146, desc[UR18][R22.64] ;  /* 0x000000121692d981 */ /* 0x000122000c1e1100 */
[----:B------:R-:W-:-:S03]  /*5ff0*/  PRMT R142, RZ, 0x7610, R142 ;  /* 0x00007610ff8e7816 */ /* 0x000fc6000000008e */
[----:B--2---:R1:W-:Y:S04]  /*6000*/  STL [R1+0x2c0], R29 ;  /* 0x0002c01d01007387 */ /* 0x0043e80000100800 */
[----:B-1----:R-:W2:Y:S04]  /*6010*/  LDL.LU R29, [R1+0xbf4] ;  /* 0x000bf400011d7983 */ /* 0x002ea80000300800 */
[----:B------:R-:W-:Y:S04]  /*6020*/  STL [R1+0xec], R150 ;  /* 0x0000ec9601007387 */ /* 0x000fe80000100800 */
[----:B------:R-:W-:Y:S04]  /*6030*/  STL [R1+0xe8], R23 ;  /* 0x0000e81701007387 */ /* 0x000fe80000100800 */
[----:B---3--:R1:W-:Y:S02]  /*6040*/  STL [R1+0x2bc], R143 ;  /* 0x0002bc8f01007387 */ /* 0x0083e40000100800 */
[----:B-1----:R-:W-:-:S04]  /*6050*/  IADD3 R143, P6, PT, R24, R2, RZ ;  /* 0x00000002188f7210 */ /* 0x002fc80007fde0ff */
[----:B0-----:R-:W-:Y:S01]  /*6060*/  LEA.HI.X.SX32 R22, R24, R3, 0x1, P6 ;  /* 0x0000000318167211 */ /* 0x001fe200030f0eff */
[----:B------:R-:W-:Y:S04]  /*6070*/  STL [R1+0x55c], R143 ;  /* 0x00055c8f01007387 */ /* 0x000fe80000100800 */
[----:B------:R0:W-:Y:S01]  /*6080*/  STL [R1+0x558], R22 ;  /* 0x0005581601007387 */ /* 0x0001e20000100800 */
[----:B------:R-:W-:Y:S02]  /*6090*/  @!P3 IMAD.MOV.U32 R23, RZ, RZ, R22 ;  /* 0x000000ffff17b224 */ /* 0x000fe400078e0016 */
[----:B0-----:R-:W-:-:S05]  /*60a0*/  @!P3 IMAD.MOV.U32 R22, RZ, RZ, R143 ;  /* 0x000000ffff16b224 */ /* 0x001fca00078e008f */
[----:B------:R0:W3:Y:S01]  /*60b0*/  @!P3 LDG.E.U8 R142, desc[UR18][R22.64] ;  /* 0x00000012168eb981 */ /* 0x0000e2000c1e1100 */
[----:B------:R-:W-:-:S05]  /*60c0*/  VIADD R25, R12, 0xffffffb3 ;  /* 0xffffffb30c197836 */ /* 0x000fca0000000000 */
[----:B------:R-:W-:Y:S01]  /*60d0*/  ISETP.GE.U32.AND P5, PT, R25, 0x7fffff34, PT ;  /* 0x7fffff341900780c */ /* 0x000fe20003fa6070 */
[----:B------:R-:W-:Y:S01]  /*60e0*/  IMAD R25, R36, 0x34, RZ ;  /* 0x0000003424197824 */ /* 0x000fe200078e02ff */
[----:B----4-:R1:W-:Y:S01]  /*60f0*/  STL [R1+0x2b8], R146 ;  /* 0x0002b89201007387 */ /* 0x0103e20000100800 */
[----:B------:R-:W-:-:S03]  /*6100*/  PRMT R141, RZ, 0x7610, R141 ;  /* 0x00007610ff8d7816 */ /* 0x000fc6000000008d */
[----:B-1----:R-:W-:-:S04]  /*6110*/  IADD3 R146, P6, PT, R25, R2, RZ ;  /* 0x0000000219927210 */ /* 0x002fc80007fde0ff */
[----:B0-----:R-:W-:Y:S01]  /*6120*/  LEA.HI.X.SX32 R22, R25, R3, 0x1, P6 ;  /* 0x0000000319167211 */ /* 0x001fe200030f0eff */
[----:B------:R-:W-:Y:S04]  /*6130*/  STL [R1+0x59c], R146 ;  /* 0x00059c9201007387 */ /* 0x000fe80000100800 */
[----:B------:R-:W-:Y:S01]  /*6140*/  @!P2 IMAD.MOV.U32 R23, RZ, RZ, R22 ;  /* 0x000000ffff17a224 */ /* 0x000fe200078e0016 */
[----:B---3--:R-:W-:Y:S04]  /*6150*/  STL [R1+0x2b4], R142 ;  /* 0x0002b48e01007387 */ /* 0x008fe80000100800 */
[----:B------:R0:W-:Y:S02]  /*6160*/  STL [R1+0x598], R22 ;  /* 0x0005981601007387 */ /* 0x0001e40000100800 */
[----:B0-----:R-:W-:-:S05]  /*6170*/  @!P2 IMAD.MOV.U32 R22, RZ, RZ, R146 ;  /* 0x000000ffff16a224 */ /* 0x001fca00078e0092 */
[----:B------:R0:W3:Y:S01]  /*6180*/  @!P2 LDG.E.U8 R141, desc[UR18][R22.64] ;  /* 0x00000012168da981 */ /* 0x0000e2000c1e1100 */
[----:B------:R-:W-:-:S05]  /*6190*/  IMAD R24, R36, 0x3c, RZ ;  /* 0x0000003c24187824 */ /* 0x000fca00078e02ff */
[----:B------:R-:W-:Y:S01]  /*61a0*/  IADD3 R142, P6, PT, R24, R2, RZ ;  /* 0x00000002188e7210 */ /* 0x000fe20007fde0ff */
[----:B------:R-:W-:-:S03]  /*61b0*/  IMAD.MOV.U32 R144, RZ, RZ, R161 ;  /* 0x000000ffff907224 */ /* 0x000fc600078e00a1 */
[----:B------:R-:W-:Y:S01]  /*61c0*/  LEA.HI.X.SX32 R143, R24, R3, 0x1, P6 ;  /* 0x00000003188f7211 */ /* 0x000fe200030f0eff */
[----:B------:R-:W-:Y:S01]  /*61d0*/  IMAD.MOV.U32 R161, RZ, RZ, R26 ;  /* 0x000000ffffa17224 */ /* 0x000fe200078e001a */
[----:B------:R-:W-:Y:S01]  /*61e0*/  PRMT R140, RZ, 0x7610, R140 ;  /* 0x00007610ff8c7816 */ /* 0x000fe2000000008c */
[----:B------:R-:W-:Y:S02]  /*61f0*/  VIADD R26, R12, 0xffffffab ;  /* 0xffffffab0c1a7836 */ /* 0x000fe40000000000 */
[----:B0-----:R-:W-:Y:S02]  /*6200*/  @!P0 IMAD.MOV.U32 R22, RZ, RZ, R142 ;  /* 0x000000ffff168224 */ /* 0x001fe400078e008e */
[----:B------:R-:W-:Y:S02]  /*6210*/  @!P0 IMAD.MOV.U32 R23, RZ, RZ, R143 ;  /* 0x000000ffff178224 */ /* 0x000fe400078e008f */
[----:B------:R-:W-:Y:S01]  /*6220*/  IMAD R25, R36, 0x44, RZ ;  /* 0x0000004424197824 */ /* 0x000fe200078e02ff */
[----:B------:R-:W-:Y:S01]  /*6230*/  ISETP.GE.U32.AND P3, PT, R26, 0x7fffff2c, PT ;  /* 0x7fffff2c1a00780c */ /* 0x000fe20003f66070 */
[----:B------:R-:W-:Y:S01]  /*6240*/  STL [R1+0x5dc], R142 ;  /* 0x0005dc8e01007387 */ /* 0x000fe20000100800 */
[----:B------:R-:W-:-:S03]  /*6250*/  VIADD R26, R12, 0xffffffa3 ;  /* 0xffffffa30c1a7836 */ /* 0x000fc60000000000 */
[----:B------:R-:W-:Y:S04]  /*6260*/  STL [R1+0x5d8], R143 ;  /* 0x0005d88f01007387 */ /* 0x000fe80000100800 */
[----:B------:R0:W4:Y:S01]  /*6270*/  @!P0 LDG.E.U8 R140, desc[UR18][R22.64] ;  /* 0x00000012168c8981 */ /* 0x000122000c1e1100 */
[----:B------:R-:W-:Y:S02]  /*6280*/  ISETP.GE.U32.AND P2, PT, R26, 0x7fffff24, PT ;  /* 0x7fffff241a00780c */ /* 0x000fe40003f46070 */
[----:B------:R-:W-:Y:S01]  /*6290*/  PRMT R26, RZ, 0x7610, R26 ;  /* 0x00007610ff1a7816 */ /* 0x000fe2000000001a */
[----:B0-----:R-:W-:-:S05]  /*62a0*/  VIADD R22, R12, 0xffffff9b ;  /* 0xffffff9b0c167836 */ /* 0x001fca0000000000 */
[----:B------:R-:W-:Y:S01]  /*62b0*/  ISETP.GE.U32.AND P0, PT, R22, 0x7fffff1c, PT ;  /* 0x7fffff1c1600780c */ /* 0x000fe20003f06070 */
[----:B---3--:R0:W-:Y:S02]  /*62c0*/  STL [R1+0x2b0], R141 ;  /* 0x0002b08d01007387 */ /* 0x0081e40000100800 */
[----:B0-----:R-:W-:-:S04]  /*62d0*/  IADD3 R141, P6, PT, R25, R2, RZ ;  /* 0x00000002198d7210 */ /* 0x001fc80007fde0ff */
[----:B------:R-:W-:Y:S01]  /*62e0*/  LEA.HI.X.SX32 R23, R25, R3, 0x1, P6 ;  /* 0x0000000319177211 */ /* 0x000fe200030f0eff */
[----:B------:R-:W-:-:S05]  /*62f0*/  @!P4 IMAD.MOV.U32 R22, RZ, RZ, R141 ;  /* 0x000000ffff16c224 */ /* 0x000fca00078e008d */
[----:B------:R0:W3:Y:S01]  /*6300*/  @!P4 LDG.E.U8 R26, desc[UR18][R22.64] ;  /* 0x00000012161ac981 */ /* 0x0000e2000c1e1100 */
[----:B------:R-:W-:-:S03]  /*6310*/  IMAD R24, R36, 0x4c, RZ ;  /* 0x0000004c24187824 */ /* 0x000fc600078e02ff */
[----:B------:R-:W-:Y:S04]  /*6320*/  STL [R1+0x61c], R141 ;  /* 0x00061c8d01007387 */ /* 0x000fe80000100800 */
[----:B------:R-:W-:Y:S04]  /*6330*/  STL [R1+0x618], R23 ;  /* 0x0006181701007387 */ /* 0x000fe80000100800 */
[----:B----4-:R1:W-:Y:S01]  /*6340*/  STL [R1+0x2ac], R140 ;  /* 0x0002ac8c01007387 */ /* 0x0103e20000100800 */
[----:B------:R-:W-:Y:S02]  /*6350*/  PRMT R139, RZ, 0x7610, R139 ;  /* 0x00007610ff8b7816 */ /* 0x000fe4000000008b */
        /* <DEDUP_REMOVED lines=8> */
[----:B------:R-:W-:-:S05]  /*63e0*/  VIADD R25, R12, 0xffffff93 ;  /* 0xffffff930c197836 */ /* 0x000fca0000000000 */
[----:B------:R-:W-:Y:S01]  /*63f0*/  ISETP.GE.U32.AND P4, PT, R25, 0x7fffff14, PT ;  /* 0x7fffff141900780c */ /* 0x000fe20003f86070 */
[----:B------:R-:W-:-:S05]  /*6400*/  IMAD R25, R36, 0x54, RZ ;  /* 0x0000005424197824 */ /* 0x000fca00078e02ff */
[----:B------:R-:W-:Y:S01]  /*6410*/  IADD3 R141, P6, PT, R25, R2, RZ ;  /* 0x00000002198d7210 */ /* 0x000fe20007fde0ff */
[----:B------:R-:W-:-:S03]  /*6420*/  IMAD R24, R36, 0x5c, RZ ;  /* 0x0000005c24187824 */ /* 0x000fc600078e02ff */
[----:B------:R-:W-:Y:S01]  /*6430*/  LEA.HI.X.SX32 R142, R25, R3, 0x1, P6 ;  /* 0x00000003198e7211 */ /* 0x000fe200030f0eff */
[----:B------:R-:W-:Y:S01]  /*6440*/  STL [R1+0x69c], R141 ;  /* 0x00069c8d01007387 */ /* 0x000fe20000100800 */
[----:B------:R-:W-:Y:S01]  /*6450*/  PRMT R137, RZ, 0x7610, R137 ;  /* 0x00007610ff897816 */ /* 0x000fe20000000089 */
[----:B0-----:R-:W-:Y:S02]  /*6460*/  @!P3 IMAD.MOV.U32 R22, RZ, RZ, R141 ;  /* 0x000000ffff16b224 */ /* 0x001fe400078e008d */
[----:B------:R-:W-:-:S05]  /*6470*/  @!P3 IMAD.MOV.U32 R23, RZ, RZ, R142 ;  /* 0x000000ffff17b224 */ /* 0x000fca00078e008e */
[----:B------:R0:W4:Y:S01]  /*6480*/  @!P3 LDG.E.U8 R137, desc[UR18][R22.64] ;  /* 0x000000121689b981 */ /* 0x000122000c1e1100 */
[----:B------:R-:W-:-:S03]  /*6490*/  PRMT R138, RZ, 0x7610, R138 ;  /* 0x00007610ff8a7816 */ /* 0x000fc6000000008a */
[----:B---3--:R1:W-:Y:S02]  /*64a0*/  STL [R1+0x27c], R139 ;  /* 0x00027c8b01007387 */ /* 0x0083e40000100800 */
[----:B-1----:R-:W-:-:S04]  /*64b0*/  IADD3 R139, P6, PT, R24, R2, RZ ;  /* 0x00000002188b7210 */ /* 0x002fc80007fde0ff */
[----:B------:R-:W-:Y:S01]  /*64c0*/  LEA.HI.X.SX32 R140, R24, R3, 0x1, P6 ;  /* 0x00000003188c7211 */ /* 0x000fe200030f0eff */
[----:B0-----:R-:W-:-:S04]  /*64d0*/  @!P2 IMAD.MOV.U32 R22, RZ, RZ, R139 ;  /* 0x000000ffff16a224 */ /* 0x001fc800078e008b */
[----:B------:R-:W-:-:S05]  /*64e0*/  @!P2 IMAD.MOV.U32 R23, RZ, RZ, R140 ;  /* 0x000000ffff17a224 */ /* 0x000fca00078e008c */
[----:B------:R0:W3:Y:S01]  /*64f0*/  @!P2 LDG.E.U8 R138, desc[UR18][R22.64] ;  /* 0x00000012168aa981 */ /* 0x0000e2000c1e1100 */
[----:B------:R-:W-:-:S03]  /*6500*/  IMAD R25, R36, 0x64, RZ ;  /* 0x0000006424197824 */ /* 0x000fc600078e02ff */
[----:B------:R-:W-:Y:S04]  /*6510*/  STL [R1+0x698], R142 ;  /* 0x0006988e01007387 */ /* 0x000fe80000100800 */
[----:B------:R-:W-:Y:S01]  /*6520*/  STL [R1+0x6d4], R139 ;  /* 0x0006d48b01007387 */ /* 0x000fe20000100800 */
[----:B------:R-:W-:-:S03]  /*6530*/  VIADD R26, R12, 0xffffff8b ;  /* 0xffffff8b0c1a7836 */ /* 0x000fc60000000000 */
[----:B------:R-:W-:Y:S04]  /*6540*/  STL [R1+0x6d0], R140 ;  /* 0x0006d08c01007387 */ /* 0x000fe80000100800 */
[----:B----4-:R1:W-:Y:S01]  /*6550*/  STL [R1+0x278], R137 ;  /* 0x0002788901007387 */ /* 0x0103e20000100800 */
[----:B------:R-:W-:Y:S01]  /*6560*/  ISETP.GE.U32.AND P5, PT, R26, 0x7fffff0c, PT ;  /* 0x7fffff0c1a00780c */ /* 0x000fe20003fa6070 */
[----:B------:R-:W-:Y:S01]  /*6570*/  IMAD R24, R36, 0x6c, RZ ;  /* 0x0000006c24187824 */ /* 0x000fe200078e02ff */
[----:B-1----:R-:W-:Y:S01]  /*6580*/  IADD3 R137, P6, PT, R25, R2, RZ ;  /* 0x0000000219897210 */ /* 0x002fe20007fde0ff */
[----:B------:R-:W-:-:S03]  /*6590*/  VIADD R26, R12, 0xffffff83 ;  /* 0xffffff830c1a7836 */ /* 0x000fc60000000000 */
[----:B0-----:R-:W-:Y:S01]  /*65a0*/  LEA.HI.X.SX32 R23, R25, R3, 0x1, P6 ;  /* 0x0000000319177211 */ /* 0x001fe200030f0eff */
[----:B------:R-:W-:Y:S01]  /*65b0*/  STL [R1+0x70c], R137 ;  /* 0x00070c8901007387 */ /* 0x000fe20000100800 */
[----:B------:R-:W-:-:S03]  /*65c0*/  VIADD R22, R12, 0xfffffffa ;  /* 0xfffffffa0c167836 */ /* 0x000fc60000000000 */
[----:B------:R-:W-:Y:S01]  /*65d0*/  STL [R1+0x708], R23 ;  /* 0x0007081701007387 */ /* 0x000fe20000100800 */
[----:B------:R-:W-:Y:S02]  /*65e0*/  ISETP.GE.U32.AND P3, PT, R26, 0x7fffff04, PT ;  /* 0x7fffff041a00780c */ /* 0x000fe40003f66070 */
[----:B------:R-:W-:Y:S02]  /*65f0*/  PRMT R26, RZ, 0x7610, R26 ;  /* 0x00007610ff1a7816 */ /* 0x000fe4000000001a */
[----:B------:R-:W-:Y:S01]  /*6600*/  ISETP.GE.U32.AND P2, PT, R22, 0x7fffff7b, PT ;  /* 0x7fffff7b1600780c */ /* 0x000fe20003f46070 */
[----:B------:R-:W-:Y:S01]  /*6610*/  @!P0 IMAD.MOV.U32 R22, RZ, RZ, R137 ;  /* 0x000000ffff168224 */ /* 0x000fe200078e0089 */
[----:B------:R-:W-:-:S04]  /*6620*/  PRMT R135, RZ, 0x7610, R135 ;  /* 0x00007610ff877816 */ /* 0x000fc80000000087 */
[----:B------:R0:W4:Y:S04]  /*6630*/  @!P0 LDG.E.U8 R26, desc[UR18][R22.64] ;  /* 0x00000012161a8981 */ /* 0x000128000c1e1100 */
        /* <DEDUP_REMOVED lines=8> */
[C---:B------:R-:W-:Y:S02]  /*66c0*/  IMAD R25, R36.reuse, 0x74, RZ ;  /* 0x0000007424197824 */ /* 0x040fe400078e02ff */
[----:B------:R-:W-:-:S03]  /*66d0*/  IMAD R24, R36, 0x7c, RZ ;  /* 0x0000007c24187824 */ /* 0x000fc600078e02ff */
[CC--:B------:R-:W-:Y:S01]  /*66e0*/  IADD3 R137, P6, PT, R25.reuse, R2.reuse, RZ ;  /* 0x0000000219897210 */ /* 0x0c0fe20007fde0ff */
[----:B------:R-:W-:Y:S02]  /*66f0*/  IMAD.MOV.U32 R143, RZ, RZ, R154 ;  /* 0x000000ffff8f7224 */ /* 0x000fe400078e009a */
[----:B------:R-:W-:Y:S01]  /*6700*/  IMAD.MOV.U32 R154, RZ, RZ, R159 ;  /* 0x000000ffff9a7224 */ /* 0x000fe200078e009f */
[----:B0-----:R-:W-:Y:S01]  /*6710*/  LEA.HI.X.SX32 R22, R25, R3, 0x1, P6 ;  /* 0x0000000319167211 */ /* 0x001fe200030f0eff */
[----:B------:R-:W-:Y:S01]  /*6720*/  IMAD.MOV.U32 R159, RZ, RZ, R111 ;  /* 0x000000ffff9f7224 */ /* 0x000fe200078e006f */
[----:B------:R-:W-:Y:S01]  /*6730*/  STL [R1+0x744], R138 ;  /* 0x0007448a01007387 */ /* 0x000fe20000100800 */
[----:B------:R-:W-:-:S03]  /*6740*/  IADD3 R111, P6, PT, R24, R2, RZ ;  /* 0x00000002186f7210 */ /* 0x000fc60007fde0ff */
[----:B----4-:R-:W-:Y:S01]  /*6750*/  STL [R1+0x270], R26 ;  /* 0x0002701a01007387 */ /* 0x010fe20000100800 */
[----:B------:R-:W-:Y:S01]  /*6760*/  PRMT R136, RZ, 0x7610, R136 ;  /* 0x00007610ff887816 */ /* 0x000fe20000000088 */
[----:B------:R-:W-:Y:S02]  /*6770*/  @!P5 IMAD.MOV.U32 R23, RZ, RZ, R22 ;  /* 0x000000ffff17d224 */ /* 0x000fe400078e0016 */
[----:B------:R-:W-:Y:S01]  /*6780*/  STL [R1+0x740], R139 ;  /* 0x0007408b01007387 */ /* 0x000fe20000100800 */
[----:B------:R-:W-:-:S03]  /*6790*/  VIADD R25, R12, 0xffffffe2 ;  /* 0xffffffe20c197836 */ /* 0x000fc60000000000 */
[----:B------:R-:W-:Y:S04]  /*67a0*/  STL [R1+0x77c], R137 ;  /* 0x00077c8901007387 */ /* 0x000fe80000100800 */
[----:B------:R0:W-:Y:S04]  /*67b0*/  STL [R1+0x778], R22 ;  /* 0x0007781601007387 */ /* 0x0001e80000100800 */
[----:B------:R-:W-:Y:S01]  /*67c0*/  STL [R1+0x7b4], R111 ;  /* 0x0007b46f01007387 */ /* 0x000fe20000100800 */
[----:B0-----:R-:W-:-:S05]  /*67d0*/  @!P5 IMAD.MOV.U32 R22, RZ, RZ, R137 ;  /* 0x000000ffff16d224 */ /* 0x001fca00078e0089 */
[----:B------:R-:W4:Y:S01]  /*67e0*/  @!P5 LDG.E.U8 R136, desc[UR18][R22.64] ;  /* 0x000000121688d981 */ /* 0x000f22000c1e1100 */
[----:B------:R-:W-:-:S03]  /*67f0*/  ISETP.GE.U32.AND P5, PT, R25, 0x7fffff63, PT ;  /* 0x7fffff631900780c */ /* 0x000fc60003fa6070 */
[----:B---3--:R0:W-:Y:S02]  /*6800*/  STL [R1+0x26c], R135 ;  /* 0x00026c8701007387 */ /* 0x0081e40000100800 */
[----:B0-----:R-:W-:Y:S01]  /*6810*/  LEA.HI.X.SX32 R135, R24, R3, 0x1, P6 ;  /* 0x0000000318877211 */ /* 0x001fe200030f0eff */
[----:B------:R-:W-:-:S04]  /*6820*/  @!P3 IMAD.MOV.U32 R24, RZ, RZ, R111 ;  /* 0x000000ffff18b224 */ /* 0x000fc800078e006f */
[----:B------:R-:W-:-:S05]  /*6830*/  @!P3 IMAD.MOV.U32 R25, RZ, RZ, R135 ;  /* 0x000000ffff19b224 */ /* 0x000fca00078e0087 */
[----:B------:R0:W3:Y:S01]  /*6840*/  @!P3 LDG.E.U8 R110, desc[UR18][R24.64] ;  /* 0x00000012186eb981 */ /* 0x0000e2000c1e1100 */
[----:B------:R-:W-:-:S05]  /*6850*/  VIADD R26, R12, 0xffffffea ;  /* 0xffffffea0c1a7836 */ /* 0x000fca0000000000 */
[----:B------:R-:W-:Y:S01]  /*6860*/  ISETP.GE.U32.AND P4, PT, R26, 0x7fffff6b, PT ;  /* 0x7fffff6b1a00780c */ /* 0x000fe20003f86070 */
[----:B------:R-:W-:Y:S01]  /*6870*/  IMAD R26, R36, 0x5, RZ ;  /* 0x00000005241a7824 */ /* 0x000fe200078e02ff */
[----:B------:R-:W-:Y:S01]  /*6880*/  STL [R1+0x7b0], R135 ;  /* 0x0007b08701007387 */ /* 0x000fe20000100800 */
[----:B0-----:R-:W-:-:S03]  /*6890*/  VIADD R24, R12, 0xffffffda ;  /* 0xffffffda0c187836 */ /* 0x001fc60000000000 */
[C---:B------:R-:W-:Y:S02]  /*68a0*/  IADD3 R22, P6, PT, R26.reuse, R2, RZ ;  /* 0x000000021a167210 */ /* 0x040fe40007fde0ff */
[----:B------:R-:W-:Y:S02]  /*68b0*/  PRMT R134, RZ, 0x7610, R134 ;  /* 0x00007610ff867816 */ /* 0x000fe40000000086 */
[----:B------:R-:W-:Y:S02]  /*68c0*/  LEA.HI.X.SX32 R23, R26, R3, 0x1, P6 ;  /* 0x000000031a177211 */ /* 0x000fe400030f0eff */
[----:B------:R-:W-:Y:S01]  /*68d0*/  ISETP.GE.U32.AND P3, PT, R24, 0x7fffff5b, PT ;  /* 0x7fffff5b1800780c */ /* 0x000fe20003f66070 */
[----:B------:R-:W-:Y:S01]  /*68e0*/  VIADD R24, R12, 0xffffffd2 ;  /* 0xffffffd20c187836 */ /* 0x000fe20000000000 */
[----:B------:R-:W-:Y:S01]  /*68f0*/  PRMT R133, RZ, 0x7610, R133 ;  /* 0x00007610ff857816 */ /* 0x000fe20000000085 */
[----:B------:R-:W2:Y:S03]  /*6900*/  @!P2 LDG.E.U8 R134, desc[UR18][R22.64] ;  /* 0x000000121686a981 */ /* 0x000ea6000c1e1100 */
[----:B------:R-:W-:Y:S01]  /*6910*/  ISETP.GE.U32.AND P2, PT, R24, 0x7fffff53, PT ;  /* 0x7fffff531800780c */ /* 0x000fe20003f46070 */
[----:B---3--:R0:W-:Y:S02]  /*6920*/  STL [R1+0x244], R110 ;  /* 0x0002446e01007387 */ /* 0x0081e40000100800 */
[----:B0-----:R-:W-:-:S05]  /*6930*/  IMAD R110, R36, 0xd, RZ ;  /* 0x0000000d246e7824 */ /* 0x001fca00078e02ff */
[----:B------:R-:W-:-:S04]  /*6940*/  IADD3 R111, P6, PT, R110, R2, RZ ;  /* 0x000000026e6f7210 */ /* 0x000fc80007fde0ff */
[----:B------:R-:W-:Y:S01]  /*6950*/  LEA.HI.X.SX32 R110, R110, R3, 0x1, P6 ;  /* 0x000000036e6e7211 */ /* 0x000fe200030f0eff */
[----:B------:R-:W-:-:S04]  /*6960*/  @!P0 IMAD.MOV.U32 R24, RZ, RZ, R111 ;  /* 0x000000ffff188224 */ /* 0x000fc800078e006f */
[----:B------:R-:W-:-:S05]  /*6970*/  @!P0 IMAD.MOV.U32 R25, RZ, RZ, R110 ;  /* 0x000000ffff198224 */ /* 0x000fca00078e006e */
[----:B------:R0:W3:Y:S01]  /*6980*/  @!P0 LDG.E.U8 R133, desc[UR18][R24.64] ;  /* 0x0000001218858981 */ /* 0x0000e2000c1e1100 */
[----:B------:R-:W-:Y:S02]  /*6990*/  IMAD.MOV.U32 R142, RZ, RZ, R143 ;  /* 0x000000ffff8e7224 */ /* 0x000fe400078e008f */
[----:B------:R-:W-:Y:S02]  /*69a0*/  IMAD.MOV.U32 R143, RZ, RZ, R145 ;  /* 0x000000ffff8f7224 */ /* 0x000fe400078e0091 */
[----:B------:R-:W-:Y:S02]  /*69b0*/  IMAD.MOV.U32 R145, RZ, RZ, R147 ;  /* 0x000000ffff917224 */ /* 0x000fe400078e0093 */
[----:B------:R-:W-:Y:S02]  /*69c0*/  IMAD.MOV.U32 R147, RZ, RZ, R149 ;  /* 0x000000ffff937224 */ /* 0x000fe400078e0095 */
[----:B------:R-:W-:Y:S02]  /*69d0*/  IMAD.MOV.U32 R149, RZ, RZ, R151 ;  /* 0x000000ffff957224 */ /* 0x000fe400078e0097 */
[----:B------:R-:W-:-:S02]  /*69e0*/  IMAD.MOV.U32 R151, RZ, RZ, R157 ;  /* 0x000000ffff977224 */ /* 0x000fc400078e009d */
[C---:B------:R-:W-:Y:S02]  /*69f0*/  IMAD R157, R36.reuse, 0x15, RZ ;  /* 0x00000015249d7824 */ /* 0x040fe400078e02ff */
[----:B------:R-:W-:Y:S02]  /*6a00*/  IMAD.MOV.U32 R140, RZ, RZ, R148 ;  /* 0x000000ffff8c7224 */ /* 0x000fe400078e0094 */
[----:B------:R-:W-:Y:S02]  /*6a10*/  IMAD.MOV.U32 R148, RZ, RZ, R162 ;  /* 0x000000ffff947224 */ /* 0x000fe400078e00a2 */
[----:B------:R-:W-:Y:S01]  /*6a20*/  IMAD.MOV.U32 R162, RZ, RZ, R158 ;  /* 0x000000ffffa27224 */ /* 0x000fe200078e009e */
[C---:B------:R-:W-:Y:S01]  /*6a30*/  IADD3 R158, P6, PT, R157.reuse, R2, RZ ;  /* 0x000000029d9e7210 */ /* 0x040fe20007fde0ff */
[----:B----4-:R-:W-:Y:S01]  /*6a40*/  STL [R1+0x248], R136 ;  /* 0x0002488801007387 */ /* 0x010fe20000100800 */
[----:B------:R-:W-:Y:S02]  /*6a50*/  IMAD R26, R36, 0x1d, RZ ;  /* 0x0000001d241a7824 */ /* 0x000fe400078e02ff */
[----:B------:R-:W-:Y:S01]  /*6a60*/  LEA.HI.X.SX32 R157, R157, R3, 0x1, P6 ;  /* 0x000000039d9d7211 */ /* 0x000fe200030f0eff */
[----:B------:R-:W-:Y:S01]  /*6a70*/  STL [R1+0xa4c], R22 ;  /* 0x000a4c1601007387 */ /* 0x000fe20000100800 */
[----:B------:R-:W-:-:S03]  /*6a80*/  PRMT R132, RZ, 0x7610, R132 ;  /* 0x00007610ff847816 */ /* 0x000fc60000000084 */
[----:B------:R-:W-:Y:S01]  /*6a90*/  STL [R1+0xa48], R23 ;  /* 0x000a481701007387 */ /* 0x000fe20000100800 */
[----:B0-----:R-:W-:-:S03]  /*6aa0*/  @!P4 IMAD.MOV.U32 R24, RZ, RZ, R158 ;  /* 0x000000ffff18c224 */ /* 0x001fc600078e009e */
[----:B------:R-:W-:Y:S01]  /*6ab0*/  STL [R1+0xa54], R111 ;  /* 0x000a546f01007387 */ /* 0x000fe20000100800 */
[----:B------:R-:W-:-:S03]  /*6ac0*/  @!P4 IMAD.MOV.U32 R25, RZ, RZ, R157 ;  /* 0x000000ffff19c224 */ /* 0x000fc600078e009d */
[----:B------:R-:W-:Y:S04]  /*6ad0*/  STL [R1+0xa50], R110 ;  /* 0x000a506e01007387 */ /* 0x000fe80000100800 */
[----:B--2---:R-:W-:Y:S04]  /*6ae0*/  STL [R1+0x23c], R134 ;  /* 0x00023c8601007387 */ /* 0x004fe80000100800 */
[----:B------:R0:W2:Y:S01]  /*6af0*/  @!P4 LDG.E.U8 R132, desc[UR18][R24.64] ;  /* 0x000000121884c981 */ /* 0x0000a2000c1e1100 */
[----:B------:R-:W-:-:S03]  /*6b00*/  PRMT R131, RZ, 0x7610, R131 ;  /* 0x00007610ff837816 */ /* 0x000fc60000000083 */
[----:B---3--:R1:W-:Y:S02]  /*6b10*/  STL [R1+0x238], R133 ;  /* 0x0002388501007387 */ /* 0x0083e40000100800 */
[----:B-1----:R-:W-:-:S04]  /*6b20*/  IADD3 R133, P6, PT, R26, R2, RZ ;  /* 0x000000021a857210 */ /* 0x002fc80007fde0ff */
[----:B------:R-:W-:Y:S01]  /*6b30*/  LEA.HI.X.SX32 R134, R26, R3, 0x1, P6 ;  /* 0x000000031a867211 */ /* 0x000fe200030f0eff */
[----:B0-----:R-:W-:-:S04]  /*6b40*/  @!P5 IMAD.MOV.U32 R24, RZ, RZ, R133 ;  /* 0x000000ffff18d224 */ /* 0x001fc800078e0085 */
[----:B------:R-:W-:-:S05]  /*6b50*/  @!P5 IMAD.MOV.U32 R25, RZ, RZ, R134 ;  /* 0x000000ffff19d224 */ /* 0x000fca00078e0086 */
[----:B------:R0:W3:Y:S01]  /*6b60*/  @!P5 LDG.E.U8 R131, desc[UR18][R24.64] ;  /* 0x000000121883d981 */ /* 0x0000e2000c1e1100 */
[----:B------:R-:W-:Y:S02]  /*6b70*/  IMAD.MOV.U32 R141, RZ, RZ, R144 ;  /* 0x000000ffff8d7224 */ /* 0x000fe400078e0090 */
[----:B------:R-:W-:Y:S02]  /*6b80*/  IMAD.MOV.U32 R144, RZ, RZ, R153 ;  /* 0x000000ffff907224 */ /* 0x000fe400078e0099 */
[----:B------:R-:W-:Y:S02]  /*6b90*/  IMAD.MOV.U32 R153, RZ, RZ, R27 ;  /* 0x000000ffff997224 */ /* 0x000fe400078e001b */
[----:B------:R-:W-:Y:S01]  /*6ba0*/  VIADD R27, R12, 0xffffffca ;  /* 0xffffffca0c1b7836 */ /* 0x000fe20000000000 */
[----:B------:R-:W-:Y:S04]  /*6bb0*/  STL [R1+0xb4], R133 ;  /* 0x0000b48501007387 */ /* 0x000fe80000100800 */
[----:B------:R-:W-:Y:S01]  /*6bc0*/  ISETP.GE.U32.AND P0, PT, R27, 0x7fffff4b, PT ;  /* 0x7fffff4b1b00780c */ /* 0x000fe20003f06070 */
[----:B------:R-:W-:Y:S01]  /*6bd0*/  IMAD R27, R36, 0x25, RZ ;  /* 0x00000025241b7824 */ /* 0x000fe200078e02ff */
[----:B------:R-:W-:Y:S04]  /*6be0*/  STL [R1+0xa5c], R158 ;  /* 0x000a5c9e01007387 */ /* 0x000fe80000100800 */
[----:B------:R-:W-:Y:S04]  /*6bf0*/  STL [R1+0xa58], R157 ;  /* 0x000a589d01007387 */ /* 0x000fe80000100800 */
[----:B------:R-:W-:Y:S04]  /*6c00*/  STL [R1+0xb0], R134 ;  /* 0x0000b08601007387 */ /* 0x000fe80000100800 */
[----:B--2---:R1:W-:Y:S01]  /*6c10*/  STL [R1+0x234], R132 ;  /* 0x0002348401007387 */ /* 0x0043e20000100800 */
[----:B------:R-:W-:-:S02]  /*6c20*/  IMAD.MOV.U32 R137, RZ, RZ, R148 ;  /* 0x000000ffff897224 */ /* 0x000fc400078e0094 */
[----:B------:R-:W-:Y:S02]  /*6c30*/  IMAD.MOV.U32 R148, RZ, RZ, R151 ;  /* 0x000000ffff947224 */ /* 0x000fe400078e0097 */
[----:B------:R-:W-:Y:S01]  /*6c40*/  IMAD.MOV.U32 R151, RZ, RZ, R153 ;  /* 0x000000ffff977224 */ /* 0x000fe200078e0099 */
[----:B-1----:R-:W-:Y:S01]  /*6c50*/  IADD3 R132, P6, PT, R27, R2, RZ ;  /* 0x000000021b847210 */ /* 0x002fe20007fde0ff */
[----:B------:R-:W-:-:S03]  /*6c60*/  IMAD.MOV.U32 R153, RZ, RZ, R28 ;  /* 0x000000ffff997224 */ /* 0x000fc600078e001c */
[----:B0-----:R-:W-:Y:S01]  /*6c70*/  LEA.HI.X.SX32 R25, R27, R3, 0x1, P6 ;  /* 0x000000031b197211 */ /* 0x001fe200030f0eff */
[----:B------:R-:W-:Y:S01]  /*6c80*/  IMAD R26, R36, 0x2d, RZ ;  /* 0x0000002d241a7824 */ /* 0x000fe200078e02ff */
[----:B------:R-:W-:Y:S01]  /*6c90*/  STL [R1+0x524], R132 ;  /* 0x0005248401007387 */ /* 0x000fe20000100800 */
[C---:B------:R-:W-:Y:S02]  /*6ca0*/  VIADD R28, R12.reuse, 0xffffffc2 ;  /* 0xffffffc20c1c7836 */ /* 0x040fe40000000000 */
[----:B------:R-:W-:Y:S01]  /*6cb0*/  VIADD R24, R12, 0xffffffba ;  /* 0xffffffba0c187836 */ /* 0x000fe20000000000 */
[----:B------:R-:W-:Y:S02]  /*6cc0*/  STL [R1+0xf0], R25 ;  /* 0x0000f01901007387 */ /* 0x000fe40000100800 */
[----:B------:R-:W-:Y:S02]  /*6cd0*/  ISETP.GE.U32.AND P4, PT, R28, 0x7fffff43, PT ;  /* 0x7fffff431c00780c */ /* 0x000fe40003f86070 */
[----:B------:R-:W-:-:S02]  /*6ce0*/  PRMT R28, RZ, 0x7610, R28 ;  /* 0x00007610ff1c7816 */ /* 0x000fc4000000001c */
        /* <DEDUP_REMOVED lines=13> */
[----:B------:R-:W-:Y:S04]  /*6dc0*/  STL [R1+0x564], R131 ;  /* 0x0005648301007387 */ /* 0x000fe80000100800 */
[----:B------:R-:W-:Y:S01]  /*6dd0*/  IADD3 R132, P6, PT, R27, R2, RZ ;  /* 0x000000021b847210 */ /* 0x000fe20007fde0ff */
[----:B------:R-:W-:-:S03]  /*6de0*/  IMAD R26, R36, 0x3d, RZ ;  /* 0x0000003d241a7824 */ /* 0x000fc600078e02ff */
[----:B0-----:R-:W-:Y:S02]  /*6df0*/  LEA.HI.X.SX32 R24, R27, R3, 0x1, P6 ;  /* 0x000000031b187211 */ /* 0x001fe400030f0eff */
[----:B------:R-:W-:-:S03]  /*6e00*/  PRMT R129, RZ, 0x7610, R129 ;  /* 0x00007610ff817816 */ /* 0x000fc60000000081 */
[----:B------:R-:W-:Y:S01]  /*6e10*/  @!P0 IMAD.MOV.U32 R25, RZ, RZ, R24 ;  /* 0x000000ffff198224 */ /* 0x000fe200078e0018 */
[----:B--2---:R-:W-:Y:S04]  /*6e20*/  STL [R1+0x22c], R28 ;  /* 0x00022c1c01007387 */ /* 0x004fe80000100800 */
[----:B------:R-:W-:Y:S04]  /*6e30*/  STL [R1+0x560], R133 ;  /* 0x0005608501007387 */ /* 0x000fe80000100800 */
[----:B------:R-:W-:Y:S01]  /*6e40*/  STL [R1+0x5a4], R132 ;  /* 0x0005a48401007387 */ /* 0x000fe20000100800 */
[----:B------:R-:W-:-:S03]  /*6e50*/  PRMT R128, RZ, 0x7610, R128 ;  /* 0x00007610ff807816 */ /* 0x000fc60000000080 */
[----:B---3--:R0:W-:Y:S04]  /*6e60*/  STL [R1+0x228], R130 ;  /* 0x0002288201007387 */ /* 0x0081e80000100800 */
[----:B------:R1:W-:Y:S01]  /*6e70*/  STL [R1+0x5a0], R24 ;  /* 0x0005a01801007387 */ /* 0x0003e20000100800 */
[----:B0-----:R-:W-:Y:S01]  /*6e80*/  IADD3 R130, P6, PT, R26, R2, RZ ;  /* 0x000000021a827210 */ /* 0x001fe20007fde0ff */
[----:B-1----:R-:W-:-:S03]  /*6e90*/  @!P0 IMAD.MOV.U32 R24, RZ, RZ, R132 ;  /* 0x000000ffff188224 */ /* 0x002fc600078e0084 */
[----:B------:R-:W-:Y:S02]  /*6ea0*/  LEA.HI.X.SX32 R131, R26, R3, 0x1, P6 ;  /* 0x000000031a837211 */ /* 0x000fe400030f0eff */
[----:B------:R0:W2:Y:S02]  /*6eb0*/  @!P0 LDG.E.U8 R129, desc[UR18][R24.64] ;  /* 0x0000001218818981 */ /* 0x0000a4000c1e1100 */
[----:B0-----:R-:W-:Y:S02]  /*6ec0*/  @!P4 IMAD.MOV.U32 R24, RZ, RZ, R130 ;  /* 0x000000ffff18c224 */ /* 0x001fe400078e0082 */
[----:B------:R-:W-:-:S05]  /*6ed0*/  @!P4 IMAD.MOV.U32 R25, RZ, RZ, R131 ;  /* 0x000000ffff19c224 */ /* 0x000fca00078e0083 */
[----:B------:R0:W3:Y:S01]  /*6ee0*/  @!P4 LDG.E.U8 R128, desc[UR18][R24.64] ;  /* 0x000000121880c981 */ /* 0x0000e2000c1e1100 */
[----:B------:R-:W-:-:S03]  /*6ef0*/  IMAD R27, R36, 0x45, RZ ;  /* 0x00000045241b7824 */ /* 0x000fc600078e02ff */
[----:B------:R-:W-:Y:S01]  /*6f00*/  STL [R1+0x5e4], R130 ;  /* 0x0005e48201007387 */ /* 0x000fe20000100800 */
[----:B------:R-:W-:-:S03]  /*6f10*/  VIADD R28, R12, 0xffffffaa ;  /* 0xffffffaa0c1c7836 */ /* 0x000fc60000000000 */
[----:B------:R-:W-:Y:S01]  /*6f20*/  STL [R1+0x5e0], R131 ;  /* 0x0005e08301007387 */ /* 0x000fe20000100800 */
[----:B------:R-:W-:Y:S01]  /*6f30*/  IMAD R26, R36, 0x4d, RZ ;  /* 0x0000004d241a7824 */ /* 0x000fe200078e02ff */
[----:B------:R-:W-:Y:S01]  /*6f40*/  ISETP.GE.U32.AND P2, PT, R28, 0x7fffff2b, PT ;  /* 0x7fffff2b1c00780c */ /* 0x000fe20003f46070 */
[C---:B------:R-:W-:Y:S02]  /*6f50*/  VIADD R28, R12.reuse, 0xffffffa2 ;  /* 0xffffffa20c1c7836 */ /* 0x040fe40000000000 */
[----:B0-----:R-:W-:-:S03]  /*6f60*/  VIADD R24, R12, 0xffffff9a ;  /* 0xffffff9a0c187836 */ /* 0x001fc60000000000 */
[----:B------:R-:W-:Y:S02]  /*6f70*/  ISETP.GE.U32.AND P0, PT, R28, 0x7fffff23, PT ;  /* 0x7fffff231c00780c */ /* 0x000fe40003f06070 */
[----:B------:R-:W-:Y:S02]  /*6f80*/  PRMT R28, RZ, 0x7610, R28 ;  /* 0x00007610ff1c7816 */ /* 0x000fe4000000001c */
[----:B------:R-:W-:Y:S02]  /*6f90*/  ISETP.GE.U32.AND P4, PT, R24, 0x7fffff1b, PT ;  /* 0x7fffff1b1800780c */ /* 0x000fe40003f86070 */
[----:B------:R-:W-:Y:S01]  /*6fa0*/  PRMT R127, RZ, 0x7610, R127 ;  /* 0x00007610ff7f7816 */ /* 0x000fe2000000007f */
[----:B--2---:R0:W-:Y:S02]  /*6fb0*/  STL [R1+0x220], R129 ;  /* 0x0002208101007387 */ /* 0x0041e40000100800 */
[----:B0-----:R-:W-:-:S04]  /*6fc0*/  IADD3 R129, P6, PT, R27, R2, RZ ;  /* 0x000000021b817210 */ /* 0x001fc80007fde0ff */
[----:B------:R-:W-:Y:S01]  /*6fd0*/  LEA.HI.X.SX32 R25, R27, R3, 0x1, P6 ;  /* 0x000000031b197211 */ /* 0x000fe200030f0eff */
[----:B------:R-:W-:Y:S04]  /*6fe0*/  STL [R1+0x624], R129 ;  /* 0x0006248101007387 */ /* 0x000fe80000100800 */
[----:B------:R-:W-:Y:S04]  /*6ff0*/  STL [R1+0x620], R25 ;  /* 0x0006201901007387 */ /* 0x000fe80000100800 */
[----:B---3--:R0:W-:Y:S01]  /*7000*/  STL [R1+0x21c], R128 ;  /* 0x00021c8001007387 */ /* 0x0081e20000100800 */
[----:B------:R-:W-:-:S05]  /*7010*/  @!P5 IMAD.MOV.U32 R24, RZ, RZ, R129 ;  /* 0x000000ffff18d224 */ /* 0x000fca00078e0081 */
[----:B------:R1:W2:Y:S01]  /*7020*/  @!P5 LDG.E.U8 R28, desc[UR18][R24.64] ;  /* 0x00000012181cd981 */ /* 0x0002a2000c1e1100 */
[----:B0-----:R-:W-:-:S04]  /*7030*/  IADD3 R128, P6, PT, R26, R2, RZ ;  /* 0x000000021a807210 */ /* 0x001fc80007fde0ff */
[----:B------:R-:W-:Y:S01]  /*7040*/  LEA.HI.X.SX32 R130, R26, R3, 0x1, P6 ;  /* 0x000000031a827211 */ /* 0x000fe200030f0eff */
[----:B-1----:R-:W-:-:S04]  /*7050*/  @!P3 IMAD.MOV.U32 R24, RZ, RZ, R128 ;  /* 0x000000ffff18b224 */ /* 0x002fc800078e0080 */
        /* <DEDUP_REMOVED lines=11> */
[----:B------:R-:W-:Y:S01]  /*7110*/  PRMT R126, RZ, 0x7610, R126 ;  /* 0x00007610ff7e7816 */ /* 0x000fe2000000007e */
[----:B--2---:R-:W-:Y:S04]  /*7120*/  STL [R1+0x218], R28 ;  /* 0x0002181c01007387 */ /* 0x004fe80000100800 */
[----:B------:R-:W-:Y:S04]  /*7130*/  STL [R1+0x660], R130 ;  /* 0x0006608201007387 */ /* 0x000fe80000100800 */
[----:B------:R-:W-:Y:S04]  /*7140*/  STL [R1+0x6a4], R129 ;  /* 0x0006a48101007387 */ /* 0x000fe80000100800 */
        /* <DEDUP_REMOVED lines=36> */
[C---:B------:R-:W-:Y:S02]  /*7390*/  IMAD R27, R36.reuse, 0x75, RZ ;  /* 0x00000075241b7824 */ /* 0x040fe400078e02ff */
[----:B------:R-:W-:Y:S02]  /*73a0*/  IMAD.MOV.U32 R136, RZ, RZ, R137 ;  /* 0x000000ffff887224 */ /* 0x000fe400078e0089 */
[----:B------:R-:W-:Y:S01]  /*73b0*/  IMAD R26, R36, 0x7d, RZ ;  /* 0x0000007d241a7824 */ /* 0x000fe200078e02ff */
[CC--:B------:R-:W-:Y:S01]  /*73c0*/  IADD3 R125, P6, PT, R27.reuse, R2.reuse, RZ ;  /* 0x000000021b7d7210 */ /* 0x0c0fe20007fde0ff */
[----:B------:R-:W-:Y:S02]  /*73d0*/  IMAD.MOV.U32 R137, RZ, RZ, R140 ;  /* 0x000000ffff897224 */ /* 0x000fe400078e008c */
[----:B------:R-:W-:Y:S02]  /*73e0*/  IMAD.MOV.U32 R140, RZ, RZ, R141 ;  /* 0x000000ffff8c7224 */ /* 0x000fe400078e008d */
[----:B------:R-:W-:Y:S01]  /*73f0*/  IMAD.MOV.U32 R141, RZ, RZ, R145 ;  /* 0x000000ffff8d7224 */ /* 0x000fe200078e0091 */
[----:B0-----:R-:W-:Y:S01]  /*7400*/  LEA.HI.X.SX32 R24, R27, R3, 0x1, P6 ;  /* 0x000000031b187211 */ /* 0x001fe200030f0eff */
[----:B------:R-:W-:Y:S01]  /*7410*/  IMAD.MOV.U32 R145, RZ, RZ, R149 ;  /* 0x000000ffff917224 */ /* 0x000fe200078e0095 */
[----:B------:R-:W-:Y:S01]  /*7420*/  STL [R1+0x74c], R126 ;  /* 0x00074c7e01007387 */ /* 0x000fe20000100800 */
[----:B------:R-:W-:Y:S01]  /*7430*/  IMAD.MOV.U32 R149, RZ, RZ, R118 ;  /* 0x000000ffff957224 */ /* 0x000fe200078e0076 */
[----:B------:R-:W-:Y:S01]  /*7440*/  IADD3 R118, P6, PT, R26, R2, RZ ;  /* 0x000000021a767210 */ /* 0x000fe20007fde0ff */
[----:B------:R-:W-:Y:S01]  /*7450*/  @!P3 IMAD.MOV.U32 R25, RZ, RZ, R24 ;  /* 0x000000ffff19b224 */ /* 0x000fe200078e0018 */
[----:B------:R-:W-:Y:S01]  /*7460*/  PRMT R124, RZ, 0x7610, R124 ;  /* 0x00007610ff7c7816 */ /* 0x000fe2000000007c */
[----:B------:R-:W-:Y:S01]  /*7470*/  VIADD R27, R12, 0xffffffe1 ;  /* 0xffffffe10c1b7836 */ /* 0x000fe20000000000 */
[----:B------:R-:W-:Y:S01]  /*7480*/  PRMT R121, RZ, 0x7610, R121 ;  /* 0x00007610ff797816 */ /* 0x000fe20000000079 */
[----:B--2---:R-:W-:Y:S04]  /*7490*/  STL [R1+0x1e0], R28 ;  /* 0x0001e01c01007387 */ /* 0x004fe80000100800 */
[----:B------:R-:W-:Y:S04]  /*74a0*/  STL [R1+0x748], R127 ;  /* 0x0007487f01007387 */ /* 0x000fe80000100800 */
[----:B------:R-:W-:Y:S04]  /*74b0*/  STL [R1+0x784], R125 ;  /* 0x0007847d01007387 */ /* 0x000fe80000100800 */
[----:B------:R0:W-:Y:S04]  /*74c0*/  STL [R1+0x780], R24 ;  /* 0x0007801801007387 */ /* 0x0001e80000100800 */
[----:B------:R-:W-:Y:S04]  /*74d0*/  STL [R1+0x7bc], R118 ;  /* 0x0007bc7601007387 */ /* 0x000fe80000100800 */
[----:B---3--:R1:W-:Y:S01]  /*74e0*/  STL [R1+0x1dc], R122 ;  /* 0x0001dc7a01007387 */ /* 0x0083e20000100800 */
[----:B0-----:R-:W-:-:S05]  /*74f0*/  @!P3 IMAD.MOV.U32 R24, RZ, RZ, R125 ;  /* 0x000000ffff18b224 */ /* 0x001fca00078e007d */
[----:B------:R0:W2:Y:S01]  /*7500*/  @!P3 LDG.E.U8 R124, desc[UR18][R24.64] ;  /* 0x00000012187cb981 */ /* 0x0000a2000c1e1100 */
[----:B-1----:R-:W-:Y:S01]  /*7510*/  LEA.HI.X.SX32 R122, R26, R3, 0x1, P6 ;  /* 0x000000031a7a7211 */ /* 0x002fe200030f0eff */
[----:B------:R-:W-:Y:S01]  /*7520*/  @!P2 IMAD.MOV.U32 R26, RZ, RZ, R118 ;  /* 0x000000ffff1aa224 */ /* 0x000fe200078e0076 */
[----:B------:R-:W-:-:S03]  /*7530*/  ISETP.GE.U32.AND P3, PT, R27, 0x7fffff62, PT ;  /* 0x7fffff621b00780c */ /* 0x000fc60003f66070 */
[----:B------:R-:W-:-:S05]  /*7540*/  @!P2 IMAD.MOV.U32 R27, RZ, RZ, R122 ;  /* 0x000000ffff1ba224 */ /* 0x000fca00078e007a */
[----:B------:R1:W3:Y:S01]  /*7550*/  @!P2 LDG.E.U8 R112, desc[UR18][R26.64] ;  /* 0x000000121a70a981 */ /* 0x0002e2000c1e1100 */
[----:B------:R-:W-:-:S05]  /*7560*/  VIADD R28, R12, 0xffffffe9 ;  /* 0xffffffe90c1c7836 */ /* 0x000fca0000000000 */
[----:B------:R-:W-:Y:S01]  /*7570*/  ISETP.GE.U32.AND P5, PT, R28, 0x7fffff6a, PT ;  /* 0x7fffff6a1c00780c */ /* 0x000fe20003fa6070 */
[----:B------:R-:W-:-:S05]  /*7580*/  IMAD R28, R36, 0x6, RZ ;  /* 0x00000006241c7824 */ /* 0x000fca00078e02ff */
[----:B0-----:R-:W-:-:S04]  /*7590*/  IADD3 R24, P6, PT, R28, R2, RZ ;  /* 0x000000021c187210 */ /* 0x001fc80007fde0ff */
[----:B------:R-:W-:-:S05]  /*75a0*/  LEA.HI.X.SX32 R25, R28, R3, 0x1, P6 ;  /* 0x000000031c197211 */ /* 0x000fca00030f0eff */
[----:B------:R-:W4:Y:S04]  /*75b0*/  @!P0 LDG.E.U8 R121, desc[UR18][R24.64] ;  /* 0x0000001218798981 */ /* 0x000f28000c1e1100 */
[----:B------:R-:W-:Y:S01]  /*75c0*/  STL [R1+0x7b8], R122 ;  /* 0x0007b87a01007387 */ /* 0x000fe20000100800 */
[----:B-1----:R-:W-:-:S05]  /*75d0*/  VIADD R26, R12, 0xffffffd9 ;  /* 0xffffffd90c1a7836 */ /* 0x002fca0000000000 */
[----:B------:R-:W-:Y:S01]  /*75e0*/  ISETP.GE.U32.AND P2, PT, R26, 0x7fffff5a, PT ;  /* 0x7fffff5a1a00780c */ /* 0x000fe20003f46070 */
[----:B------:R-:W-:Y:S01]  /*75f0*/  VIADD R26, R12, 0xffffffd1 ;  /* 0xffffffd10c1a7836 */ /* 0x000fe20000000000 */
[----:B------:R-:W-:Y:S01]  /*7600*/  PRMT R120, RZ, 0x7610, R120 ;  /* 0x00007610ff787816 */ /* 0x000fe20000000078 */
[----:B------:R-:W-:Y:S02]  /*7610*/  IMAD.MOV.U32 R131, RZ, RZ, R136 ;  /* 0x000000ffff837224 */ /* 0x000fe400078e0088 */
[----:B------:R-:W-:Y:S01]  /*7620*/  IMAD.MOV.U32 R136, RZ, RZ, R155 ;  /* 0x000000ffff887224 */ /* 0x000fe200078e009b */
[----:B------:R-:W-:Y:S01]  /*7630*/  ISETP.GE.U32.AND P0, PT, R26, 0x7fffff52, PT ;  /* 0x7fffff521a00780c */ /* 0x000fe20003f06070 */
[----:B------:R-:W-:Y:S02]  /*7640*/  IMAD.MOV.U32 R155, RZ, RZ, R163 ;  /* 0x000000ffff9b7224 */ /* 0x000fe400078e00a3 */
[----:B------:R-:W-:Y:S02]  /*7650*/  IMAD R163, R36, 0x16, RZ ;  /* 0x0000001624a37824 */ /* 0x000fe400078e02ff */
[----:B------:R-:W-:-:S02]  /*7660*/  IMAD.MOV.U32 R134, RZ, RZ, R140 ;  /* 0x000000ffff867224 */ /* 0x000fc400078e008c */
[----:B------:R-:W-:Y:S02]  /*7670*/  IMAD.MOV.U32 R140, RZ, RZ, R141 ;  /* 0x000000ffff8c7224 */ /* 0x000fe400078e008d */
[----:B------:R-:W-:Y:S02]  /*7680*/  IMAD.MOV.U32 R141, RZ, RZ, R147 ;  /* 0x000000ffff8d7224 */ /* 0x000fe400078e0093 */
[----:B------:R-:W-:Y:S01]  /*7690*/  IMAD.MOV.U32 R147, RZ, RZ, R164 ;  /* 0x000000ffff937224 */ /* 0x000fe200078e00a4 */
[----:B---3--:R0:W-:Y:S02]  /*76a0*/  STL [R1+0x1d4], R112 ;  /* 0x0001d47001007387 */ /* 0x0081e40000100800 */
[----:B0-----:R-:W-:-:S05]  /*76b0*/  IMAD R112, R36, 0xe, RZ ;  /* 0x0000000e24707824 */ /* 0x001fca00078e02ff */
[----:B------:R-:W-:-:S04]  /*76c0*/  IADD3 R118, P6, PT, R112, R2, RZ ;  /* 0x0000000270767210 */ /* 0x000fc80007fde0ff */
[----:B------:R-:W-:Y:S01]  /*76d0*/  LEA.HI.X.SX32 R112, R112, R3, 0x1, P6 ;  /* 0x0000000370707211 */ /* 0x000fe200030f0eff */
[----:B------:R-:W-:-:S04]  /*76e0*/  @!P4 IMAD.MOV.U32 R26, RZ, RZ, R118 ;  /* 0x000000ffff1ac224 */ /* 0x000fc800078e0076 */
[----:B------:R-:W-:Y:S01]  /*76f0*/  @!P4 IMAD.MOV.U32 R27, RZ, RZ, R112 ;  /* 0x000000ffff1bc224 */ /* 0x000fe200078e0070 */
[----:B------:R-:W-:-:S04]  /*7700*/  IADD3 R164, P6, PT, R163, R2, RZ ;  /* 0x00000002a3a47210 */ /* 0x000fc80007fde0ff */
[----:B------:R0:W3:Y:S01]  /*7710*/  @!P4 LDG.E.U8 R120, desc[UR18][R26.64] ;  /* 0x000000121a78c981 */ /* 0x0000e2000c1e1100 */
[----:B------:R-:W-:-:S03]  /*7720*/  LEA.HI.X.SX32 R163, R163, R3, 0x1, P6 ;  /* 0x00000003a3a37211 */ /* 0x000fc600030f0eff */
[----:B--2---:R-:W-:Y:S04]  /*7730*/  STL [R1+0x1d8], R124 ;  /* 0x0001d87c01007387 */ /* 0x004fe80000100800 */
[----:B------:R-:W-:Y:S04]  /*7740*/  STL [R1+0xa64], R24 ;  /* 0x000a641801007387 */ /* 0x000fe80000100800 */
[----:B------:R-:W-:Y:S01]  /*7750*/  STL [R1+0xa60], R25 ;  /* 0x000a601901007387 */ /* 0x000fe20000100800 */
[----:B0-----:R-:W-:-:S03]  /*7760*/  @!P5 IMAD.MOV.U32 R26, RZ, RZ, R164 ;  /* 0x000000ffff1ad224 */ /* 0x001fc600078e00a4 */
[----:B----4-:R-:W-:Y:S01]  /*7770*/  STL [R1+0x1d0], R121 ;  /* 0x0001d07901007387 */ /* 0x010fe20000100800 */
[----:B------:R-:W-:-:S03]  /*7780*/  @!P5 IMAD.MOV.U32 R27, RZ, RZ, R163 ;  /* 0x000000ffff1bd224 */ /* 0x000fc600078e00a3 */
[----:B------:R0:W-:Y:S02]  /*7790*/  STL [R1+0xa6c], R118 ;  /* 0x000a6c7601007387 */ /* 0x0001e40000100800 */
[----:B0-----:R-:W-:-:S06]  /*77a0*/  PRMT R118, RZ, 0x7610, R118 ;  /* 0x00007610ff767816 */ /* 0x001fcc0000000076 */
[----:B------:R0:W2:Y:S01]  /*77b0*/  @!P5 LDG.E.U8 R118, desc[UR18][R26.64] ;  /* 0x000000121a76d981 */ /* 0x0000a2000c1e1100 */
[----:B------:R-:W-:-:S03]  /*77c0*/  IMAD R28, R36, 0x1e, RZ ;  /* 0x0000001e241c7824 */ /* 0x000fc600078e02ff */
[----:B------:R1:W-:Y:S01]  /*77d0*/  STL [R1+0xa68], R112 ;  /* 0x000a687001007387 */ /* 0x0003e20000100800 */
[----:B------:R-:W-:Y:S02]  /*77e0*/  IMAD.MOV.U32 R133, RZ, RZ, R137 ;  /* 0x000000ffff857224 */ /* 0x000fe400078e0089 */
[----:B------:R-:W-:Y:S02]  /*77f0*/  IMAD.MOV.U32 R137, RZ, RZ, R145 ;  /* 0x000000ffff897224 */ /* 0x000fe400078e0091 */
[----:B------:R-:W-:Y:S02]  /*7800*/  IMAD.MOV.U32 R145, RZ, RZ, R162 ;  /* 0x000000ffff917224 */ /* 0x000fe400078e00a2 */
[----:B------:R-:W-:Y:S02]  /*7810*/  IMAD.MOV.U32 R162, RZ, RZ, R30 ;  /* 0x000000ffffa27224 */ /* 0x000fe400078e001e */
[----:B------:R-:W-:Y:S01]  /*7820*/  VIADD R30, R12, 0xffffffc9 ;  /* 0xffffffc90c1e7836 */ /* 0x000fe20000000000 */
[----:B-1----:R-:W-:Y:S01]  /*7830*/  PRMT R112, RZ, 0x7610, R112 ;  /* 0x00007610ff707816 */ /* 0x002fe20000000070 */
[----:B------:R-:W-:-:S02]  /*7840*/  IMAD.MOV.U32 R129, RZ, RZ, R134 ;  /* 0x000000ffff817224 */ /* 0x000fc400078e0086 */
[----:B------:R-:W-:Y:S01]  /*7850*/  IMAD.MOV.U32 R134, RZ, RZ, R136 ;  /* 0x000000ffff867224 */ /* 0x000fe200078e0088 */
[----:B------:R-:W-:Y:S01]  /*7860*/  ISETP.GE.U32.AND P4, PT, R30, 0x7fffff4a, PT ;  /* 0x7fffff4a1e00780c */ /* 0x000fe20003f86070 */
[----:B------:R-:W-:Y:S02]  /*7870*/  IMAD R30, R36, 0x26, RZ ;  /* 0x00000026241e7824 */ /* 0x000fe400078e02ff */
[----:B------:R-:W-:Y:S02]  /*7880*/  IMAD.MOV.U32 R136, RZ, RZ, R145 ;  /* 0x000000ffff887224 */ /* 0x000fe400078e0091 */
[----:B------:R-:W-:Y:S02]  /*7890*/  IMAD.MOV.U32 R145, RZ, RZ, R31 ;  /* 0x000000ffff917224 */ /* 0x000fe400078e001f */
[----:B------:R-:W-:-:S05]  /*78a0*/  VIADD R31, R12, 0xffffffc1 ;  /* 0xffffffc10c1f7836 */ /* 0x000fca0000000000 */
[----:B------:R-:W-:Y:S02]  /*78b0*/  ISETP.GE.U32.AND P5, PT, R31, 0x7fffff42, PT ;  /* 0x7fffff421f00780c */ /* 0x000fe40003fa6070 */
[----:B------:R-:W-:Y:S01]  /*78c0*/  PRMT R31, RZ, 0x7610, R31 ;  /* 0x00007610ff1f7816 */ /* 0x000fe2000000001f */
[----:B---3--:R1:W-:Y:S02]  /*78d0*/  STL [R1+0x1cc], R120 ;  /* 0x0001cc7801007387 */ /* 0x0083e40000100800 */
[----:B-1----:R-:W-:-:S04]  /*78e0*/  IADD3 R120, P6, PT, R28, R2, RZ ;  /* 0x000000021c787210 */ /* 0x002fc80007fde0ff */
[----:B------:R-:W-:Y:S01]  /*78f0*/  LEA.HI.X.SX32 R121, R28, R3, 0x1, P6 ;  /* 0x000000031c797211 */ /* 0x000fe200030f0eff */
[----:B0-----:R-:W-:Y:S01]  /*7900*/  @!P3 IMAD.MOV.U32 R26, RZ, RZ, R120 ;  /* 0x000000ffff1ab224 */ /* 0x001fe200078e0078 */
[----:B------:R-:W-:Y:S03]  /*7910*/  STL [R1+0xbc], R120 ;  /* 0x0000bc7801007387 */ /* 0x000fe60000100800 */
[----:B------:R-:W-:Y:S01]  /*7920*/  @!P3 IMAD.MOV.U32 R27, RZ, RZ, R121 ;  /* 0x000000ffff1bb224 */ /* 0x000fe200078e0079 */
[----:B------:R-:W-:Y:S04]  /*7930*/  STL [R1+0xa74], R164 ;  /* 0x000a74a401007387 */ /* 0x000fe80000100800 */
[----:B------:R-:W-:Y:S04]  /*7940*/  STL [R1+0xa70], R163 ;  /* 0x000a70a301007387 */ /* 0x000fe80000100800 */
[----:B------:R-:W-:Y:S04]  /*7950*/  STL [R1+0xb8], R121 ;  /* 0x0000b87901007387 */ /* 0x000fe80000100800 */
[----:B------:R0:W3:Y:S04]  /*7960*/  @!P3 LDG.E.U8 R112, desc[UR18][R26.64] ;  /* 0x000000121a70b981 */ /* 0x0000e8000c1e1100 */
[----:B--2---:R1:W-:Y:S01]  /*7970*/  STL [R1+0x1a0], R118 ;  /* 0x0001a07601007387 */ /* 0x0043e20000100800 */
[----:B0-----:R-:W-:Y:S01]  /*7980*/  VIADD R26, R12, 0xffffffb9 ;  /* 0xffffffb90c1a7836 */ /* 0x001fe20000000000 */
[----:B-1----:R-:W-:-:S04]  /*7990*/  IADD3 R118, P6, PT, R30, R2, RZ ;  /* 0x000000021e767210 */ /* 0x002fc80007fde0ff */
[----:B------:R-:W-:Y:S02]  /*79a0*/  ISETP.GE.U32.AND P3, PT, R26, 0x7fffff3a, PT ;  /* 0x7fffff3a1a00780c */ /* 0x000fe40003f66070 */
[----:B------:R-:W-:Y:S01]  /*79b0*/  LEA.HI.X.SX32 R27, R30, R3, 0x1, P6 ;  /* 0x000000031e1b7211 */ /* 0x000fe200030f0eff */
[----:B------:R-:W-:-:S05]  /*79c0*/  @!P2 IMAD.MOV.U32 R26, RZ, RZ, R118 ;  /* 0x000000ffff1aa224 */ /* 0x000fca00078e0076 */
[----:B------:R0:W2:Y:S01]  /*79d0*/  @!P2 LDG.E.U8 R31, desc[UR18][R26.64] ;  /* 0x000000121a1fa981 */ /* 0x0000a2000c1e1100 */
[----:B------:R-:W-:-:S03]  /*79e0*/  IMAD R28, R36, 0x2e, RZ ;  /* 0x0000002e241c7824 */ /* 0x000fc600078e02ff */
[----:B------:R-:W-:Y:S01]  /*79f0*/  STL [R1+0x52c], R118 ;  /* 0x00052c7601007387 */ /* 0x000fe20000100800 */
[----:B------:R-:W-:-:S03]  /*7a00*/  PRMT R111, RZ, 0x7610, R111 ;  /* 0x00007610ff6f7816 */ /* 0x000fc6000000006f */
[----:B---3--:R1:W-:Y:S04]  /*7a10*/  STL [R1+0x19c], R112 ;  /* 0x00019c7001007387 */ /* 0x0083e80000100800 */
[----:B------:R3:W-:Y:S01]  /*7a20*/  STL [R1+0x528], R27 ;  /* 0x0005281b01007387 */ /* 0x0007e20000100800 */
[----:B-1----:R-:W-:-:S04]  /*7a30*/  IADD3 R112, P6, PT, R28, R2, RZ ;  /* 0x000000021c707210 */ /* 0x002fc80007fde0ff */
[----:B0-----:R-:W-:Y:S01]  /*7a40*/  LEA.HI.X.SX32 R26, R28, R3, 0x1, P6 ;  /* 0x000000031c1a7211 */ /* 0x001fe200030f0eff */
[----:B------:R-:W-:Y:S04]  /*7a50*/  STL [R1+0x56c], R112 ;  /* 0x00056c7001007387 */ /* 0x000fe80000100800 */
[----:B---3--:R-:W-:Y:S01]  /*7a60*/  @!P0 IMAD.MOV.U32 R27, RZ, RZ, R26 ;  /* 0x000000ffff1b8224 */ /* 0x008fe200078e001a */
[----:B--2---:R-:W-:Y:S04]  /*7a70*/  STL [R1+0x198], R31 ;  /* 0x0001981f01007387 */ /* 0x004fe80000100800 */
[----:B------:R0:W-:Y:S02]  /*7a80*/  STL [R1+0x568], R26 ;  /* 0x0005681a01007387 */ /* 0x0001e40000100800 */
[----:B0-----:R-:W-:-:S05]  /*7a90*/  @!P0 IMAD.MOV.U32 R26, RZ, RZ, R112 ;  /* 0x000000ffff1a8224 */ /* 0x001fca00078e0070 */
[----:B------:R0:W2:Y:S01]  /*7aa0*/  @!P0 LDG.E.U8 R111, desc[UR18][R26.64] ;  /* 0x000000121a6f8981 */ /* 0x0000a2000c1e1100 */
[----:B------:R-:W-:-:S05]  /*7ab0*/  VIADD R30, R12, 0xffffffb1 ;  /* 0xffffffb10c1e7836 */ /* 0x000fca0000000000 */
[----:B------:R-:W-:Y:S01]  /*7ac0*/  ISETP.GE.U32.AND P2, PT, R30, 0x7fffff32, PT ;  /* 0x7fffff321e00780c */ /* 0x000fe20003f46070 */
[----:B------:R-:W-:-:S05]  /*7ad0*/  IMAD R30, R36, 0x36, RZ ;  /* 0x00000036241e7824 */ /* 0x000fca00078e02ff */
[----:B------:R-:W-:-:S04]  /*7ae0*/  IADD3 R118, P6, PT, R30, R2, RZ ;  /* 0x000000021e767210 */ /* 0x000fc80007fde0ff */
[----:B0-----:R-:W-:Y:S01]  /*7af0*/  LEA.HI.X.SX32 R26, R30, R3, 0x1, P6 ;  /* 0x000000031e1a7211 */ /* 0x001fe200030f0eff */
[----:B------:R-:W-:Y:S01]  /*7b00*/  STL [R1+0x5ac], R118 ;  /* 0x0005ac7601007387 */ /* 0x000fe20000100800 */
[----:B------:R-:W-:-:S03]  /*7b10*/  PRMT R110, RZ, 0x7610, R110 ;  /* 0x00007610ff6e7816 */ /* 0x000fc6000000006e */
[----:B------:R-:W-:Y:S01]  /*7b20*/  @!P4 IMAD.MOV.U32 R27, RZ, RZ, R26 ;  /* 0x000000ffff1bc224 */ /* 0x000fe200078e001a */
[----:B--2---:R-:W-:Y:S04]  /*7b30*/  STL [R1+0x194], R111 ;  /* 0x0001946f01007387 */ /* 0x004fe80000100800 */
[----:B------:R0:W-:Y:S02]  /*7b40*/  STL [R1+0x5a8], R26 ;  /* 0x0005a81a01007387 */ /* 0x0001e40000100800 */
[----:B0-----:R-:W-:-:S05]  /*7b50*/  @!P4 IMAD.MOV.U32 R26, RZ, RZ, R118 ;  /* 0x000000ffff1ac224 */ /* 0x001fca00078e0076 */
[----:B------:R0:W2:Y:S01]  /*7b60*/  @!P4 LDG.E.U8 R110, desc[UR18][R26.64] ;  /* 0x000000121a6ec981 */ /* 0x0000a2000c1e1100 */
[----:B------:R-:W-:-:S05]  /*7b70*/  IMAD R28, R36, 0x3e, RZ ;  /* 0x0000003e241c7824 */ /* 0x000fca00078e02ff */
[----:B------:R-:W-:-:S04]  /*7b80*/  IADD3 R111, P6, PT, R28, R2, RZ ;  /* 0x000000021c6f7210 */ /* 0x000fc80007fde0ff */
[----:B------:R-:W-:Y:S01]  /*7b90*/  LEA.HI.X.SX32 R112, R28, R3, 0x1, P6 ;  /* 0x000000031c707211 */ /* 0x000fe200030f0eff */
[----:B0-----:R-:W-:Y:S01]  /*7ba0*/  @!P5 IMAD.MOV.U32 R26, RZ, RZ, R111 ;  /* 0x000000ffff1ad224 */ /* 0x001fe200078e006f */
[----:B------:R-:W-:Y:S01]  /*7bb0*/  PRMT R22, RZ, 0x7610, R22 ;  /* 0x00007610ff167816 */ /* 0x000fe20000000016 */
[----:B------:R-:W-:Y:S02]  /*7bc0*/  IMAD R30, R36, 0x46, RZ ;  /* 0x00000046241e7824 */ /* 0x000fe400078e02ff */
[----:B------:R-:W-:Y:S01]  /*7bd0*/  @!P5 IMAD.MOV.U32 R27, RZ, RZ, R112 ;  /* 0x000000ffff1bd224 */ /* 0x000fe200078e0070 */
[----:B------:R-:W-:Y:S04]  /*7be0*/  STL [R1+0x5ec], R111 ;  /* 0x0005ec6f01007387 */ /* 0x000fe80000100800 */
[----:B------:R-:W-:Y:S04]  /*7bf0*/  STL [R1+0x5e8], R112 ;  /* 0x0005e87001007387 */ /* 0x000fe80000100800 */
[----:B------:R0:W3:Y:S01]  /*7c00*/  @!P5 LDG.E.U8 R22, desc[UR18][R26.64] ;  /* 0x000000121a16d981 */ /* 0x0000e2000c1e1100 */
[----:B------:R-:W-:Y:S01]  /*7c10*/  PRMT R25, RZ, 0x7610, R25 ;  /* 0x00007610ff197816 */ /* 0x000fe20000000019 */
[----:B0-----:R-:W-:-:S05]  /*7c20*/  VIADD R26, R12, 0xffffff99 ;  /* 0xffffff990c1a7836 */ /* 0x001fca0000000000 */
[----:B------:R-:W-:Y:S01]  /*7c30*/  ISETP.GE.U32.AND P5, PT, R26, 0x7fffff1a, PT ;  /* 0x7fffff1a1a00780c */ /* 0x000fe20003fa6070 */
[----:B--2---:R0:W-:Y:S02]  /*7c40*/  STL [R1+0x190], R110 ;  /* 0x0001906e01007387 */ /* 0x0041e40000100800 */
[----:B0-----:R-:W-:-:S04]  /*7c50*/  IADD3 R110, P6, PT, R30, R2, RZ ;  /* 0x000000021e6e7210 */ /* 0x001fc80007fde0ff */
[----:B------:R-:W-:Y:S01]  /*7c60*/  LEA.HI.X.SX32 R27, R30, R3, 0x1, P6 ;  /* 0x000000031e1b7211 */ /* 0x000fe200030f0eff */
[----:B------:R-:W-:-:S05]  /*7c70*/  @!P3 IMAD.MOV.U32 R26, RZ, RZ, R110 ;  /* 0x000000ffff1ab224 */ /* 0x000fca00078e006e */
[----:B------:R0:W2:Y:S01]  /*7c80*/  @!P3 LDG.E.U8 R25, desc[UR18][R26.64] ;  /* 0x000000121a19b981 */ /* 0x0000a2000c1e1100 */
[----:B------:R-:W-:-:S03]  /*7c90*/  IMAD R28, R36, 0x4e, RZ ;  /* 0x0000004e241c7824 */ /* 0x000fc600078e02ff */
[----:B------:R-:W-:Y:S04]  /*7ca0*/  STL [R1+0x62c], R110 ;  /* 0x00062c6e01007387 */ /* 0x000fe80000100800 */
[----:B---3--:R1:W-:Y:S01]  /*7cb0*/  STL [R1+0x18c], R22 ;  /* 0x00018c1601007387 */ /* 0x0083e20000100800 */
[----:B------:R-:W-:-:S03]  /*7cc0*/  VIADD R31, R12, 0xffffffa9 ;  /* 0xffffffa90c1f7836 */ /* 0x000fc60000000000 */
[----:B------:R-:W-:Y:S01]  /*7cd0*/  STL [R1+0x628], R27 ;  /* 0x0006281b01007387 */ /* 0x000fe20000100800 */
[----:B-1----:R-:W-:-:S05]  /*7ce0*/  IADD3 R22, P6, PT, R28, R2, RZ ;  /* 0x000000021c167210 */ /* 0x002fca0007fde0ff */
[----:B------:R-:W-:Y:S01]  /*7cf0*/  STL [R1+0x66c], R22 ;  /* 0x00066c1601007387 */ /* 0x000fe20000100800 */
[----:B------:R-:W-:Y:S01]  /*7d00*/  ISETP.GE.U32.AND P0, PT, R31, 0x7fffff2a, PT ;  /* 0x7fffff2a1f00780c */ /* 0x000fe20003f06070 */
[----:B0-----:R-:W-:Y:S01]  /*7d10*/  @!P2 IMAD.MOV.U32 R26, RZ, RZ, R22 ;  /* 0x000000ffff1aa224 */ /* 0x001fe200078e0016 */
[----:B------:R-:W-:Y:S02]  /*7d20*/  PRMT R20, RZ, 0x7610, R20 ;  /* 0x00007610ff147816 */ /* 0x000fe40000000014 */
[----:B------:R-:W-:Y:S01]  /*7d30*/  PRMT R21, RZ, 0x7610, R21 ;  /* 0x00007610ff157816 */ /* 0x000fe20000000015 */
[----:B--2---:R0:W-:Y:S02]  /*7d40*/  STL [R1+0x160], R25 ;  /* 0x0001601901007387 */ /* 0x0041e40000100800 */
[----:B0-----:R-:W-:Y:S01]  /*7d50*/  LEA.HI.X.SX32 R25, R28, R3, 0x1, P6 ;  /* 0x000000031c197211 */ /* 0x001fe200030f0eff */
[----:B------:R-:W-:-:S05]  /*7d60*/  IMAD R28, R36, 0x56, RZ ;  /* 0x00000056241c7824 */ /* 0x000fca00078e02ff */
[C---:B------:R-:W-:Y:S01]  /*7d70*/  IADD3 R22, P6, PT, R28.reuse, R2, RZ ;  /* 0x000000021c167210 */ /* 0x040fe20007fde0ff */
[----:B------:R-:W-:Y:S01]  /*7d80*/  @!P2 IMAD.MOV.U32 R27, RZ, RZ, R25 ;  /* 0x000000ffff1ba224 */ /* 0x000fe200078e0019 */
[----:B------:R0:W-:Y:S04]  /*7d90*/  STL [R1+0x668], R25 ;  /* 0x0006681901007387 */ /* 0x0001e80000100800 */
[----:B------:R1:W2:Y:S01]  /*7da0*/  @!P2 LDG.E.U8 R20, desc[UR18][R26.64] ;  /* 0x000000121a14a981 */ /* 0x0002a2000c1e1100 */
[----:B0-----:R-:W-:Y:S01]  /*7db0*/  LEA.HI.X.SX32 R25, R28, R3, 0x1, P6 ;  /* 0x000000031c197211 */ /* 0x001fe200030f0eff */
[----:B-1----:R-:W-:-:S04]  /*7dc0*/  @!P0 IMAD.MOV.U32 R26, RZ, RZ, R22 ;  /* 0x000000ffff1a8224 */ /* 0x002fc800078e0016 */
[----:B------:R-:W-:-:S05]  /*7dd0*/  @!P0 IMAD.MOV.U32 R27, RZ, RZ, R25 ;  /* 0x000000ffff1b8224 */ /* 0x000fca00078e0019 */
[----:B------:R0:W3:Y:S01]  /*7de0*/  @!P0 LDG.E.U8 R21, desc[UR18][R26.64] ;  /* 0x000000121a158981 */ /* 0x0000e2000c1e1100 */
[C---:B------:R-:W-:Y:S02]  /*7df0*/  VIADD R30, R12.reuse, 0xffffff91 ;  /* 0xffffff910c1e7836 */ /* 0x040fe40000000000 */
[----:B------:R-:W-:-:S03]  /*7e00*/  VIADD R31, R12, 0xffffffa1 ;  /* 0xffffffa10c1f7836 */ /* 0x000fc60000000000 */
[----:B------:R-:W-:Y:S01]  /*7e10*/  ISETP.GE.U32.AND P3, PT, R30, 0x7fffff12, PT ;  /* 0x7fffff121e00780c */ /* 0x000fe20003f66070 */
[----:B------:R-:W-:Y:S01]  /*7e20*/  VIADD R30, R12, 0xffffff89 ;  /* 0xffffff890c1e7836 */ /* 0x000fe20000000000 */
[----:B------:R-:W-:-:S04]  /*7e30*/  ISETP.GE.U32.AND P4, PT, R31, 0x7fffff22, PT ;  /* 0x7fffff221f00780c */ /* 0x000fc80003f86070 */
[----:B------:R-:W-:Y:S01]  /*7e40*/  ISETP.GE.U32.AND P2, PT, R30, 0x7fffff0a, PT ;  /* 0x7fffff0a1e00780c */ /* 0x000fe20003f46070 */
[----:B------:R-:W-:Y:S01]  /*7e50*/  IMAD R30, R36, 0x5e, RZ ;  /* 0x0000005e241e7824 */ /* 0x000fe200078e02ff */
[----:B------:R-:W-:Y:S01]  /*7e60*/  STL [R1+0x6ac], R22 ;  /* 0x0006ac1601007387 */ /* 0x000fe20000100800 */
[----:B------:R-:W-:-:S05]  /*7e70*/  VIADD R28, R12, 0xffffff81 ;  /* 0xffffff810c1c7836 */ /* 0x000fca0000000000 */
[----:B------:R-:W-:Y:S01]  /*7e80*/  ISETP.GE.U32.AND P0, PT, R28, 0x7fffff02, PT ;  /* 0x7fffff021c00780c */ /* 0x000fe20003f06070 */
[----:B------:R-:W-:Y:S01]  /*7e90*/  IMAD R28, R36, 0x66, RZ ;  /* 0x00000066241c7824 */ /* 0x000fe200078e02ff */
[----:B------:R-:W-:Y:S02]  /*7ea0*/  PRMT R18, RZ, 0x7610, R18 ;  /* 0x00007610ff127816 */ /* 0x000fe40000000012 */
[----:B------:R-:W-:Y:S01]  /*7eb0*/  PRMT R19, RZ, 0x7610, R19 ;  /* 0x00007610ff137816 */ /* 0x000fe20000000013 */
[----:B--2---:R1:W-:Y:S04]  /*7ec0*/  STL [R1+0x15c], R20 ;  /* 0x00015c1401007387 */ /* 0x0043e80000100800 */
[----:B------:R-:W-:Y:S01]  /*7ed0*/  STL [R1+0x6a8], R25 ;  /* 0x0006a81901007387 */ /* 0x000fe20000100800 */
[----:B-1----:R-:W-:-:S05]  /*7ee0*/  IADD3 R20, P6, PT, R30, R2, RZ ;  /* 0x000000021e147210 */ /* 0x002fca0007fde0ff */
[----:B------:R-:W-:Y:S01]  /*7ef0*/  STL [R1+0x6e4], R20 ;  /* 0x0006e41401007387 */ /* 0x000fe20000100800 */
[----:B0-----:R-:W-:-:S03]  /*7f00*/  @!P4 IMAD.MOV.U32 R26, RZ, RZ, R20 ;  /* 0x000000ffff1ac224 */ /* 0x001fc600078e0014 */
[----:B---3--:R0:W-:Y:S02]  /*7f10*/  STL [R1+0x158], R21 ;  /* 0x0001581501007387 */ /* 0x0081e40000100800 */
[----:B0-----:R-:W-:Y:S02]  /*7f20*/  LEA.HI.X.SX32 R21, R30, R3, 0x1, P6 ;  /* 0x000000031e157211 */ /* 0x001fe400030f0eff */
[----:B------:R-:W-:-:S03]  /*7f30*/  IADD3 R20, P6, PT, R28, R2, RZ ;  /* 0x000000021c147210 */ /* 0x000fc60007fde0ff */
[----:B------:R-:W-:Y:S01]  /*7f40*/  @!P4 IMAD.MOV.U32 R27, RZ, RZ, R21 ;  /* 0x000000ffff1bc224 */ /* 0x000fe200078e0015 */
[----:B------:R0:W-:Y:S04]  /*7f50*/  STL [R1+0x6e0], R21 ;  /* 0x0006e01501007387 */ /* 0x0001e80000100800 */
[----:B------:R1:W2:Y:S01]  /*7f60*/  @!P4 LDG.E.U8 R18, desc[UR18][R26.64] ;  /* 0x000000121a12c981 */ /* 0x0002a2000c1e1100 */
[----:B0-----:R-:W-:Y:S01]  /*7f70*/  LEA.HI.X.SX32 R21, R28, R3, 0x1, P6 ;  /* 0x000000031c157211 */ /* 0x001fe200030f0eff */
[----:B-1----:R-:W-:-:S04]  /*7f80*/  @!P5 IMAD.MOV.U32 R26, RZ, RZ, R20 ;  /* 0x000000ffff1ad224 */ /* 0x002fc800078e0014 */
[----:B------:R-:W-:-:S05]  /*7f90*/  @!P5 IMAD.MOV.U32 R27, RZ, RZ, R21 ;  /* 0x000000ffff1bd224 */ /* 0x000fca00078e0015 */
[----:B------:R0:W3:Y:S01]  /*7fa0*/  @!P5 LDG.E.U8 R19, desc[UR18][R26.64] ;  /* 0x000000121a13d981 */ /* 0x0000e2000c1e1100 */
[----:B------:R-:W-:-:S05]  /*7fb0*/  VIADD R30, R12, 0xfffffff8 ;  /* 0xfffffff80c1e7836 */ /* 0x000fca0000000000 */
        /* <DEDUP_REMOVED lines=22> */
[----:B------:R-:W3:Y:S01]  /*8120*/  @!P2 LDG.E.U8 R17, desc[UR18][R26.64] ;  /* 0x000000121a11a981 */ /* 0x000ee2000c1e1100 */
[----:B------:R-:W-:-:S05]  /*8130*/  VIADD R30, R12, 0xffffffe8 ;  /* 0xffffffe80c1e7836 */ /* 0x000fca0000000000 */
[----:B------:R-:W-:Y:S01]  /*8140*/  ISETP.GE.U32.AND P3, PT, R30, 0x7fffff69, PT ;  /* 0x7fffff691e00780c */ /* 0x000fe20003f66070 */
[----:B------:R-:W-:Y:S01]  /*8150*/  IMAD R30, R36, 0x7e, RZ ;  /* 0x0000007e241e7824 */ /* 0x000fe200078e02ff */
[----:B------:R-:W-:Y:S01]  /*8160*/  STL [R1+0x78c], R18 ;  /* 0x00078c1201007387 */ /* 0x000fe20000100800 */
[----:B------:R-:W-:Y:S01]  /*8170*/  VIADD R28, R12, 0xffffffe0 ;  /* 0xffffffe00c1c7836 */ /* 0x000fe20000000000 */
[----:B------:R-:W-:-:S04]  /*8180*/  PRMT R15, RZ, 0x7610, R15 ;  /* 0x00007610ff0f7816 */ /* 0x000fc8000000000f */
[----:B------:R-:W-:Y:S01]  /*8190*/  ISETP.GE.U32.AND P2, PT, R28, 0x7fffff61, PT ;  /* 0x7fffff611c00780c */ /* 0x000fe20003f46070 */
[----:B------:R-:W-:Y:S01]  /*81a0*/  IMAD R28, R36, 0x7, RZ ;  /* 0x00000007241c7824 */ /* 0x000fe200078e02ff */
[----:B------:R-:W-:Y:S01]  /*81b0*/  PRMT R14, RZ, 0x7610, R14 ;  /* 0x00007610ff0e7816 */ /* 0x000fe2000000000e */
[----:B--2---:R0:W-:Y:S04]  /*81c0*/  STL [R1+0x14c], R16 ;  /* 0x00014c1001007387 */ /* 0x0041e80000100800 */
[----:B------:R-:W-:Y:S01]  /*81d0*/  STL [R1+0x788], R19 ;  /* 0x0007881301007387 */ /* 0x000fe20000100800 */
[----:B0-----:R-:W-:-:S05]  /*81e0*/  IADD3 R16, P6, PT, R30, R2, RZ ;  /* 0x000000021e107210 */ /* 0x001fca0007fde0ff */
[----:B------:R-:W-:Y:S04]  /*81f0*/  STL [R1+0x7c4], R16 ;  /* 0x0007c41001007387 */ /* 0x000fe80000100800 */
[----:B---3--:R0:W-:Y:S01]  /*8200*/  STL [R1+0x90], R17 ;  /* 0x0000901101007387 */ /* 0x0081e20000100800 */
[----:B------:R-:W-:Y:S01]  /*8210*/  @!P0 IMAD.MOV.U32 R26, RZ, RZ, R16 ;  /* 0x000000ffff1a8224 */ /* 0x000fe200078e0010 */
[----:B0-----:R-:W-:-:S05]  /*8220*/  LEA.HI.X.SX32 R17, R30, R3, 0x1, P6 ;  /* 0x000000031e117211 */ /* 0x001fca00030f0eff */
[----:B------:R-:W-:-:S05]  /*8230*/  @!P0 IMAD.MOV.U32 R27, RZ, RZ, R17 ;  /* 0x000000ffff1b8224 */ /* 0x000fca00078e0011 */
[----:B------:R0:W2:Y:S02]  /*8240*/  @!P0 LDG.E.U8 R15, desc[UR18][R26.64] ;  /* 0x000000121a0f8981 */ /* 0x0000a4000c1e1100 */
[----:B0-----:R-:W-:-:S04]  /*8250*/  IADD3 R26, P6, PT, R28, R2, RZ ;  /* 0x000000021c1a7210 */ /* 0x001fc80007fde0ff */
[----:B------:R-:W-:-:S05]  /*8260*/  LEA.HI.X.SX32 R27, R28, R3, 0x1, P6 ;  /* 0x000000031c1b7211 */ /* 0x000fca00030f0eff */
[----:B------:R-:W3:Y:S01]  /*8270*/  @!P4 LDG.E.U8 R14, desc[UR18][R26.64] ;  /* 0x000000121a0ec981 */ /* 0x000ee2000c1e1100 */
[----:B------:R-:W-:Y:S02]  /*8280*/  IMAD.MOV.U32 R127, RZ, RZ, R140 ;  /* 0x000000ffff7f7224 */ /* 0x000fe400078e008c */
[----:B------:R-:W-:Y:S02]  /*8290*/  IMAD.MOV.U32 R140, RZ, RZ, R147 ;  /* 0x000000ffff8c7224 */ /* 0x000fe400078e0093 */
[----:B------:R-:W-:Y:S02]  /*82a0*/  IMAD.MOV.U32 R147, RZ, RZ, R151 ;  /* 0x000000ffff937224 */ /* 0x000fe400078e0097 */
[----:B------:R-:W-:Y:S02]  /*82b0*/  IMAD.MOV.U32 R151, RZ, RZ, R154 ;  /* 0x000000ffff977224 */ /* 0x000fe400078e009a */
[----:B------:R-:W-:Y:S02]  /*82c0*/  IMAD.MOV.U32 R128, RZ, RZ, R133 ;  /* 0x000000ffff807224 */ /* 0x000fe400078e0085 */
[----:B------:R-:W-:-:S02]  /*82d0*/  IMAD.MOV.U32 R154, RZ, RZ, R162 ;  /* 0x000000ffff9a7224 */ /* 0x000fc400078e00a2 */
[----:B------:R-:W-:Y:S02]  /*82e0*/  IMAD.MOV.U32 R133, RZ, RZ, R136 ;  /* 0x000000ffff857224 */ /* 0x000fe400078e0088 */
[----:B------:R-:W-:Y:S02]  /*82f0*/  IMAD.MOV.U32 R162, RZ, RZ, R119 ;  /* 0x000000ffffa27224 */ /* 0x000fe400078e0077 */
[----:B------:R-:W-:Y:S02]  /*8300*/  IMAD.MOV.U32 R136, RZ, RZ, R141 ;  /* 0x000000ffff887224 */ /* 0x000fe400078e008d */
[----:B------:R-:W-:Y:S02]  /*8310*/  IMAD R119, R36, 0xf, RZ ;  /* 0x0000000f24777824 */ /* 0x000fe400078e02ff */
[----:B------:R-:W-:Y:S02]  /*8320*/  IMAD.MOV.U32 R141, RZ, RZ, R148 ;  /* 0x000000ffff8d7224 */ /* 0x000fe400078e0094 */
[----:B------:R-:W-:-:S02]  /*8330*/  IMAD.MOV.U32 R148, RZ, RZ, R153 ;  /* 0x000000ffff947224 */ /* 0x000fc400078e0099 */
[----:B------:R-:W-:Y:S02]  /*8340*/  IMAD.MOV.U32 R153, RZ, RZ, R159 ;  /* 0x000000ffff997224 */ /* 0x000fe400078e009f */
[----:B------:R-:W-:Y:S01]  /*8350*/  IMAD.MOV.U32 R159, RZ, RZ, R123 ;  /* 0x000000ffff9f7224 */ /* 0x000fe200078e007b */
[C---:B------:R-:W-:Y:S01]  /*8360*/  IADD3 R123, P6, PT, R119.reuse, R2, RZ ;  /* 0x00000002777b7210 */ /* 0x040fe20007fde0ff */
[----:B------:R-:W-:Y:S01]  /*8370*/  IMAD.MOV.U32 R124, RZ, RZ, R129 ;  /* 0x000000ffff7c7224 */ /* 0x000fe200078e0081 */
[----:B------:R-:W-:Y:S01]  /*8380*/  STL [R1+0x7c0], R17 ;  /* 0x0007c01101007387 */ /* 0x000fe20000100800 */
[----:B------:R-:W-:Y:S02]  /*8390*/  IMAD.MOV.U32 R129, RZ, RZ, R165 ;  /* 0x000000ffff817224 */ /* 0x000fe400078e00a5 */
[----:B------:R-:W-:Y:S01]  /*83a0*/  IMAD R165, R36, 0x17, RZ ;  /* 0x0000001724a57824 */ /* 0x000fe200078e02ff */
[----:B------:R-:W-:Y:S01]  /*83b0*/  LEA.HI.X.SX32 R119, R119, R3, 0x1, P6 ;  /* 0x0000000377777211 */ /* 0x000fe200030f0eff */
[----:B------:R-:W-:Y:S01]  /*83c0*/  VIADD R30, R12, 0xffffffd8 ;  /* 0xffffffd80c1e7836 */ /* 0x000fe20000000000 */
[----:B------:R-:W-:-:S03]  /*83d0*/  PRMT R11, RZ, 0x7610, R11 ;  /* 0x00007610ff0b7816 */ /* 0x000fc6000000000b */
[----:B------:R-:W-:Y:S01]  /*83e0*/  @!P5 IMAD.MOV.U32 R31, RZ, RZ, R119 ;  /* 0x000000ffff1fd224 */ /* 0x000fe200078e0077 */
[----:B------:R-:W-:Y:S01]  /*83f0*/  ISETP.GE.U32.AND P0, PT, R30, 0x7fffff59, PT ;  /* 0x7fffff591e00780c */ /* 0x000fe20003f06070 */
[----:B------:R-:W-:Y:S01]  /*8400*/  @!P5 IMAD.MOV.U32 R30, RZ, RZ, R123 ;  /* 0x000000ffff1ed224 */ /* 0x000fe200078e007b */
[----:B------:R-:W-:-:S04]  /*8410*/  PRMT R13, RZ, 0x7610, R13 ;  /* 0x00007610ff0d7816 */ /* 0x000fc8000000000d */
[----:B------:R0:W4:Y:S04]  /*8420*/  @!P5 LDG.E.U8 R11, desc[UR18][R30.64] ;  /* 0x000000121e0bd981 */ /* 0x000128000c1e1100 */
[----:B--2---:R-:W-:Y:S04]  /*8430*/  STL [R1+0x8c], R15 ;  /* 0x00008c0f01007387 */ /* 0x004fe80000100800 */
[----:B------:R-:W-:Y:S04]  /*8440*/  STL [R1+0xa7c], R26 ;  /* 0x000a7c1a01007387 */ /* 0x000fe80000100800 */
[----:B------:R-:W-:Y:S04]  /*8450*/  STL [R1+0xa78], R27 ;  /* 0x000a781b01007387 */ /* 0x000fe80000100800 */
[----:B---3--:R1:W-:Y:S02]  /*8460*/  STL [R1+0x88], R14 ;  /* 0x0000880e01007387 */ /* 0x0083e40000100800 */
[----:B-1----:R-:W-:-:S04]  /*8470*/  IADD3 R14, P6, PT, R165, R2, RZ ;  /* 0x00000002a50e7210 */ /* 0x002fc80007fde0ff */
[----:B------:R-:W-:Y:S01]  /*8480*/  LEA.HI.X.SX32 R165, R165, R3, 0x1, P6 ;  /* 0x00000003a5a57211 */ /* 0x000fe200030f0eff */
[----:B0-----:R-:W-:-:S04]  /*8490*/  @!P3 IMAD.MOV.U32 R30, RZ, RZ, R14 ;  /* 0x000000ffff1eb224 */ /* 0x001fc800078e000e */
[----:B------:R-:W-:-:S05]  /*84a0*/  @!P3 IMAD.MOV.U32 R31, RZ, RZ, R165 ;  /* 0x000000ffff1fb224 */ /* 0x000fca00078e00a5 */
[----:B------:R0:W2:Y:S01]  /*84b0*/  @!P3 LDG.E.U8 R13, desc[UR18][R30.64] ;  /* 0x000000121e0db981 */ /* 0x0000a2000c1e1100 */
[----:B------:R-:W-:-:S05]  /*84c0*/  VIADD R28, R12, 0xffffffd0 ;  /* 0xffffffd00c1c7836 */ /* 0x000fca0000000000 */
[----:B------:R-:W-:Y:S01]  /*84d0*/  ISETP.GE.U32.AND P4, PT, R28, 0x7fffff51, PT ;  /* 0x7fffff511c00780c */ /* 0x000fe20003f86070 */
[----:B------:R-:W-:Y:S01]  /*84e0*/  VIADD R28, R12, 0xffffffc8 ;  /* 0xffffffc80c1c7836 */ /* 0x000fe20000000000 */
[----:B------:R-:W-:Y:S04]  /*84f0*/  STL [R1+0xa84], R123 ;  /* 0x000a847b01007387 */ /* 0x000fe80000100800 */
[----:B------:R-:W-:Y:S01]  /*8500*/  ISETP.GE.U32.AND P5, PT, R28, 0x7fffff49, PT ;  /* 0x7fffff491c00780c */ /* 0x000fe20003fa6070 */
[----:B------:R-:W-:Y:S01]  /*8510*/  IMAD R28, R36, 0x1f, RZ ;  /* 0x0000001f241c7824 */ /* 0x000fe200078e02ff */
[----:B------:R-:W-:Y:S04]  /*8520*/  STL [R1+0xa80], R119 ;  /* 0x000a807701007387 */ /* 0x000fe80000100800 */
[----:B----4-:R1:W-:Y:S04]  /*8530*/  STL [R1+0x84], R11 ;  /* 0x0000840b01007387 */ /* 0x0103e80000100800 */
[----:B------:R-:W-:Y:S01]  /*8540*/  STL [R1+0x10], R14 ;  /* 0x0000100e01007387 */ /* 0x000fe20000100800 */
[----:B-1----:R-:W-:-:S03]  /*8550*/  IADD3 R11, P6, PT, R28, R2, RZ ;  /* 0x000000021c0b7210 */ /* 0x002fc60007fde0ff */
[----:B------:R-:W-:Y:S04]  /*8560*/  STL [R1+0xa88], R165 ;  /* 0x000a88a501007387 */ /* 0x000fe80000100800 */
[----:B------:R-:W-:Y:S01]  /*8570*/  STL [R1+0xc4], R11 ;  /* 0x0000c40b01007387 */ /* 0x000fe20000100800 */
[----:B------:R-:W-:Y:S01]  /*8580*/  PRMT R10, RZ, 0x7610, R10 ;  /* 0x00007610ff0a7816 */ /* 0x000fe2000000000a */
[----:B0-----:R-:W-:Y:S02]  /*8590*/  @!P2 IMAD.MOV.U32 R30, RZ, RZ, R11 ;  /* 0x000000ffff1ea224 */ /* 0x001fe400078e000b */
[----:B--2---:R0:W-:Y:S02]  /*85a0*/  STL [R1+0x80], R13 ;  /* 0x0000800d01007387 */ /* 0x0041e40000100800 */
[----:B0-----:R-:W-:-:S05]  /*85b0*/  LEA.HI.X.SX32 R13, R28, R3, 0x1, P6 ;  /* 0x000000031c0d7211 */ /* 0x001fca00030f0eff */
[----:B------:R-:W-:-:S05]  /*85c0*/  @!P2 IMAD.MOV.U32 R31, RZ, RZ, R13 ;  /* 0x000000ffff1fa224 */ /* 0x000fca00078e000d */
[----:B------:R-:W2:Y:S01]  /*85d0*/  @!P2 LDG.E.U8 R10, desc[UR18][R30.64] ;  /* 0x000000121e0aa981 */ /* 0x000ea2000c1e1100 */
[----:B------:R-:W-:Y:S02]  /*85e0*/  IMAD.MOV.U32 R122, RZ, RZ, R127 ;  /* 0x000000ffff7a7224 */ /* 0x000fe400078e007f */
[----:B------:R-:W-:Y:S02]  /*85f0*/  IMAD.MOV.U32 R127, RZ, RZ, R144 ;  /* 0x000000ffff7f7224 */ /* 0x000fe400078e0090 */
[----:B------:R-:W-:Y:S02]  /*8600*/  IMAD.MOV.U32 R144, RZ, RZ, R35 ;  /* 0x000000ffff907224 */ /* 0x000fe400078e0023 */
[----:B------:R-:W-:Y:S02]  /*8610*/  VIADD R35, R12, 0xffffffc0 ;  /* 0xffffffc00c237836 */ /* 0x000fe40000000000 */
[----:B------:R-:W-:Y:S01]  /*8620*/  IMAD R28, R36, 0x27, RZ ;  /* 0x00000027241c7824 */ /* 0x000fe200078e02ff */
[----:B------:R-:W-:Y:S02]  /*8630*/  STL [R1+0xc0], R13 ;  /* 0x0000c00d01007387 */ /* 0x000fe40000100800 */
[----:B------:R-:W-:Y:S01]  /*8640*/  ISETP.GE.U32.AND P3, PT, R35, 0x7fffff41, PT ;  /* 0x7fffff412300780c */ /* 0x000fe20003f66070 */
[----:B------:R-:W-:Y:S01]  /*8650*/  VIADD R35, R12, 0xffffffb8 ;  /* 0xffffffb80c237836 */ /* 0x000fe20000000000 */
[----:B------:R-:W-:-:S04]  /*8660*/  PRMT R9, RZ, 0x7610, R9 ;  /* 0x00007610ff097816 */ /* 0x000fc80000000009 */
[----:B------:R-:W-:Y:S01]  /*8670*/  ISETP.GE.U32.AND P2, PT, R35, 0x7fffff39, PT ;  /* 0x7fffff392300780c */ /* 0x000fe20003f46070 */
[----:B------:R-:W-:Y:S01]  /*8680*/  IMAD R35, R36, 0x2f, RZ ;  /* 0x0000002f24237824 */ /* 0x000fe200078e02ff */
[----:B------:R-:W-:Y:S01]  /*8690*/  PRMT R7, RZ, 0x7610, R7 ;  /* 0x00007610ff077816 */ /* 0x000fe20000000007 */
[----:B--2---:R0:W-:Y:S02]  /*86a0*/  STL [R1+0x7c], R10 ;  /* 0x00007c0a01007387 */ /* 0x0041e40000100800 */
[----:B0-----:R-:W-:-:S04]  /*86b0*/  IADD3 R10, P6, PT, R28, R2, RZ ;  /* 0x000000021c0a7210 */ /* 0x001fc80007fde0ff */
[----:B------:R-:W-:Y:S01]  /*86c0*/  LEA.HI.X.SX32 R13, R28, R3, 0x1, P6 ;  /* 0x000000031c0d7211 */ /* 0x000fe200030f0eff */
[----:B------:R-:W-:Y:S01]  /*86d0*/  @!P0 IMAD.MOV.U32 R30, RZ, RZ, R10 ;  /* 0x000000ffff1e8224 */ /* 0x000fe200078e000a */
[----:B------:R-:W-:-:S03]  /*86e0*/  IADD3 R11, P6, PT, R35, R2, RZ ;  /* 0x00000002230b7210 */ /* 0x000fc60007fde0ff */
[----:B------:R-:W-:Y:S01]  /*86f0*/  @!P0 IMAD.MOV.U32 R31, RZ, RZ, R13 ;  /* 0x000000ffff1f8224 */ /* 0x000fe200078e000d */
[----:B------:R-:W-:Y:S04]  /*8700*/  STL [R1+0x534], R10 ;  /* 0x0005340a01007387 */ /* 0x000fe80000100800 */
[----:B------:R0:W-:Y:S04]  /*8710*/  STL [R1+0x530], R13 ;  /* 0x0005300d01007387 */ /* 0x0001e80000100800 */
[----:B------:R1:W2:Y:S01]  /*8720*/  @!P0 LDG.E.U8 R9, desc[UR18][R30.64] ;  /* 0x000000121e098981 */ /* 0x0002a2000c1e1100 */
[----:B0-----:R-:W-:Y:S01]  /*8730*/  LEA.HI.X.SX32 R13, R35, R3, 0x1, P6 ;  /* 0x00000003230d7211 */ /* 0x001fe200030f0eff */
[----:B-1----:R-:W-:-:S04]  /*8740*/  @!P4 IMAD.MOV.U32 R30, RZ, RZ, R11 ;  /* 0x000000ffff1ec224 */ /* 0x002fc800078e000b */
[----:B------:R-:W-:-:S05]  /*8750*/  @!P4 IMAD.MOV.U32 R31, RZ, RZ, R13 ;  /* 0x000000ffff1fc224 */ /* 0x000fca00078e000d */
[----:B------:R0:W3:Y:S01]  /*8760*/  @!P4 LDG.E.U8 R7, desc[UR18][R30.64] ;  /* 0x000000121e07c981 */ /* 0x0000e2000c1e1100 */
[----:B------:R-:W-:-:S03]  /*8770*/  IMAD R28, R36, 0x37, RZ ;  /* 0x00000037241c7824 */ /* 0x000fc600078e02ff */
[----:B------:R-:W-:Y:S01]  /*8780*/  STL [R1+0x574], R11 ;  /* 0x0005740b01007387 */ /* 0x000fe20000100800 */
[----:B------:R-:W-:Y:S01]  /*8790*/  IMAD R35, R36, 0x3f, RZ ;  /* 0x0000003f24237824 */ /* 0x000fe200078e02ff */
[----:B------:R-:W-:Y:S02]  /*87a0*/  PRMT R8, RZ, 0x7610, R8 ;  /* 0x00007610ff087816 */ /* 0x000fe40000000008 */
[----:B------:R-:W-:Y:S01]  /*87b0*/  PRMT R6, RZ, 0x7610, R6 ;  /* 0x00007610ff067816 */ /* 0x000fe20000000006 */
[----:B--2---:R1:W-:Y:S02]  /*87c0*/  STL [R1+0x78], R9 ;  /* 0x0000780901007387 */ /* 0x0043e40000100800 */
[C---:B-1----:R-:W-:Y:S02]  /*87d0*/  IADD3 R9, P6, PT, R28.reuse, R2, RZ ;  /* 0x000000021c097210 */ /* 0x042fe40007fde0ff */
[----:B------:R-:W-:Y:S02]  /*87e0*/  STL [R1+0x570], R13 ;  /* 0x0005700d01007387 */ /* 0x000fe40000100800 */
[----:B------:R-:W-:-:S02]  /*87f0*/  LEA.HI.X.SX32 R10, R28, R3, 0x1, P6 ;  /* 0x000000031c0a7211 */ /* 0x000fc400030f0eff */
[----:B------:R-:W-:Y:S04]  /*8800*/  STL [R1+0x5b4], R9 ;  /* 0x0005b40901007387 */ /* 0x000fe80000100800 */
[----:B------:R-:W-:Y:S01]  /*8810*/  STL [R1+0x5b0], R10 ;  /* 0x0005b00a01007387 */ /* 0x000fe20000100800 */
[----:B0-----:R-:W-:-:S03]  /*8820*/  @!P5 IMAD.MOV.U32 R30, RZ, RZ, R9 ;  /* 0x000000ffff1ed224 */ /* 0x001fc600078e0009 */
[----:B---3--:R0:W-:Y:S01]  /*8830*/  STL [R1+0x74], R7 ;  /* 0x0000740701007387 */ /* 0x0081e20000100800 */
[----:B------:R-:W-:-:S05]  /*8840*/  @!P5 IMAD.MOV.U32 R31, RZ, RZ, R10 ;  /* 0x000000ffff1fd224 */ /* 0x000fca00078e000a */
[----:B------:R1:W2:Y:S01]  /*8850*/  @!P5 LDG.E.U8 R8, desc[UR18][R30.64] ;  /* 0x000000121e08d981 */ /* 0x0002a2000c1e1100 */
[----:B0-----:R-:W-:-:S04]  /*8860*/  IADD3 R7, P4, PT, R35, R2, RZ ;  /* 0x0000000223077210 */ /* 0x001fc80007f9e0ff */
[----:B------:R-:W-:Y:S01]  /*8870*/  LEA.HI.X.SX32 R9, R35, R3, 0x1, P4 ;  /* 0x0000000323097211 */ /* 0x000fe200020f0eff */
[----:B-1----:R-:W-:-:S04]  /*8880*/  @!P3 IMAD.MOV.U32 R30, RZ, RZ, R7 ;  /* 0x000000ffff1eb224 */ /* 0x002fc800078e0007 */
[----:B------:R-:W-:-:S05]  /*8890*/  @!P3 IMAD.MOV.U32 R31, RZ, RZ, R9 ;  /* 0x000000ffff1fb224 */ /* 0x000fca00078e0009 */
[----:B------:R-:W3:Y:S01]  /*88a0*/  @!P3 LDG.E.U8 R6, desc[UR18][R30.64] ;  /* 0x000000121e06b981 */ /* 0x000ee2000c1e1100 */
[----:B------:R-:W-:Y:S02]  /*88b0*/  IMAD.MOV.U32 R121, RZ, RZ, R122 ;  /* 0x000000ffff797224 */ /* 0x000fe400078e007a */
[----:B------:R-:W-:Y:S02]  /*88c0*/  IMAD.MOV.U32 R122, RZ, RZ, R152 ;  /* 0x000000ffff7a7224 */ /* 0x000fe400078e0098 */
[----:B------:R-:W-:Y:S02]  /*88d0*/  IMAD.MOV.U32 R152, RZ, RZ, R38 ;  /* 0x000000ffff987224 */ /* 0x000fe400078e0026 */
[----:B------:R-:W-:Y:S01]  /*88e0*/  VIADD R38, R12, 0xffffffb0 ;  /* 0xffffffb00c267836 */ /* 0x000fe20000000000 */
[----:B------:R-:W-:Y:S04]  /*88f0*/  STL [R1+0x5f4], R7 ;  /* 0x0005f40701007387 */ /* 0x000fe80000100800 */
[----:B------:R-:W-:Y:S01]  /*8900*/  ISETP.GE.U32.AND P0, PT, R38, 0x7fffff31, PT ;  /* 0x7fffff312600780c */ /* 0x000fe20003f06070 */
[----:B------:R-:W-:-:S02]  /*8910*/  IMAD R38, R36, 0x47, RZ ;  /* 0x0000004724267824 */ /* 0x000fc400078e02ff */
[----:B------:R-:W-:Y:S01]  /*8920*/  IMAD R28, R36, 0x4f, RZ ;  /* 0x0000004f241c7824 */ /* 0x000fe200078e02ff */
[----:B------:R-:W-:Y:S02]  /*8930*/  PRMT R4, RZ, 0x7610, R4 ;  /* 0x00007610ff047816 */ /* 0x000fe40000000004 */
[----:B------:R-:W-:Y:S01]  /*8940*/  PRMT R5, RZ, 0x7610, R5 ;  /* 0x00007610ff057816 */ /* 0x000fe20000000005 */
[----:B------:R-:W-:Y:S01]  /*8950*/  IMAD.MOV.U32 R120, RZ, RZ, R121 ;  /* 0x000000ffff787224 */ /* 0x000fe200078e0079 */
[----:B--2---:R0:W-:Y:S04]  /*8960*/  STL [R1+0x70], R8 ;  /* 0x0000700801007387 */ /* 0x0041e80000100800 */
[----:B------:R1:W-:Y:S01]  /*8970*/  STL [R1+0x5f0], R9 ;  /* 0x0005f00901007387 */ /* 0x0003e20000100800 */
[----:B0-----:R-:W-:-:S03]  /*8980*/  IADD3 R8, P4, PT, R38, R2, RZ ;  /* 0x0000000226087210 */ /* 0x001fc60007f9e0ff */
[----:B------:R-:W-:Y:S01]  /*8990*/  STL [R1+0xb90], R36 ;  /* 0x000b902401007387 */ /* 0x000fe20000100800 */
[----:B-1----:R-:W-:-:S03]  /*89a0*/  LEA.HI.X.SX32 R9, R38, R3, 0x1, P4 ;  /* 0x0000000326097211 */ /* 0x002fc600020f0eff */
[----:B------:R-:W-:Y:S04]  /*89b0*/  STL [R1+0x634], R8 ;  /* 0x0006340801007387 */ /* 0x000fe80000100800 */
[----:B---3--:R0:W-:Y:S01]  /*89c0*/  STL [R1+0x6c], R6 ;  /* 0x00006c0601007387 */ /* 0x0081e20000100800 */
[----:B------:R-:W-:Y:S02]  /*89d0*/  @!P2 IMAD.MOV.U32 R30, RZ, RZ, R8 ;  /* 0x000000ffff1ea224 */ /* 0x000fe400078e0008 */
[----:B------:R-:W-:-:S05]  /*89e0*/  @!P2 IMAD.MOV.U32 R31, RZ, RZ, R9 ;  /* 0x000000ffff1fa224 */ /* 0x000fca00078e0009 */
[----:B------:R1:W2:Y:S01]  /*89f0*/  @!P2 LDG.E.U8 R4, desc[UR18][R30.64] ;  /* 0x000000121e04a981 */ /* 0x0002a2000c1e1100 */
[----:B0-----:R-:W-:-:S04]  /*8a00*/  IADD3 R6, P3, PT, R28, R2, RZ ;  /* 0x000000021c067210 */ /* 0x001fc80007f7e0ff */
[----:B------:R-:W-:Y:S01]  /*8a10*/  LEA.HI.X.SX32 R7, R28, R3, 0x1, P3 ;  /* 0x000000031c077211 */ /* 0x000fe200018f0eff */
[----:B-1----:R-:W-:-:S04]  /*8a20*/  @!P0 IMAD.MOV.U32 R30, RZ, RZ, R6 ;  /* 0x000000ffff1e8224 */ /* 0x002fc800078e0006 */
[----:B------:R-:W-:Y:S01]  /*8a30*/  @!P0 IMAD.MOV.U32 R31, RZ, RZ, R7 ;  /* 0x000000ffff1f8224 */ /* 0x000fe200078e0007 */
[----:B------:R-:W-:Y:S04]  /*8a40*/  STL [R1+0xb94], R2 ;  /* 0x000b940201007387 */ /* 0x000fe80000100800 */
[----:B------:R0:W3:Y:S04]  /*8a50*/  @!P0 LDG.E.U8 R5, desc[UR18][R30.64] ;  /* 0x000000121e058981 */ /* 0x0000e8000c1e1100 */
[----:B------:R-:W-:Y:S04]  /*8a60*/  STL [R1+0x674], R6 ;  /* 0x0006740601007387 */ /* 0x000fe80000100800 */
[----:B------:R-:W-:Y:S04]  /*8a70*/  STL [R1+0x630], R9 ;  /* 0x0006300901007387 */ /* 0x000fe80000100800 */
[----:B------:R1:W-:Y:S04]  /*8a80*/  STL [R1+0xb98], R3 ;  /* 0x000b980301007387 */ /* 0x0003e80000100800 */
[----:B------:R-:W-:Y:S04]  /*8a90*/  STL [R1+0x670], R7 ;  /* 0x0006700701007387 */ /* 0x000fe80000100800 */
[----:B------:R-:W4:Y:S01]  /*8aa0*/  LDL R121, [R1+0x8e0] ;  /* 0x0008e00001797983 */ /* 0x000f220000100800 */
[----:B------:R-:W-:-:S05]  /*8ab0*/  IMAD R35, R107, R37, RZ ;  /* 0x000000256b237224 */ /* 0x000fca00078e02ff */
[----:B------:R-:W-:Y:S01]  /*8ac0*/  IADD3 R38, P3, PT, R35, UR14, RZ ;  /* 0x0000000e23267c10 */ /* 0x000fe2000ff7e0ff */
[C---:B-1----:R-:W-:Y:S01]  /*8ad0*/  VIADD R3, R0.reuse, 0x73 ;  /* 0x0000007300037836 */ /* 0x042fe20000000000 */
[C---:B------:R-:W-:Y:S02]  /*8ae0*/  ISETP.GT.U32.AND P6, PT, R39.reuse, R46, PT ;  /* 0x0000002e2700720c */ /* 0x040fe40003fc4070 */
[C---:B------:R-:W-:Y:S02]  /*8af0*/  ISETP.GT.U32.AND P2, PT, R39.reuse, R45, PT ;  /* 0x0000002d2700720c */ /* 0x040fe40003f44070 */
[C---:B------:R-:W-:Y:S02]  /*8b00*/  ISETP.GT.U32.AND P4, PT, R39.reuse, R47, PT ;  /* 0x0000002f2700720c */ /* 0x040fe40003f84070 */
[----:B------:R-:W-:Y:S01]  /*8b10*/  ISETP.GT.U32.AND P5, PT, R39, R44, PT ;  /* 0x0000002c2700720c */ /* 0x000fe20003fa4070 */
[C---:B------:R-:W-:Y:S01]  /*8b20*/  VIADD R2, R0.reuse, 0x7b ;  /* 0x0000007b00027836 */ /* 0x040fe20000000000 */
[----:B------:R-:W-:Y:S01]  /*8b30*/  LEA.HI.X.SX32 R35, R35, UR15, 0x1, P3 ;  /* 0x0000000f23237c11 */ /* 0x000fe200098f0eff */
[C---:B------:R-:W-:Y:S01]  /*8b40*/  VIADD R13, R0.reuse, 0x2c ;  /* 0x0000002c000d7836 */ /* 0x040fe20000000000 */
[C---:B------:R-:W-:Y:S01]  /*8b50*/  ISETP.GT.U32.AND P3, PT, R39.reuse, R42, PT ;  /* 0x0000002a2700720c */ /* 0x040fe20003f64070 */
[----:B------:R-:W-:Y:S01]  /*8b60*/  VIADD R22, R0, 0x34 ;  /* 0x0000003400167836 */ /* 0x000fe20000000000 */
[----:B--2---:R1:W-:Y:S11]  /*8b70*/  STL [R1+0x68], R4 ;  /* 0x0000680401007387 */ /* 0x0043f60000100800 */
[--C-:B------:R-:W-:Y:S01]  /*8b80*/  @!P3 IMAD.IADD R42, R42, 0x1, -R39.reuse ;  /* 0x000000012a2ab824 */ /* 0x100fe200078e0a27 */
[----:B------:R-:W-:Y:S01]  /*8b90*/  ISETP.GT.U32.AND P0, PT, R39, R43, PT ;  /* 0x0000002b2700720c */ /* 0x000fe20003f04070 */
[--C-:B------:R-:W-:Y:S01]  /*8ba0*/  @!P6 IMAD.IADD R46, R46, 0x1, -R39.reuse ;  /* 0x000000012e2ee824 */ /* 0x100fe200078e0a27 */
[----:B0-----:R-:W-:Y:S01]  /*8bb0*/  IABS R30, R3 ;  /* 0x00000003001e7213 */ /* 0x001fe20000000000 */
[----:B------:R-:W-:Y:S01]  /*8bc0*/  @!P2 IMAD.IADD R45, R45, 0x1, -R39 ;  /* 0x000000012d2da824 */ /* 0x000fe200078e0a27 */
[----:B------:R-:W0:Y:S01]  /*8bd0*/  LDCU UR14, c[0x0][0x3b0] ;  /* 0x00007600ff0e77ac */ /* 0x000e220008000800 */
[----:B-1----:R-:W-:Y:S01]  /*8be0*/  VIADD R4, R0, 0x6b ;  /* 0x0000006b00047836 */ /* 0x002fe20000000000 */
[----:B------:R-:W1:Y:S01]  /*8bf0*/  LDCU UR15, c[0x0][0x3b0] ;  /* 0x00007600ff0f77ac */ /* 0x000e620008000800 */
[----:B---3--:R2:W-:Y:S02]  /*8c00*/  STL [R1+0x64], R5 ;  /* 0x0000640501007387 */ /* 0x0085e40000100800 */
[----:B--2---:R-:W-:-:S02]  /*8c10*/  IMAD.MOV.U32 R5, RZ, RZ, R101 ;  /* 0x000000ffff057224 */ /* 0x004fc400078e0065 */
[----:B------:R-:W-:Y:S03]  /*8c20*/  STL [R1+0x8dc], R4 ;  /* 0x0008dc0401007387 */ /* 0x000fe60000100800 */
[----:B------:R-:W-:Y:S01]  /*8c30*/  ISETP.GE.AND P3, PT, R5, RZ, PT ;  /* 0x000000ff0500720c */ /* 0x000fe20003f66270 */
[----:B------:R-:W-:Y:S01]  /*8c40*/  IMAD.MOV.U32 R5, RZ, RZ, R120 ;  /* 0x000000ffff057224 */ /* 0x000fe200078e0078 */
[----:B------:R-:W-:Y:S01]  /*8c50*/  STL [R1+0x8d8], R3 ;  /* 0x0008d80301007387 */ /* 0x000fe20000100800 */
[----:B----4-:R-:W-:Y:S02]  /*8c60*/  IMAD.MOV.U32 R120, RZ, RZ, R121 ;  /* 0x000000ffff787224 */ /* 0x010fe400078e0079 */
[----:B------:R-:W-:Y:S01]  /*8c70*/  IMAD.MOV.U32 R121, RZ, RZ, R122 ;  /* 0x000000ffff797224 */ /* 0x000fe200078e007a */
[----:B------:R-:W-:Y:S01]  /*8c80*/  STL [R1+0xa8c], R37 ;  /* 0x000a8c2501007387 */ /* 0x000fe20000100800 */
[----:B------:R-:W-:-:S02]  /*8c90*/  IMAD.MOV.U32 R122, RZ, RZ, R124 ;  /* 0x000000ffff7a7224 */ /* 0x000fc400078e007c */
[----:B------:R-:W-:Y:S02]  /*8ca0*/  IMAD.MOV.U32 R124, RZ, RZ, R129 ;  /* 0x000000ffff7c7224 */ /* 0x000fe400078e0081 */
[----:B------:R-:W2:Y:S01]  /*8cb0*/  LDL R129, [R1+0x8f4] ;  /* 0x0008f40001817983 */ /* 0x000ea20000100800 */
[----:B------:R-:W-:Y:S01]  /*8cc0*/  ISETP.GT.U32.AND P2, PT, R39, R46, PT ;  /* 0x0000002e2700720c */ /* 0x000fe20003f44070 */
[--C-:B------:R-:W-:Y:S01]  /*8cd0*/  @!P0 IMAD.IADD R43, R43, 0x1, -R39.reuse ;  /* 0x000000012b2b8824 */ /* 0x100fe200078e0a27 */
[----:B------:R-:W-:Y:S01]  /*8ce0*/  ISETP.GT.U32.AND P0, PT, R39, R45, PT ;  /* 0x0000002d2700720c */ /* 0x000fe20003f04070 */
[--C-:B------:R-:W-:Y:S02]  /*8cf0*/  @!P4 IMAD.IADD R47, R47, 0x1, -R39.reuse ;  /* 0x000000012f2fc824 */ /* 0x100fe400078e0a27 */
[----:B------:R-:W-:-:S03]  /*8d00*/  @!P5 IMAD.IADD R44, R44, 0x1, -R39 ;  /* 0x000000012c2cd824 */ /* 0x000fc600078e0a27 */
[C---:B------:R-:W-:Y:S02]  /*8d10*/  ISETP.GT.U32.AND P4, PT, R39.reuse, R47, PT ;  /* 0x0000002f2700720c */ /* 0x040fe40003f84070 */
[----:B------:R-:W-:-:S03]  /*8d20*/  ISETP.GT.U32.AND P5, PT, R39, R44, PT ;  /* 0x0000002c2700720c */ /* 0x000fc60003fa4070 */
[--C-:B------:R-:W-:Y:S01]  /*8d30*/  @!P2 IMAD.IADD R46, R46, 0x1, -R39.reuse ;  /* 0x000000012e2ea824 */ /* 0x100fe200078e0a27 */
[----:B------:R-:W-:Y:S01]  /*8d40*/  ISETP.GT.U32.AND P2, PT, R39, R34, PT ;  /* 0x000000222700720c */ /* 0x000fe20003f44070 */
[----:B------:R-:W-:Y:S01]  /*8d50*/  @!P0 IMAD.IADD R45, R45, 0x1, -R39 ;  /* 0x000000012d2d8824 */ /* 0x000fe200078e0a27 */
[C---:B------:R-:W-:Y:S02]  /*8d60*/  ISETP.GT.U32.AND P0, PT, R39.reuse, R33, PT ;  /* 0x000000212700720c */ /* 0x040fe40003f04070 */
[----:B------:R-:W-:-:S03]  /*8d70*/  ISETP.GT.U32.AND P6, PT, R39, R43, PT ;  /* 0x0000002b2700720c */ /* 0x000fc60003fc4070 */
[--C-:B------:R-:W-:Y:S01]  /*8d80*/  @!P4 IMAD.IADD R47, R47, 0x1, -R39.reuse ;  /* 0x000000012f2fc824 */ /* 0x100fe200078e0a27 */
[C---:B------:R-:W-:Y:S01]  /*8d90*/  ISETP.GT.U32.AND P4, PT, R39.reuse, R41, PT ;  /* 0x000000292700720c */ /* 0x040fe20003f84070 */
[----:B------:R-:W-:Y:S01]  /*8da0*/  @!P5 IMAD.IADD R44, R44, 0x1, -R39 ;  /* 0x000000012c2cd824 */ /* 0x000fe200078e0a27 */
[----:B------:R-:W-:-:S03]  /*8db0*/  ISETP.GT.U32.AND P5, PT, R39, R32, PT ;  /* 0x000000202700720c */ /* 0x000fc60003fa4070 */
[----:B------:R-:W-:Y:S01]  /*8dc0*/  @!P2 IMAD.IADD R34, R34, 0x1, -R39 ;  /* 0x000000012222a824 */ /* 0x000fe200078e0a27 */
[----:B------:R-:W-:Y:S01]  /*8dd0*/  ISETP.GE.AND P2, PT, R120, RZ, PT ;  /* 0x000000ff7800720c */ /* 0x000fe20003f46270 */
[----:B------:R-:W-:Y:S02]  /*8de0*/  IMAD.MOV.U32 R120, RZ, RZ, R121 ;  /* 0x000000ffff787224 */ /* 0x000fe400078e0079 */
[----:B------:R-:W-:Y:S02]  /*8df0*/  IMAD.MOV.U32 R121, RZ, RZ, R124 ;  /* 0x000000ffff797224 */ /* 0x000fe400078e007c */
[--C-:B------:R-:W-:Y:S01]  /*8e00*/  @!P0 IMAD.IADD R33, R33, 0x1, -R39.reuse ;  /* 0x0000000121218824 */ /* 0x100fe200078e0a27 */
[----:B------:R-:W-:Y:S01]  /*8e10*/  ISETP.GE.AND P0, PT, R120, RZ, PT ;  /* 0x000000ff7800720c */ /* 0x000fe20003f06270 */
[--C-:B------:R-:W-:Y:S02]  /*8e20*/  @!P6 IMAD.IADD R43, R43, 0x1, -R39.reuse ;  /* 0x000000012b2be824 */ /* 0x100fe400078e0a27 */
[--C-:B------:R-:W-:Y:S01]  /*8e30*/  @!P4 IMAD.IADD R41, R41, 0x1, -R39.reuse ;  /* 0x000000012929c824 */ /* 0x100fe200078e0a27 */
[----:B------:R-:W-:Y:S01]  /*8e40*/  ISETP.GE.AND P4, PT, R5, RZ, PT ;  /* 0x000000ff0500720c */ /* 0x000fe20003f86270 */
[----:B------:R-:W-:Y:S01]  /*8e50*/  @!P5 IMAD.IADD R32, R32, 0x1, -R39 ;  /* 0x000000012020d824 */ /* 0x000fe200078e0a27 */
[----:B------:R-:W-:Y:S01]  /*8e60*/  ISETP.GT.U32.AND P5, PT, R39, R42, PT ;  /* 0x0000002a2700720c */ /* 0x000fe20003fa4070 */
[----:B------:R-:W-:-:S02]  /*8e70*/  IMAD.MOV.U32 R5, RZ, RZ, R131 ;  /* 0x000000ffff057224 */ /* 0x000fc400078e0083 */
[----:B------:R-:W-:Y:S02]  /*8e80*/  IMAD.MOV.U32 R131, RZ, RZ, R105 ;  /* 0x000000ffff837224 */ /* 0x000fe400078e0069 */
[----:B------:R-:W-:-:S04]  /*8e90*/  IMAD.MOV.U32 R105, RZ, RZ, R43 ;  /* 0x000000ffff697224 */ /* 0x000fc800078e002b */
[----:B------:R-:W-:Y:S01]  /*8ea0*/  @!P0 IMAD.MOV R105, RZ, RZ, -R105 ;  /* 0x000000ffff698224 */ /* 0x000fe200078e0a69 */
[----:B------:R-:W-:-:S03]  /*8eb0*/  ISETP.GT.U32.AND P0, PT, R39, R100, PT ;  /* 0x000000642700720c */ /* 0x000fc60003f04070 */
[--C-:B------:R-:W-:Y:S01]  /*8ec0*/  @!P5 IMAD.IADD R42, R42, 0x1, -R39.reuse ;  /* 0x000000012a2ad824 */ /* 0x100fe200078e0a27 */
[----:B------:R-:W-:Y:S01]  /*8ed0*/  ISETP.GT.U32.AND P5, PT, R39, R96, PT ;  /* 0x000000602700720c */ /* 0x000fe20003fa4070 */
[----:B------:R-:W-:Y:S08]  /*8ee0*/  STL [R1+0xb9c], R105 ;  /* 0x000b9c6901007387 */ /* 0x000ff00000100800 */
[--C-:B------:R-:W-:Y:S01]  /*8ef0*/  @!P0 IMAD.IADD R100, R100, 0x1, -R39.reuse ;  /* 0x0000000164648824 */ /* 0x100fe200078e0a27 */
[----:B------:R-:W-:Y:S03]  /*8f00*/  STL [R1+0x8d4], R2 ;  /* 0x0008d40201007387 */ /* 0x000fe60000100800 */
[----:B------:R-:W-:-:S02]  /*8f10*/  @!P5 IMAD.IADD R96, R96, 0x1, -R39 ;  /* 0x000000016060d824 */ /* 0x000fc400078e0a27 */
[----:B--2---:R-:W-:Y:S02]  /*8f20*/  IMAD.MOV.U32 R124, RZ, RZ, R129 ;  /* 0x000000ffff7c7224 */ /* 0x004fe400078e0081 */
[----:B------:R-:W-:Y:S02]  /*8f30*/  IMAD.MOV.U32 R129, RZ, RZ, R103 ;  /* 0x000000ffff817224 */ /* 0x000fe400078e0067 */
[----:B------:R-:W-:Y:S02]  /*8f40*/  IMAD.MOV.U32 R103, RZ, RZ, R47 ;  /* 0x000000ffff677224 */ /* 0x000fe400078e002f */
[----:B------:R-:W-:-:S04]  /*8f50*/  IMAD.MOV.U32 R47, RZ, RZ, R44 ;  /* 0x000000ffff2f7224 */ /* 0x000fc800078e002c */
[----:B------:R-:W-:Y:S01]  /*8f60*/  @!P2 IMAD.MOV R47, RZ, RZ, -R47 ;  /* 0x000000ffff2fa224 */ /* 0x000fe200078e0a2f */
[----:B------:R-:W-:Y:S01]  /*8f70*/  ISETP.GT.U32.AND P2, PT, R39, R33, PT ;  /* 0x000000212700720c */ /* 0x000fe20003f44070 */
[----:B------:R-:W-:-:S12]  /*8f80*/  IMAD.MOV.U32 R120, RZ, RZ, R124 ;  /* 0x000000ffff787224 */ /* 0x000fd800078e007c */
[----:B------:R-:W-:Y:S01]  /*8f90*/  @!P2 IMAD.IADD R33, R33, 0x1, -R39 ;  /* 0x000000012121a824 */ /* 0x000fe200078e0a27 */
[----:B------:R-:W-:Y:S01]  /*8fa0*/  ISETP.GE.AND P2, PT, R5, RZ, PT ;  /* 0x000000ff0500720c */ /* 0x000fe20003f46270 */
[----:B------:R-:W-:Y:S02]  /*8fb0*/  IMAD.MOV.U32 R5, RZ, RZ, R120 ;  /* 0x000000ffff057224 */ /* 0x000fe400078e0078 */
[----:B------:R-:W-:Y:S02]  /*8fc0*/  IMAD.MOV.U32 R120, RZ, RZ, R121 ;  /* 0x000000ffff787224 */ /* 0x000fe400078e0079 */
[----:B------:R-:W-:Y:S01]  /*8fd0*/  IMAD.MOV.U32 R121, RZ, RZ, R122 ;  /* 0x000000ffff797224 */ /* 0x000fe200078e007a */
[----:B------:R-:W-:Y:S01]  /*8fe0*/  ISETP.GE.AND P0, PT, R5, RZ, PT ;  /* 0x000000ff0500720c */ /* 0x000fe20003f06270 */
[----:B------:R-:W-:Y:S02]  /*8ff0*/  IMAD.MOV.U32 R122, RZ, RZ, R127 ;  /* 0x000000ffff7a7224 */ /* 0x000fe400078e007f */
[----:B------:R-:W-:-:S02]  /*9000*/  IMAD.MOV.U32 R5, RZ, RZ, R120 ;  /* 0x000000ffff057224 */ /* 0x000fc400078e0078 */
[----:B------:R-:W-:Y:S02]  /*9010*/  IMAD.MOV.U32 R120, RZ, RZ, R121 ;  /* 0x000000ffff787224 */ /* 0x000fe400078e0079 */
[----:B------:R-:W-:Y:S01]  /*9020*/  IMAD.MOV.U32 R121, RZ, RZ, R122 ;  /* 0x000000ffff797224 */ /* 0x000fe200078e007a */
[----:B------:R-:W-:Y:S01]  /*9030*/  ISETP.GE.AND P5, PT, R5, RZ, PT ;  /* 0x000000ff0500720c */ /* 0x000fe20003fa6270 */
[----:B------:R-:W-:Y:S01]  /*9040*/  IMAD.MOV.U32 R5, RZ, RZ, R120 ;  /* 0x000000ffff057224 */ /* 0x000fe200078e0078 */
[----:B------:R-:W2:Y:S01]  /*9050*/  LDL R122, [R1+0x934] ;  /* 0x00093400017a7983 */ /* 0x000ea20000100800 */
[----:B------:R-:W-:-:S03]  /*9060*/  IMAD.MOV.U32 R120, RZ, RZ, R121 ;  /* 0x000000ffff787224 */ /* 0x000fc600078e0079 */
[----:B------:R-:W3:Y:S01]  /*9070*/  LDL R121, [R1+0x930] ;  /* 0x0009300001797983 */ /* 0x000ee20000100800 */
[----:B------:R-:W-:Y:S01]  /*9080*/  IABS R31, R4 ;  /* 0x00000004001f7213 */ /* 0x000fe20000000000 */
[----:B------:R-:W-:-:S04]  /*9090*/  IMAD.MOV.U32 R124, RZ, RZ, R129 ;  /* 0x000000ffff7c7224 */ /* 0x000fc800078e0081 */
[----:B------:R-:W-:Y:S01]  /*90a0*/  IMAD.HI.U32 R28, R40, R31, RZ ;  /* 0x0000001f281c7227 */ /* 0x000fe200078e00ff */
[----:B------:R-:W-:-:S03]  /*90b0*/  ISETP.GE.AND P6, PT, R0, RZ, PT ;  /* 0x000000ff0000720c */ /* 0x000fc60003fc6270 */
[----:B------:R-:W-:Y:S02]  /*90c0*/  IMAD.MOV.U32 R129, RZ, RZ, R102 ;  /* 0x000000ffff817224 */ /* 0x000fe400078e0066 */
[----:B------:R-:W-:Y:S02]  /*90d0*/  IMAD.MOV R28, RZ, RZ, -R28 ;  /* 0x000000ffff1c7224 */ /* 0x000fe400078e0a1c */
[----:B------:R-:W-:Y:S02]  /*90e0*/  IMAD.MOV.U32 R102, RZ, RZ, R46 ;  /* 0x000000ffff667224 */ /* 0x000fe400078e002e */
[----:B------:R-:W-:-:S04]  /*90f0*/  IMAD.HI.U32 R101, R40, R30, RZ ;  /* 0x0000001e28657227 */ /* 0x000fc800078e00ff */
[C---:B------:R-:W-:Y:S02]  /*9100*/  IMAD R31, R39.reuse, R28, R31 ;  /* 0x0000001c271f7224 */ /* 0x040fe400078e021f */
[----:B------:R-:W-:Y:S01]  /*9110*/  @!P3 IMAD.MOV R102, RZ, RZ, -R102 ;  /* 0x000000ffff66b224 */ /* 0x000fe200078e0a66 */
[----:B------:R-:W-:Y:S01]  /*9120*/  ISETP.GT.U32.AND P3, PT, R39, R41, PT ;  /* 0x000000292700720c */ /* 0x000fe20003f64070 */
[----:B------:R-:W-:Y:S02]  /*9130*/  IMAD.MOV R28, RZ, RZ, -R101 ;  /* 0x000000ffff1c7224 */ /* 0x000fe400078e0a65 */
[----:B------:R-:W-:-:S04]  /*9140*/  IMAD.MOV.U32 R101, RZ, RZ, R45 ;  /* 0x000000ffff657224 */ /* 0x000fc800078e002d */
[----:B------:R-:W-:Y:S01]  /*9150*/  @!P4 IMAD.MOV R101, RZ, RZ, -R101 ;  /* 0x000000ffff65c224 */ /* 0x000fe200078e0a65 */
[C---:B------:R-:W-:Y:S01]  /*9160*/  ISETP.GT.U32.AND P4, PT, R39.reuse, R34, PT ;  /* 0x000000222700720c */ /* 0x040fe20003f84070 */
[----:B------:R-:W-:Y:S01]  /*9170*/  @!P6 IMAD.MOV R103, RZ, RZ, -R103 ;  /* 0x000000ffff67e224 */ /* 0x000fe200078e0a67 */
[----:B------:R-:W-:-:S03]  /*9180*/  ISETP.GT.U32.AND P6, PT, R39, R32, PT ;  /* 0x000000202700720c */ /* 0x000fc60003fc4070 */
[----:B------:R-:W-:Y:S01]  /*9190*/  @!P3 IMAD.IADD R41, R41, 0x1, -R39 ;  /* 0x000000012929b824 */ /* 0x000fe200078e0a27 */
[----:B------:R-:W-:-:S07]  /*91a0*/  ISETP.GT.U32.AND P3, PT, R39, R92, PT ;  /* 0x0000005c2700720c */ /* 0x000fce0003f64070 */
[--C-:B------:R-:W-:Y:S01]  /*91b0*/  @!P4 IMAD.IADD R34, R34, 0x1, -R39.reuse ;  /* 0x000000012222c824 */ /* 0x100fe200078e0a27 */
[C---:B------:R-:W-:Y:S01]  /*91c0*/  ISETP.GT.U32.AND P4, PT, R39.reuse, R88, PT ;  /* 0x000000582700720c */ /* 0x040fe20003f84070 */
[----:B------:R-:W-:Y:S01]  /*91d0*/  @!P6 IMAD.IADD R32, R32, 0x1, -R39 ;  /* 0x000000012020e824 */ /* 0x000fe200078e0a27 */
[----:B------:R-:W-:-:S03]  /*91e0*/  ISETP.GT.U32.AND P6, PT, R39, R84, PT ;  /* 0x000000542700720c */ /* 0x000fc60003fc4070 */
[----:B------:R-:W-:Y:S01]  /*91f0*/  @!P3 IMAD.IADD R92, R92, 0x1, -R39 ;  /* 0x000000015c5cb824 */ /* 0x000fe200078e0a27 */
[----:B------:R-:W-:Y:S01]  /*9200*/  ISETP.GE.AND P3, PT, R5, RZ, PT ;  /* 0x000000ff0500720c */ /* 0x000fe20003f66270 */
[----:B------:R-:W-:Y:S02]  /*9210*/  IMAD.MOV.U32 R5, RZ, RZ, R120 ;  /* 0x000000ffff057224 */ /* 0x000fe400078e0078 */
[----:B------:R-:W-:-:S04]  /*9220*/  IMAD.MOV.U32 R46, RZ, RZ, R42 ;  /* 0x000000ffff2e7224 */ /* 0x000fc800078e002a */
[--C-:B------:R-:W-:Y:S01]  /*9230*/  @!P4 IMAD.IADD R88, R88, 0x1, -R39.reuse ;  /* 0x000000015858c824 */ /* 0x100fe200078e0a27 */
[----:B------:R-:W-:Y:S01]  /*9240*/  ISETP.GE.AND P4, PT, R5, RZ, PT ;  /* 0x000000ff0500720c */ /* 0x000fe20003f86270 */
[----:B------:R-:W-:Y:S02]  /*9250*/  @!P6 IMAD.IADD R84, R84, 0x1, -R39 ;  /* 0x000000015454e824 */ /* 0x000fe400078e0a27 */
[----:B------:R-:W-:Y:S01]  /*9260*/  @!P2 IMAD.MOV R46, RZ, RZ, -R46 ;  /* 0x000000ffff2ea224 */ /* 0x000fe200078e0a2e */
[C---:B------:R-:W-:Y:S01]  /*9270*/  ISETP.GT.U32.AND P2, PT, R39.reuse, R100, PT ;  /* 0x000000642700720c */ /* 0x040fe20003f44070 */
[----:B------:R-:W-:Y:S01]  /*9280*/  IMAD.MOV.U32 R5, RZ, RZ, R104 ;  /* 0x000000ffff057224 */ /* 0x000fe200078e0068 */
[----:B------:R-:W-:Y:S01]  /*9290*/  ISETP.GT.U32.AND P6, PT, R39, R84, PT ;  /* 0x000000542700720c */ /* 0x000fe20003fc4070 */
[----:B------:R-:W-:-:S06]  /*92a0*/  IMAD.MOV.U32 R104, RZ, RZ, R32 ;  /* 0x000000ffff687224 */ /* 0x000fcc00078e0020 */
[----:B------:R-:W-:Y:S01]  /*92b0*/  @!P4 IMAD.MOV R104, RZ, RZ, -R104 ;  /* 0x000000ffff68c224 */ /* 0x000fe200078e0a68 */
[C---:B------:R-:W-:Y:S01]  /*92c0*/  ISETP.GT.U32.AND P4, PT, R39.reuse, R80, PT ;  /* 0x000000502700720c */ /* 0x040fe20003f84070 */
[----:B------:R-:W-:Y:S02]  /*92d0*/  IMAD.MOV.U32 R120, RZ, RZ, R143 ;  /* 0x000000ffff787224 */ /* 0x000fe400078e008f */
[--C-:B------:R-:W-:Y:S01]  /*92e0*/  @!P2 IMAD.IADD R100, R100, 0x1, -R39.reuse ;  /* 0x000000016464a824 */ /* 0x100fe200078e0a27 */
[----:B------:R-:W-:Y:S01]  /*92f0*/  ISETP.GT.U32.AND P2, PT, R39, R76, PT ;  /* 0x0000004c2700720c */ /* 0x000fe20003f44070 */
[----:B------:R-:W-:Y:S01]  /*9300*/  @!P6 IMAD.IADD R84, R84, 0x1, -R39 ;  /* 0x000000015454e824 */ /* 0x000fe200078e0a27 */
[----:B------:R-:W-:Y:S01]  /*9310*/  ISETP.GE.AND P6, PT, R5, RZ, PT ;  /* 0x000000ff0500720c */ /* 0x000fe20003fc6270 */
[----:B------:R-:W-:Y:S01]  /*9320*/  IMAD.MOV.U32 R5, RZ, RZ, R120 ;  /* 0x000000ffff057224 */ /* 0x000fe200078e0078 */
[----:B------:R-:W4:Y:S01]  /*9330*/  LDL R143, [R1+0x928] ;  /* 0x00092800018f7983 */ /* 0x000f220000100800 */
[----:B------:R-:W-:-:S02]  /*9340*/  IMAD.MOV.U32 R127, RZ, RZ, R133 ;  /* 0x000000ffff7f7224 */ /* 0x000fc400078e0085 */
[----:B------:R-:W-:Y:S02]  /*9350*/  IMAD.MOV.U32 R133, RZ, RZ, R136 ;  /* 0x000000ffff857224 */ /* 0x000fe400078e0088 */
[----:B------:R-:W-:Y:S01]  /*9360*/  @!P4 IMAD.IADD R80, R80, 0x1, -R39 ;  /* 0x000000015050c824 */ /* 0x000fe200078e0a27 */
[----:B------:R-:W-:Y:S01]  /*9370*/  ISETP.GE.AND P4, PT, R5, RZ, PT ;  /* 0x000000ff0500720c */ /* 0x000fe20003f86270 */
[----:B------:R-:W-:Y:S02]  /*9380*/  IMAD.MOV.U32 R136, RZ, RZ, R140 ;  /* 0x000000ffff887224 */ /* 0x000fe400078e008c */
[----:B------:R-:W-:Y:S02]  /*9390*/  IMAD.MOV.U32 R140, RZ, RZ, R141 ;  /* 0x000000ffff8c7224 */ /* 0x000fe400078e008d */
[----:B------:R-:W-:Y:S02]  /*93a0*/  IMAD.MOV.U32 R141, RZ, RZ, R147 ;  /* 0x000000ffff8d7224 */ /* 0x000fe400078e0093 */
[----:B------:R-:W-:-:S02]  /*93b0*/  IMAD.MOV.U32 R147, RZ, RZ, R148 ;  /* 0x000000ffff937224 */ /* 0x000fc400078e0094 */
[----:B------:R-:W-:Y:S02]  /*93c0*/  IMAD.MOV.U32 R148, RZ, RZ, R153 ;  /* 0x000000ffff947224 */ /* 0x000fe400078e0099 */
[----:B------:R-:W-:Y:S02]  /*93d0*/  IMAD.MOV.U32 R153, RZ, RZ, R154 ;  /* 0x000000ffff997224 */ /* 0x000fe400078e009a */
[----:B------:R-:W-:Y:S02]  /*93e0*/  @!P2 IMAD.IADD R76, R76, 0x1, -R39 ;  /* 0x000000014c4ca824 */ /* 0x000fe400078e0a27 */
[----:B------:R-:W-:Y:S02]  /*93f0*/  IMAD.MOV.U32 R154, RZ, RZ, R159 ;  /* 0x000000ffff9a7224 */ /* 0x000fe400078e009f */
[----:B------:R-:W4:Y:S04]  /*9400*/  LDL R159, [R1+0x954] ;  /* 0x00095400019f7983 */ /* 0x000f280000100800 */
[----:B------:R-:W-:Y:S01]  /*9410*/  STL [R1+0xba0], R104 ;  /* 0x000ba06801007387 */ /* 0x000fe20000100800 */
[----:B---3--:R-:W-:-:S02]  /*9420*/  IMAD.MOV.U32 R120, RZ, RZ, R121 ;  /* 0x000000ffff787224 */ /* 0x008fc400078e0079 */
[----:B--2---:R-:W-:Y:S02]  /*9430*/  IMAD.MOV.U32 R121, RZ, RZ, R122 ;  /* 0x000000ffff797224 */ /* 0x004fe400078e007a */
[----:B------:R-:W-:Y:S02]  /*9440*/  IMAD.MOV.U32 R122, RZ, RZ, R124 ;  /* 0x000000ffff7a7224 */ /* 0x000fe400078e007c */
[----:B------:R-:W-:Y:S02]  /*9450*/  IMAD.MOV.U32 R124, RZ, RZ, R128 ;  /* 0x000000ffff7c7224 */ /* 0x000fe400078e0080 */
[----:B------:R-:W-:Y:S02]  /*9460*/  IMAD.MOV.U32 R128, RZ, RZ, R134 ;  /* 0x000000ffff807224 */ /* 0x000fe400078e0086 */
[----:B------:R-:W-:Y:S02]  /*9470*/  IMAD.MOV.U32 R134, RZ, RZ, R142 ;  /* 0x000000ffff867224 */ /* 0x000fe400078e008e */
[----:B------:R-:W-:Y:S01]  /*9480*/  IMAD.MOV.U32 R5, RZ, RZ, R120 ;  /* 0x000000ffff057224 */ /* 0x000fe200078e0078 */
[----:B------:R-:W2:Y:S01]  /*9490*/  LDL R142, [R1+0x990] ;  /* 0x00099000018e7983 */ /* 0x000ea20000100800 */
[----:B------:R-:W-:-:S02]  /*94a0*/  IMAD.MOV.U32 R120, RZ, RZ, R121 ;  /* 0x000000ffff787224 */ /* 0x000fc400078e0079 */
[----:B------:R-:W-:Y:S02]  /*94b0*/  IMAD.MOV.U32 R121, RZ, RZ, R122 ;  /* 0x000000ffff797224 */ /* 0x000fe400078e007a */
[----:B------:R-:W-:Y:S02]  /*94c0*/  IMAD.MOV.U32 R122, RZ, RZ, R128 ;  /* 0x000000ffff7a7224 */ /* 0x000fe400078e0080 */
[----:B------:R-:W-:Y:S01]  /*94d0*/  IMAD.MOV.U32 R128, RZ, RZ, R134 ;  /* 0x000000ffff807224 */ /* 0x000fe200078e0086 */
[----:B------:R-:W-:Y:S01]  /*94e0*/  ISETP.GE.AND P2, PT, R5, RZ, PT ;  /* 0x000000ff0500720c */ /* 0x000fe20003f46270 */
[----:B------:R-:W-:Y:S02]  /*94f0*/  IMAD.MOV.U32 R5, RZ, RZ, R120 ;  /* 0x000000ffff057224 */ /* 0x000fe400078e0078 */
[----:B------:R-:W-:Y:S02]  /*9500*/  IMAD.MOV.U32 R120, RZ, RZ, R121 ;  /* 0x000000ffff787224 */ /* 0x000fe400078e0079 */
[----:B------:R-:W-:-:S02]  /*9510*/  IMAD.MOV.U32 R121, RZ, RZ, R128 ;  /* 0x000000ffff797224 */ /* 0x000fc400078e0080 */
[----:B------:R-:W3:Y:S01]  /*9520*/  LDL R128, [R1+0x964] ;  /* 0x0009640001807983 */ /* 0x000ee20000100800 */
[----:B------:R-:W-:Y:S02]  /*9530*/  IMAD.MOV.U32 R45, RZ, RZ, R41 ;  /* 0x000000ffff2d7224 */ /* 0x000fe400078e0029 */
[C---:B------:R-:W-:Y:S01]  /*9540*/  IMAD R30, R39.reuse, R28, R30 ;  /* 0x0000001c271e7224 */ /* 0x040fe200078e021e */
[----:B------:R-:W-:Y:S01]  /*9550*/  IABS R28, R2 ;  /* 0x00000002001c7213 */ /* 0x000fe20000000000 */
[----:B------:R-:W-:Y:S01]  /*9560*/  @!P0 IMAD.MOV R45, RZ, RZ, -R45 ;  /* 0x000000ffff2d8224 */ /* 0x000fe200078e0a2d */
[----:B------:R-:W-:Y:S01]  /*9570*/  ISETP.GT.U32.AND P0, PT, R39, R96, PT ;  /* 0x000000602700720c */ /* 0x000fe20003f04070 */
[----:B------:R-:W-:Y:S02]  /*9580*/  IMAD.MOV.U32 R44, RZ, RZ, R34 ;  /* 0x000000ffff2c7224 */ /* 0x000fe400078e0022 */
[----:B------:R-:W-:-:S04]  /*9590*/  IMAD.HI.U32 R43, R40, R28, RZ ;  /* 0x0000001c282b7227 */ /* 0x000fc800078e00ff */
[----:B------:R-:W-:Y:S01]  /*95a0*/  @!P5 IMAD.MOV R44, RZ, RZ, -R44 ;  /* 0x000000ffff2cd224 */ /* 0x000fe200078e0a2c */
[C---:B------:R-:W-:Y:S01]  /*95b0*/  ISETP.GT.U32.AND P5, PT, R39.reuse, R92, PT ;  /* 0x0000005c2700720c */ /* 0x040fe20003fa4070 */
[----:B------:R-:W-:Y:S02]  /*95c0*/  IMAD.MOV R42, RZ, RZ, -R43 ;  /* 0x000000ffff2a7224 */ /* 0x000fe400078e0a2b */
[----:B------:R-:W-:Y:S02]  /*95d0*/  IMAD.MOV.U32 R43, RZ, RZ, R33 ;  /* 0x000000ffff2b7224 */ /* 0x000fe400078e0021 */
[----:B------:R-:W-:Y:S02]  /*95e0*/  @!P0 IMAD.IADD R96, R96, 0x1, -R39 ;  /* 0x0000000160608824 */ /* 0x000fe400078e0a27 */
[----:B------:R-:W-:Y:S01]  /*95f0*/  @!P3 IMAD.MOV R43, RZ, RZ, -R43 ;  /* 0x000000ffff2bb224 */ /* 0x000fe200078e0a2b */
[C---:B------:R-:W-:Y:S02]  /*9600*/  ISETP.GT.U32.AND P3, PT, R39.reuse, R88, PT ;  /* 0x000000582700720c */ /* 0x040fe40003f64070 */
[----:B------:R-:W-:-:S03]  /*9610*/  ISETP.GT.U32.AND P0, PT, R39, R72, PT ;  /* 0x000000482700720c */ /* 0x000fc60003f04070 */
[----:B------:R-:W-:Y:S01]  /*9620*/  @!P5 IMAD.IADD R92, R92, 0x1, -R39 ;  /* 0x000000015c5cd824 */ /* 0x000fe200078e0a27 */
[----:B------:R-:W-:-:S07]  /*9630*/  ISETP.GT.U32.AND P5, PT, R39, R68, PT ;  /* 0x000000442700720c */ /* 0x000fce0003fa4070 */
[--C-:B------:R-:W-:Y:S01]  /*9640*/  @!P3 IMAD.IADD R88, R88, 0x1, -R39.reuse ;  /* 0x000000015858b824 */ /* 0x100fe200078e0a27 */
[----:B------:R-:W-:Y:S01]  /*9650*/  ISETP.GT.U32.AND P3, PT, R39, R64, PT ;  /* 0x000000402700720c */ /* 0x000fe20003f64070 */
[--C-:B------:R-:W-:Y:S01]  /*9660*/  @!P0 IMAD.IADD R72, R72, 0x1, -R39.reuse ;  /* 0x0000000148488824 */ /* 0x100fe200078e0a27 */
[----:B------:R-:W-:Y:S01]  /*9670*/  ISETP.GE.AND P0, PT, R5, RZ, PT ;  /* 0x000000ff0500720c */ /* 0x000fe20003f06270 */
[----:B------:R-:W-:Y:S02]  /*9680*/  IMAD.MOV.U32 R5, RZ, RZ, R120 ;  /* 0x000000ffff057224 */ /* 0x000fe400078e0078 */
[----:B------:R-:W-:-:S03]  /*9690*/  @!P5 IMAD.IADD R68, R68, 0x1, -R39 ;  /* 0x000000014444d824 */ /* 0x000fc600078e0a27 */
[----:B------:R-:W-:-:S05]  /*96a0*/  ISETP.GE.AND P5, PT, R5, RZ, PT ;  /* 0x000000ff0500720c */ /* 0x000fca0003fa6270 */
[--C-:B------:R-:W-:Y:S01]  /*96b0*/  @!P3 IMAD.IADD R64, R64, 0x1, -R39.reuse ;  /* 0x000000014040b824 */ /* 0x100fe200078e0a27 */
[C---:B------:R-:W-:Y:S01]  /*96c0*/  ISETP.GT.U32.AND P3, PT, R39.reuse, R80, PT ;  /* 0x000000502700720c */ /* 0x040fe20003f64070 */
[----:B------:R-:W-:Y:S01]  /*96d0*/  @!P0 IMAD.MOV R88, RZ, RZ, -R88 ;  /* 0x000000ffff588224 */ /* 0x000fe200078e0a58 */
[C---:B------:R-:W-:Y:S01]  /*96e0*/  ISETP.GT.U32.AND P0, PT, R39.reuse, R68, PT ;  /* 0x000000442700720c */ /* 0x040fe20003f04070 */
[----:B------:R-:W-:Y:S01]  /*96f0*/  @!P4 IMAD.MOV R96, RZ, RZ, -R96 ;  /* 0x000000ffff60c224 */ /* 0x000fe200078e0a60 */
[C---:B------:R-:W-:Y:S01]  /*9700*/  ISETP.GT.U32.AND P4, PT, R39.reuse, R76, PT ;  /* 0x0000004c2700720c */ /* 0x040fe20003f84070 */
[----:B------:R-:W-:Y:S02]  /*9710*/  VIADD R5, R0, 0x14 ;  /* 0x0000001400057836 */ /* 0x000fe40000000000 */
[----:B------:R-:W-:Y:S01]  /*9720*/  @!P5 IMAD.MOV R84, RZ, RZ, -R84 ;  /* 0x000000ffff54d224 */ /* 0x000fe200078e0a54 */
[C---:B------:R-:W-:Y:S01]  /*9730*/  ISETP.GT.U32.AND P5, PT, R39.reuse, R60, PT ;  /* 0x0000003c2700720c */ /* 0x040fe20003fa4070 */
[C---:B------:R-:W-:Y:S01]  /*9740*/  IMAD R28, R39.reuse, R42, R28 ;  /* 0x0000002a271c7224 */ /* 0x040fe200078e021c */
[----:B------:R-:W-:Y:S01]  /*9750*/  IABS R42, R5 ;  /* 0x00000005002a7213 */ /* 0x000fe20000000000 */
[----:B------:R-:W-:Y:S01]  /*9760*/  @!P2 IMAD.MOV R92, RZ, RZ, -R92 ;  /* 0x000000ffff5ca224 */ /* 0x000fe200078e0a5c */
[C---:B------:R-:W-:Y:S01]  /*9770*/  ISETP.GT.U32.AND P2, PT, R39.reuse, R72, PT ;  /* 0x000000482700720c */ /* 0x040fe20003f44070 */
[--C-:B------:R-:W-:Y:S01]  /*9780*/  @!P3 IMAD.IADD R80, R80, 0x1, -R39.reuse ;  /* 0x000000015050b824 */ /* 0x100fe200078e0a27 */
[----:B------:R-:W-:Y:S01]  /*9790*/  ISETP.GT.U32.AND P3, PT, R39, R56, PT ;  /* 0x000000382700720c */ /* 0x000fe20003f64070 */
[----:B------:R-:W-:-:S02]  /*97a0*/  @!P0 IMAD.IADD R68, R68, 0x1, -R39 ;  /* 0x0000000144448824 */ /* 0x000fc400078e0a27 */
[----:B------:R-:W-:Y:S01]  /*97b0*/  @!P4 IMAD.IADD R76, R76, 0x1, -R39 ;  /* 0x000000014c4cc824 */ /* 0x000fe200078e0a27 */
[----:B------:R-:W-:-:S03]  /*97c0*/  ISETP.GT.U32.AND P4, PT, R39, R53, PT ;  /* 0x000000352700720c */ /* 0x000fc60003f84070 */
[----:B------:R-:W-:-:S04]  /*97d0*/  @!P5 IMAD.IADD R60, R60, 0x1, -R39 ;  /* 0x000000013c3cd824 */ /* 0x000fc800078e0a27 */
[--C-:B------:R-:W-:Y:S01]  /*97e0*/  @!P2 IMAD.IADD R72, R72, 0x1, -R39.reuse ;  /* 0x000000014848a824 */ /* 0x100fe200078e0a27 */
[----:B------:R-:W-:Y:S01]  /*97f0*/  ISETP.GT.U32.AND P2, PT, R39, R50, PT ;  /* 0x000000322700720c */ /* 0x000fe20003f44070 */
[----:B------:R-:W-:-:S04]  /*9800*/  @!P3 IMAD.IADD R56, R56, 0x1, -R39 ;  /* 0x000000013838b824 */ /* 0x000fc800078e0a27 */
[----:B------:R-:W-:-:S08]  /*9810*/  @!P4 IMAD.IADD R53, R53, 0x1, -R39 ;  /* 0x000000013535c824 */ /* 0x000fd000078e0a27 */
[----:B------:R-:W-:Y:S02]  /*9820*/  @!P2 IMAD.IADD R50, R50, 0x1, -R39 ;  /* 0x000000013232a824 */ /* 0x000fe400078e0a27 */
[----:B--2---:R-:W-:Y:S02]  /*9830*/  IMAD.MOV.U32 R134, RZ, RZ, R142 ;  /* 0x000000ffff867224 */ /* 0x004fe400078e008e */
[----:B----4-:R-:W-:Y:S02]  /*9840*/  IMAD.MOV.U32 R142, RZ, RZ, R143 ;  /* 0x000000ffff8e7224 */ /* 0x010fe400078e008f */
[----:B------:R-:W-:Y:S02]  /*9850*/  IMAD.MOV.U32 R143, RZ, RZ, R144 ;  /* 0x000000ffff8f7224 */ /* 0x000fe400078e0090 */
[----:B------:R-:W2:Y:S01]  /*9860*/  LDL R144, [R1+0x950] ;  /* 0x0009500001907983 */ /* 0x000ea20000100800 */
[----:B---3--:R-:W-:-:S03]  /*9870*/  IMAD.MOV.U32 R120, RZ, RZ, R128 ;  /* 0x000000ffff787224 */ /* 0x008fc600078e0080 */
[----:B------:R-:W3:Y:S04]  /*9880*/  LDL R128, [R1+0x938] ;  /* 0x0009380001807983 */ /* 0x000ee80000100800 */
[----:B------:R4:W-:Y:S02]  /*9890*/  STL [R1+0x8c4], R5 ;  /* 0x0008c40501007387 */ /* 0x0009e40000100800 */
[----:B----4-:R-:W-:Y:S02]  /*98a0*/  IMAD.MOV.U32 R5, RZ, RZ, R120 ;  /* 0x000000ffff057224 */ /* 0x010fe400078e0078 */
[----:B------:R-:W-:Y:S02]  /*98b0*/  IMAD.MOV.U32 R120, RZ, RZ, R121 ;  /* 0x000000ffff787224 */ /* 0x000fe400078e0079 */
[----:B------:R-:W-:Y:S01]  /*98c0*/  IMAD.MOV.U32 R121, RZ, RZ, R124 ;  /* 0x000000ffff797224 */ /* 0x000fe200078e007c */
[----:B------:R-:W-:Y:S01]  /*98d0*/  ISETP.GE.AND P0, PT, R5, RZ, PT ;  /* 0x000000ff0500720c */ /* 0x000fe20003f06270 */
[----:B------:R-:W-:-:S02]  /*98e0*/  IMAD.MOV.U32 R124, RZ, RZ, R133 ;  /* 0x000000ffff7c7224 */ /* 0x000fc400078e0085 */
[----:B------:R-:W-:Y:S02]  /*98f0*/  IMAD.MOV.U32 R5, RZ, RZ, R120 ;  /* 0x000000ffff057224 */ /* 0x000fe400078e0078 */
[----:B------:R-:W-:Y:S02]  /*9900*/  IMAD.MOV.U32 R133, RZ, RZ, R140 ;  /* 0x000000ffff857224 */ /* 0x000fe400078e008c */
[----:B------:R-:W-:Y:S01]  /*9910*/  IMAD.MOV.U32 R120, RZ, RZ, R121 ;  /* 0x000000ffff787224 */ /* 0x000fe200078e0079 */
[----:B------:R-:W-:Y:S01]  /*9920*/  ISETP.GE.AND P5, PT, R5, RZ, PT ;  /* 0x000000ff0500720c */ /* 0x000fe20003fa6270 */
[----:B------:R-:W-:Y:S02]  /*9930*/  IMAD.MOV.U32 R121, RZ, RZ, R124 ;  /* 0x000000ffff797224 */ /* 0x000fe400078e007c */
[----:B------:R-:W-:Y:S02]  /*9940*/  IMAD.MOV.U32 R124, RZ, RZ, R133 ;  /* 0x000000ffff7c7224 */ /* 0x000fe400078e0085 */
[----:B------:R-:W-:Y:S01]  /*9950*/  IMAD.MOV.U32 R5, RZ, RZ, R120 ;  /* 0x000000ffff057224 */ /* 0x000fe200078e0078 */
[----:B------:R-:W4:Y:S01]  /*9960*/  LDL R133, [R1+0x9b0] ;  /* 0x0009b00001857983 */ /* 0x000f220000100800 */
[----:B------:R-:W-:-:S02]  /*9970*/  IMAD.MOV.U32 R120, RZ, RZ, R121 ;  /* 0x000000ffff787224 */ /* 0x000fc400078e0079 */
[----:B------:R-:W-:Y:S01]  /*9980*/  IMAD.MOV.U32 R121, RZ, RZ, R124 ;  /* 0x000000ffff797224 */ /* 0x000fe200078e007c */
[----:B------:R-:W-:Y:S01]  /*9990*/  ISETP.GE.AND P3, PT, R5, RZ, PT ;  /* 0x000000ff0500720c */ /* 0x000fe20003f66270 */
[----:B------:R-:W-:Y:S01]  /*99a0*/  IMAD.MOV.U32 R5, RZ, RZ, R120 ;  /* 0x000000ffff057224 */ /* 0x000fe200078e0078 */
[----:B------:R-:W2:Y:S01]  /*99b0*/  LDL R124, [R1+0x95c] ;  /* 0x00095c00017c7983 */ /* 0x000ea20000100800 */
[----:B------:R-:W-:-:S03]  /*99c0*/  IMAD.MOV.U32 R120, RZ, RZ, R121 ;  /* 0x000000ffff787224 */ /* 0x000fc600078e0079 */
[----:B------:R-:W-:Y:S01]  /*99d0*/  ISETP.GE.AND P4, PT, R5, RZ, PT ;  /* 0x000000ff0500720c */ /* 0x000fe20003f86270 */
[----:B------:R-:W-:Y:S01]  /*99e0*/  IMAD.MOV.U32 R5, RZ, RZ, R120 ;  /* 0x000000ffff057224 */ /* 0x000fe200078e0078 */
[----:B------:R-:W2:Y:S04]  /*99f0*/  LDL R121, [R1+0x978] ;  /* 0x0009780001797983 */ /* 0x000ea80000100800 */
[----:B------:R-:W-:Y:S02]  /*9a00*/  ISETP.GE.AND P2, PT, R5, RZ, PT ;  /* 0x000000ff0500720c */ /* 0x000fe40003f46270 */
[----:B------:R-:W2:Y:S01]  /*9a10*/  LDL R5, [R1+0x99c] ;  /* 0x00099c0001057983 */ /* 0x000ea20000100800 */
[----:B------:R-:W-:Y:S01]  /*9a20*/  @!P6 IMAD.MOV R100, RZ, RZ, -R100 ;  /* 0x000000ffff64e224 */ /* 0x000fe200078e0a64 */
[----:B------:R-:W-:-:S13]  /*9a30*/  ISETP.GT.U32.AND P6, PT, R39, R64, PT ;  /* 0x000000402700720c */ /* 0x000fda0003fc4070 */
[----:B------:R-:W-:Y:S01]  /*9a40*/  @!P6 IMAD.IADD R64, R64, 0x1, -R39 ;  /* 0x000000014040e824 */ /* 0x000fe200078e0a27 */
[C---:B------:R-:W-:Y:S01]  /*9a50*/  ISETP.GT.U32.AND P6, PT, R39.reuse, R99, PT ;  /* 0x000000632700720c */ /* 0x040fe20003fc4070 */
[----:B------:R-:W-:Y:S01]  /*9a60*/  @!P0 IMAD.MOV R80, RZ, RZ, -R80 ;  /* 0x000000ffff508224 */ /* 0x000fe200078e0a50 */
[C---:B------:R-:W-:Y:S01]  /*9a70*/  ISETP.GT.U32.AND P0, PT, R39.reuse, R60, PT ;  /* 0x0000003c2700720c */ /* 0x040fe20003f04070 */
[----:B------:R-:W-:Y:S01]  /*9a80*/  @!P5 IMAD.MOV R76, RZ, RZ, -R76 ;  /* 0x000000ffff4cd224 */ /* 0x000fe200078e0a4c */
[----:B------:R-:W-:-:S09]  /*9a90*/  ISETP.GT.U32.AND P5, PT, R39, R56, PT ;  /* 0x000000382700720c */ /* 0x000fd20003fa4070 */
[----:B------:R-:W-:-:S05]  /*9aa0*/  @!P6 IMAD.IADD R99, R99, 0x1, -R39 ;  /* 0x000000016363e824 */ /* 0x000fca00078e0a27 */
[C---:B------:R-:W-:Y:S01]  /*9ab0*/  ISETP.GT.U32.AND P6, PT, R39.reuse, R99, PT ;  /* 0x000000632700720c */ /* 0x040fe20003fc4070 */
[----:B------:R-:W-:Y:S01]  /*9ac0*/  @!P2 IMAD.MOV R64, RZ, RZ, -R64 ;  /* 0x000000ffff40a224 */ /* 0x000fe200078e0a40 */
[C---:B------:R-:W-:Y:S01]  /*9ad0*/  ISETP.GT.U32.AND P2, PT, R39.reuse, R95, PT ;  /* 0x0000005f2700720c */ /* 0x040fe20003f44070 */
[----:B------:R-:W-:Y:S02]  /*9ae0*/  IMAD.MOV.U32 R120, RZ, RZ, R137 ;  /* 0x000000ffff787224 */ /* 0x000fe400078e0089 */
[--C-:B------:R-:W-:Y:S01]  /*9af0*/  @!P0 IMAD.IADD R60, R60, 0x1, -R39.reuse ;  /* 0x000000013c3c8824 */ /* 0x100fe200078e0a27 */
[C---:B------:R-:W-:Y:S01]  /*9b00*/  ISETP.GT.U32.AND P0, PT, R39.reuse, R91, PT ;  /* 0x0000005b2700720c */ /* 0x040fe20003f04070 */
[--C-:B------:R-:W-:Y:S01]  /*9b10*/  @!P5 IMAD.IADD R56, R56, 0x1, -R39.reuse ;  /* 0x000000013838d824 */ /* 0x100fe200078e0a27 */
[----:B------:R-:W-:Y:S01]  /*9b20*/  ISETP.GT.U32.AND P5, PT, R39, R87, PT ;  /* 0x000000572700720c */ /* 0x000fe20003fa4070 */
[----:B------:R-:W-:Y:S01]  /*9b30*/  IMAD.HI.U32 R32, R40, R42, RZ ;  /* 0x0000002a28207227 */ /* 0x000fe200078e00ff */
[----:B------:R-:W3:Y:S03]  /*9b40*/  LDL R137, [R1+0x958] ;  /* 0x0009580001897983 */ /* 0x000ee60000100800 */
[----:B------:R-:W-:-:S02]  /*9b50*/  @!P6 IMAD.IADD R99, R99, 0x1, -R39 ;  /* 0x000000016363e824 */ /* 0x000fc400078e0a27 */
[--C-:B------:R-:W-:Y:S02]  /*9b60*/  @!P2 IMAD.IADD R95, R95, 0x1, -R39.reuse ;  /* 0x000000015f5fa824 */ /* 0x100fe400078e0a27 */
[----:B------:R-:W-:Y:S02]  /*9b70*/  IMAD.MOV R32, RZ, RZ, -R32 ;  /* 0x000000ffff207224 */ /* 0x000fe400078e0a20 */
[----:B------:R-:W-:Y:S02]  /*9b80*/  @!P0 IMAD.IADD R91, R91, 0x1, -R39 ;  /* 0x000000015b5b8824 */ /* 0x000fe400078e0a27 */
[----:B------:R-:W-:Y:S02]  /*9b90*/  IMAD R42, R39, R32, R42 ;  /* 0x00000020272a7224 */ /* 0x000fe400078e022a */
[----:B------:R-:W-:Y:S02]  /*9ba0*/  IMAD.MOV.U32 R140, RZ, RZ, R141 ;  /* 0x000000ffff8c7224 */ /* 0x000fe400078e008d */
[----:B------:R-:W-:-:S02]  /*9bb0*/  @!P5 IMAD.IADD R87, R87, 0x1, -R39 ;  /* 0x000000015757d824 */ /* 0x000fc400078e0a27 */
[----:B------:R-:W-:Y:S02]  /*9bc0*/  IMAD.MOV.U32 R141, RZ, RZ, R147 ;  /* 0x000000ffff8d7224 */ /* 0x000fe400078e0093 */
[----:B------:R-:W3:Y:S04]  /*9bd0*/  LDL R147, [R1+0x9a4] ;  /* 0x0009a40001937983 */ /* 0x000ee80000100800 */
[----:B------:R-:W-:Y:S01]  /*9be0*/  STL [R1+0xbf0], R42 ;  /* 0x000bf02a01007387 */ /* 0x000fe20000100800 */
[----:B--2---:R-:W-:Y:S01]  /*9bf0*/  ISETP.GE.AND P6, PT, R5, RZ, PT ;  /* 0x000000ff0500720c */ /* 0x004fe20003fc6270 */
[----:B------:R-:W-:Y:S02]  /*9c00*/  IMAD.MOV.U32 R5, RZ, RZ, R120 ;  /* 0x000000ffff057224 */ /* 0x000fe400078e0078 */
[----:B------:R-:W-:-:S02]  /*9c10*/  IMAD.MOV.U32 R120, RZ, RZ, R121 ;  /* 0x000000ffff787224 */ /* 0x000fc400078e0079 */
[----:B------:R-:W-:Y:S01]  /*9c20*/  IMAD.MOV.U32 R121, RZ, RZ, R122 ;  /* 0x000000ffff797224 */ /* 0x000fe200078e007a */
[----:B------:R-:W-:Y:S01]  /*9c30*/  ISETP.GE.AND P2, PT, R5, RZ, PT ;  /* 0x000000ff0500720c */ /* 0x000fe20003f46270 */
[----:B------:R-:W-:Y:S02]  /*9c40*/  IMAD.MOV.U32 R122, RZ, RZ, R124 ;  /* 0x000000ffff7a7224 */ /* 0x000fe400078e007c */
[----:B------:R-:W-:Y:S02]  /*9c50*/  IMAD.MOV.U32 R124, RZ, RZ, R129 ;  /* 0x000000ffff7c7224 */ /* 0x000fe400078e0081 */
[----:B------:R-:W-:Y:S02]  /*9c60*/  IMAD.MOV.U32 R5, RZ, RZ, R120 ;  /* 0x000000ffff057224 */ /* 0x000fe400078e0078 */
[----:B------:R-:W-:Y:S02]  /*9c70*/  IMAD.MOV.U32 R120, RZ, RZ, R122 ;  /* 0x000000ffff787224 */ /* 0x000fe400078e007a */
[----:B------:R-:W-:Y:S01]  /*9c80*/  IMAD.MOV.U32 R122, RZ, RZ, R124 ;  /* 0x000000ffff7a7224 */ /* 0x000fe200078e007c */
[----:B------:R-:W-:Y:S01]  /*9c90*/  ISETP.GE.AND P0, PT, R5, RZ, PT ;  /* 0x000000ff0500720c */ /* 0x000fe20003f06270 */
[----:B------:R-:W-:Y:S01]  /*9ca0*/  IMAD.MOV.U32 R5, RZ, RZ, R120 ;  /* 0x000000ffff057224 */ /* 0x000fe200078e0078 */
[----:B------:R-:W2:Y:S01]  /*9cb0*/  LDL R124, [R1+0x968] ;  /* 0x00096800017c7983 */ /* 0x000ea20000100800 */
[----:B------:R-:W-:-:S03]  /*9cc0*/  IMAD.MOV.U32 R120, RZ, RZ, R122 ;  /* 0x000000ffff787224 */ /* 0x000fc600078e007a */
[----:B------:R-:W-:Y:S01]  /*9cd0*/  ISETP.GE.AND P5, PT, R5, RZ, PT ;  /* 0x000000ff0500720c */ /* 0x000fe20003fa6270 */
[----:B------:R-:W-:Y:S01]  /*9ce0*/  IMAD.MOV.U32 R5, RZ, RZ, R120 ;  /* 0x000000ffff057224 */ /* 0x000fe200078e0078 */
[----:B------:R-:W3:Y:S01]  /*9cf0*/  LDL R122, [R1+0x948] ;  /* 0x00094800017a7983 */ /* 0x000ee20000100800 */
[----:B------:R-:W-:-:S03]  /*9d00*/  IMAD.MOV.U32 R120, RZ, RZ, R121 ;  /* 0x000000ffff787224 */ /* 0x000fc600078e0079 */
[----:B------:R-:W3:Y:S01]  /*9d10*/  LDL R121, [R1+0x918] ;  /* 0x0009180001797983 */ /* 0x000ee20000100800 */
[----:B------:R-:W-:Y:S02]  /*9d20*/  IMAD.MOV.U32 R129, RZ, RZ, R131 ;  /* 0x000000ffff817224 */ /* 0x000fe400078e0083 */
[----:B----4-:R-:W-:Y:S02]  /*9d30*/  IMAD.MOV.U32 R131, RZ, RZ, R133 ;  /* 0x000000ffff837224 */ /* 0x010fe400078e0085 */
[----:B------:R-:W-:Y:S02]  /*9d40*/  IMAD.MOV.U32 R133, RZ, RZ, R134 ;  /* 0x000000ffff857224 */ /* 0x000fe400078e0086 */
[----:B------:R-:W4:Y:S01]  /*9d50*/  LDL R134, [R1+0x980] ;  /* 0x0009800001867983 */ /* 0x000f220000100800 */
[----:B------:R-:W-:Y:S01]  /*9d60*/  @!P3 IMAD.MOV R72, RZ, RZ, -R72 ;  /* 0x000000ffff48b224 */ /* 0x000fe200078e0a48 */
[C---:B------:R-:W-:Y:S01]  /*9d70*/  ISETP.GT.U32.AND P3, PT, R39.reuse, R53, PT ;  /* 0x000000352700720c */ /* 0x040fe20003f64070 */
[----:B------:R-:W-:Y:S01]  /*9d80*/  @!P4 IMAD.MOV R68, RZ, RZ, -R68 ;  /* 0x000000ffff44c224 */ /* 0x000fe200078e0a44 */
[----:B------:R-:W-:-:S11]  /*9d90*/  ISETP.GT.U32.AND P4, PT, R39, R50, PT ;  /* 0x000000322700720c */ /* 0x000fd60003f84070 */
[--C-:B------:R-:W-:Y:S01]  /*9da0*/  @!P3 IMAD.IADD R53, R53, 0x1, -R39.reuse ;  /* 0x000000013535b824 */ /* 0x100fe200078e0a27 */
[C---:B------:R-:W-:Y:S01]  /*9db0*/  ISETP.GT.U32.AND P3, PT, R39.reuse, R83, PT ;  /* 0x000000532700720c */ /* 0x040fe20003f64070 */
[----:B------:R-:W-:Y:S01]  /*9dc0*/  @!P4 IMAD.IADD R50, R50, 0x1, -R39 ;  /* 0x000000013232c824 */ /* 0x000fe200078e0a27 */
[C---:B------:R-:W-:Y:S01]  /*9dd0*/  ISETP.GT.U32.AND P4, PT, R39.reuse, R79, PT ;  /* 0x0000004f2700720c */ /* 0x040fe20003f84070 */
[----:B------:R-:W-:Y:S01]  /*9de0*/  @!P0 IMAD.MOV R53, RZ, RZ, -R53 ;  /* 0x000000ffff358224 */ /* 0x000fe200078e0a35 */
[----:B------:R-:W-:-:S09]  /*9df0*/  ISETP.GT.U32.AND P0, PT, R39, R87, PT ;  /* 0x000000572700720c */ /* 0x000fd20003f04070 */
[--C-:B------:R-:W-:Y:S01]  /*9e00*/  @!P3 IMAD.IADD R83, R83, 0x1, -R39.reuse ;  /* 0x000000015353b824 */ /* 0x100fe200078e0a27 */
[----:B------:R-:W-:Y:S01]  /*9e10*/  ISETP.GE.AND P3, PT, R5, RZ, PT ;  /* 0x000000ff0500720c */ /* 0x000fe20003f66270 */
[--C-:B------:R-:W-:Y:S01]  /*9e20*/  @!P4 IMAD.IADD R79, R79, 0x1, -R39.reuse ;  /* 0x000000014f4fc824 */ /* 0x100fe200078e0a27 */
[C---:B------:R-:W-:Y:S01]  /*9e30*/  ISETP.GT.U32.AND P4, PT, R39.reuse, R95, PT ;  /* 0x0000005f2700720c */ /* 0x040fe20003f84070 */
[----:B------:R-:W-:Y:S01]  /*9e40*/  @!P5 IMAD.MOV R50, RZ, RZ, -R50 ;  /* 0x000000ffff32d224 */ /* 0x000fe200078e0a32 */
[C---:B------:R-:W-:Y:S01]  /*9e50*/  ISETP.GT.U32.AND P5, PT, R39.reuse, R83, PT ;  /* 0x000000532700720c */ /* 0x040fe20003fa4070 */
[----:B------:R-:W-:Y:S01]  /*9e60*/  @!P2 IMAD.MOV R56, RZ, RZ, -R56 ;  /* 0x000000ffff38a224 */ /* 0x000fe200078e0a38 */
[----:B------:R-:W-:Y:S01]  /*9e70*/  ISETP.GT.U32.AND P2, PT, R39, R91, PT ;  /* 0x0000005b2700720c */ /* 0x000fe20003f44070 */
[----:B------:R-:W-:Y:S01]  /*9e80*/  @!P0 IMAD.IADD R87, R87, 0x1, -R39 ;  /* 0x0000000157578824 */ /* 0x000fe200078e0a27 */
[----:B------:R-:W-:-:S05]  /*9e90*/  ISETP.GT.U32.AND P0, PT, R39, R63, PT ;  /* 0x0000003f2700720c */ /* 0x000fca0003f04070 */
[----:B------:R-:W-:Y:S01]  /*9ea0*/  @!P3 IMAD.MOV R99, RZ, RZ, -R99 ;  /* 0x000000ffff63b224 */ /* 0x000fe200078e0a63 */
[----:B------:R-:W-:Y:S01]  /*9eb0*/  ISETP.GT.U32.AND P3, PT, R39, R75, PT ;  /* 0x0000004b2700720c */ /* 0x000fe20003f64070 */
[--C-:B------:R-:W-:Y:S01]  /*9ec0*/  @!P4 IMAD.IADD R95, R95, 0x1, -R39.reuse ;  /* 0x000000015f5fc824 */ /* 0x100fe200078e0a27 */
[C---:B------:R-:W-:Y:S01]  /*9ed0*/  ISETP.GT.U32.AND P4, PT, R39.reuse, R71, PT ;  /* 0x000000472700720c */ /* 0x040fe20003f84070 */
[----:B------:R-:W-:Y:S01]  /*9ee0*/  @!P6 IMAD.MOV R60, RZ, RZ, -R60 ;  /* 0x000000ffff3ce224 */ /* 0x000fe200078e0a3c */
[----:B------:R-:W-:Y:S01]  /*9ef0*/  ISETP.GT.U32.AND P6, PT, R39, R79, PT ;  /* 0x0000004f2700720c */ /* 0x000fe20003fc4070 */
[--C-:B------:R-:W-:Y:S02]  /*9f00*/  @!P5 IMAD.IADD R83, R83, 0x1, -R39.reuse ;  /* 0x000000015353d824 */ /* 0x100fe400078e0a27 */
[--C-:B------:R-:W-:Y:S01]  /*9f10*/  @!P2 IMAD.IADD R91, R91, 0x1, -R39.reuse ;  /* 0x000000015b5ba824 */ /* 0x100fe200078e0a27 */
[----:B------:R-:W-:Y:S01]  /*9f20*/  ISETP.GT.U32.AND P2, PT, R39, R67, PT ;  /* 0x000000432700720c */ /* 0x000fe20003f44070 */
[----:B------:R-:W-:-:S04]  /*9f30*/  @!P0 IMAD.IADD R63, R63, 0x1, -R39 ;  /* 0x000000013f3f8824 */ /* 0x000fc800078e0a27 */
[--C-:B------:R-:W-:Y:S01]  /*9f40*/  @!P3 IMAD.IADD R75, R75, 0x1, -R39.reuse ;  /* 0x000000014b4bb824 */ /* 0x100fe200078e0a27 */
[----:B------:R-:W-:Y:S01]  /*9f50*/  ISETP.GE.AND P3, PT, R120, RZ, PT ;  /* 0x000000ff7800720c */ /* 0x000fe20003f66270 */
[--C-:B------:R-:W-:Y:S02]  /*9f60*/  @!P4 IMAD.IADD R71, R71, 0x1, -R39.reuse ;  /* 0x000000014747c824 */ /* 0x100fe400078e0a27 */
[----:B------:R-:W-:-:S04]  /*9f70*/  @!P6 IMAD.IADD R79, R79, 0x1, -R39 ;  /* 0x000000014f4fe824 */ /* 0x000fc800078e0a27 */
[----:B------:R-:W-:-:S06]  /*9f80*/  @!P2 IMAD.IADD R67, R67, 0x1, -R39 ;  /* 0x000000014343a824 */ /* 0x000fcc00078e0a27 */
[----:B------:R-:W-:Y:S01]  /*9f90*/  @!P3 IMAD.MOV R91, RZ, RZ, -R91 ;  /* 0x000000ffff5bb224 */ /* 0x000fe200078e0a5b */
[C---:B------:R-:W-:Y:S02]  /*9fa0*/  ISETP.GT.U32.AND P3, PT, R39.reuse, R71, PT ;  /* 0x000000472700720c */ /* 0x040fe40003f64070 */
[----:B------:R-:W-:-:S11]  /*9fb0*/  ISETP.GT.U32.AND P6, PT, R39, R59, PT ;  /* 0x0000003b2700720c */ /* 0x000fd60003fc4070 */
[--C-:B------:R-:W-:Y:S01]  /*9fc0*/  @!P3 IMAD.IADD R71, R71, 0x1, -R39.reuse ;  /* 0x000000014747b824 */ /* 0x100fe200078e0a27 */
[----:B------:R-:W-:Y:S01]  /*9fd0*/  ISETP.GT.U32.AND P3, PT, R39, R49, PT ;  /* 0x000000312700720c */ /* 0x000fe20003f64070 */
[----:B------:R-:W-:-:S05]  /*9fe0*/  @!P6 IMAD.IADD R59, R59, 0x1, -R39 ;  /* 0x000000013b3be824 */ /* 0x000fca00078e0a27 */
[----:B------:R-:W-:-:S07]  /*9ff0*/  ISETP.GT.U32.AND P6, PT, R39, R59, PT ;  /* 0x0000003b2700720c */ /* 0x000fce0003fc4070 */
[----:B------:R-:W-:Y:S01]  /*a000*/  @!P3 IMAD.IADD R49, R49, 0x1, -R39 ;  /* 0x000000013131b824 */ /* 0x000fe200078e0a27 */
[----:B------:R-:W-:-:S05]  /*a010*/  ISETP.GE.AND P3, PT, R131, RZ, PT ;  /* 0x000000ff8300720c */ /* 0x000fca0003f66270 */
[----:B------:R-:W-:Y:S01]  /*a020*/  @!P6 IMAD.IADD R59, R59, 0x1, -R39 ;  /* 0x000000013b3be824 */ /* 0x000fe200078e0a27 */
[----:B------:R-:W-:Y:S02]  /*a030*/  ISETP.GE.AND P6, PT, R127, RZ, PT ;  /* 0x000000ff7f00720c */ /* 0x000fe40003fc6270 */
[----:B--2---:R-:W-:Y:S01]  /*a040*/  ISETP.GE.AND P0, PT, R124, RZ, PT ;  /* 0x000000ff7c00720c */ /* 0x004fe20003f06270 */
[----:B---3--:R-:W-:-:S05]  /*a050*/  IMAD.MOV.U32 R5, RZ, RZ, R121 ;  /* 0x000000ffff057224 */ /* 0x008fca00078e0079 */
[----:B------:R-:W-:Y:S01]  /*a060*/  ISETP.GE.AND P5, PT, R5, RZ, PT ;  /* 0x000000ff0500720c */ /* 0x000fe20003fa6270 */
[----:B------:R-:W-:-:S05]  /*a070*/  IMAD.MOV.U32 R121, RZ, RZ, R128 ;  /* 0x000000ffff797224 */ /* 0x000fca00078e0080 */
[----:B------:R-:W-:Y:S01]  /*a080*/  ISETP.GE.AND P4, PT, R121, RZ, PT ;  /* 0x000000ff7900720c */ /* 0x000fe20003f86270 */
[----:B------:R-:W-:Y:S01]  /*a090*/  @!P0 IMAD.MOV R79, RZ, RZ, -R79 ;  /* 0x000000ffff4f8224 */ /* 0x000fe200078e0a4f */
[----:B------:R-:W-:-:S05]  /*a0a0*/  ISETP.GE.AND P2, PT, R122, RZ, PT ;  /* 0x000000ff7a00720c */ /* 0x000fca0003f46270 */
[----:B------:R-:W-:Y:S01]  /*a0b0*/  @!P5 IMAD.MOV R95, RZ, RZ, -R95 ;  /* 0x000000ffff5fd224 */ /* 0x000fe200078e0a5f */
[C---:B------:R-:W-:Y:S02]  /*a0c0*/  ISETP.GT.U32.AND P5, PT, R39.reuse, R75, PT ;  /* 0x0000004b2700720c */ /* 0x040fe40003fa4070 */
[----:B------:R-:W-:-:S03]  /*a0d0*/  ISETP.GT.U32.AND P0, PT, R39, R55, PT ;  /* 0x000000372700720c */ /* 0x000fc60003f04070 */
[----:B------:R-:W-:Y:S01]  /*a0e0*/  @!P4 IMAD.MOV R87, RZ, RZ, -R87 ;  /* 0x000000ffff57c224 */ /* 0x000fe200078e0a57 */
[----:B------:R-:W-:Y:S01]  /*a0f0*/  ISETP.GT.U32.AND P4, PT, R39, R67, PT ;  /* 0x000000432700720c */ /* 0x000fe20003f84070 */
[----:B------:R-:W-:Y:S02]  /*a100*/  IMAD.MOV.U32 R128, RZ, RZ, R149 ;  /* 0x000000ffff807224 */ /* 0x000fe400078e0095 */
[----:B------:R-:W-:-:S04]  /*a110*/  @!P2 IMAD.MOV R83, RZ, RZ, -R83 ;  /* 0x000000ffff53a224 */ /* 0x000fc800078e0a53 */
[--C-:B------:R-:W-:Y:S01]  /*a120*/  @!P5 IMAD.IADD R75, R75, 0x1, -R39.reuse ;  /* 0x000000014b4bd824 */ /* 0x100fe200078e0a27 */
[----:B------:R-:W-:Y:S01]  /*a130*/  ISETP.GT.U32.AND P5, PT, R39, R52, PT ;  /* 0x000000342700720c */ /* 0x000fe20003fa4070 */
[--C-:B------:R-:W-:Y:S01]  /*a140*/  @!P0 IMAD.IADD R55, R55, 0x1, -R39.reuse ;  /* 0x0000000137378824 */ /* 0x100fe200078e0a27 */
[----:B------:R-:W-:Y:S02]  /*a150*/  ISETP.GT.U32.AND P2, PT, R39, R63, PT ;  /* 0x0000003f2700720c */ /* 0x000fe40003f44070 */
[----:B------:R-:W-:Y:S01]  /*a160*/  ISETP.GE.AND P0, PT, R128, RZ, PT ;  /* 0x000000ff8000720c */ /* 0x000fe20003f06270 */
[----:B------:R-:W-:Y:S01]  /*a170*/  @!P4 IMAD.IADD R67, R67, 0x1, -R39 ;  /* 0x000000014343c824 */ /* 0x000fe200078e0a27 */
[----:B------:R-:W-:-:S07]  /*a180*/  ISETP.GT.U32.AND P4, PT, R39, R98, PT ;  /* 0x000000622700720c */ /* 0x000fce0003f84070 */
[--C-:B------:R-:W-:Y:S01]  /*a190*/  @!P5 IMAD.IADD R52, R52, 0x1, -R39.reuse ;  /* 0x000000013434d824 */ /* 0x100fe200078e0a27 */
[----:B------:R-:W-:Y:S01]  /*a1a0*/  ISETP.GE.AND P5, PT, R129, RZ, PT ;  /* 0x000000ff8100720c */ /* 0x000fe20003fa6270 */
[----:B------:R-:W-:Y:S01]  /*a1b0*/  @!P2 IMAD.IADD R63, R63, 0x1, -R39 ;  /* 0x000000013f3fa824 */ /* 0x000fe200078e0a27 */
[C---:B------:R-:W-:Y:S01]  /*a1c0*/  ISETP.GT.U32.AND P2, PT, R39.reuse, R94, PT ;  /* 0x0000005e2700720c */ /* 0x040fe20003f44070 */
[----:B------:R-:W-:Y:S01]  /*a1d0*/  @!P0 IMAD.MOV R71, RZ, RZ, -R71 ;  /* 0x000000ffff478224 */ /* 0x000fe200078e0a47 */
[----:B------:R-:W-:Y:S01]  /*a1e0*/  ISETP.GT.U32.AND P0, PT, R39, R52, PT ;  /* 0x000000342700720c */ /* 0x000fe20003f04070 */
[----:B------:R-:W-:Y:S01]  /*a1f0*/  @!P4 IMAD.IADD R98, R98, 0x1, -R39 ;  /* 0x000000016262c824 */ /* 0x000fe200078e0a27 */
[----:B------:R-:W-:Y:S01]  /*a200*/  ISETP.GE.AND P4, PT, R133, RZ, PT ;  /* 0x000000ff8500720c */ /* 0x000fe20003f86270 */
[----:B------:R-:W-:-:S03]  /*a210*/  @!P3 IMAD.MOV R63, RZ, RZ, -R63 ;  /* 0x000000ffff3fb224 */ /* 0x000fc600078e0a3f */
[----:B------:R-:W-:-:S03]  /*a220*/  ISETP.GT.U32.AND P3, PT, R39, R98, PT ;  /* 0x000000622700720c */ /* 0x000fc60003f64070 */
[----:B------:R-:W-:Y:S01]  /*a230*/  @!P5 IMAD.MOV R67, RZ, RZ, -R67 ;  /* 0x000000ffff43d224 */ /* 0x000fe200078e0a43 */
[C---:B------:R-:W-:Y:S01]  /*a240*/  ISETP.GT.U32.AND P5, PT, R39.reuse, R49, PT ;  /* 0x000000312700720c */ /* 0x040fe20003fa4070 */
[--C-:B------:R-:W-:Y:S01]  /*a250*/  @!P2 IMAD.IADD R94, R94, 0x1, -R39.reuse ;  /* 0x000000015e5ea824 */ /* 0x100fe200078e0a27 */
[C---:B------:R-:W-:Y:S01]  /*a260*/  ISETP.GT.U32.AND P2, PT, R39.reuse, R55, PT ;  /* 0x000000372700720c */ /* 0x040fe20003f44070 */
[----:B------:R-:W-:Y:S01]  /*a270*/  @!P0 IMAD.IADD R52, R52, 0x1, -R39 ;  /* 0x0000000134348824 */ /* 0x000fe200078e0a27 */
[C---:B------:R-:W-:Y:S01]  /*a280*/  ISETP.GT.U32.AND P0, PT, R39.reuse, R82, PT ;  /* 0x000000522700720c */ /* 0x040fe20003f04070 */
[----:B------:R-:W-:Y:S01]  /*a290*/  @!P4 IMAD.MOV R59, RZ, RZ, -R59 ;  /* 0x000000ffff3bc224 */ /* 0x000fe200078e0a3b */
[----:B------:R-:W-:Y:S01]  /*a2a0*/  ISETP.GT.U32.AND P4, PT, R39, R90, PT ;  /* 0x0000005a2700720c */ /* 0x000fe20003f84070 */
[----:B------:R-:W-:Y:S02]  /*a2b0*/  @!P6 IMAD.MOV R75, RZ, RZ, -R75 ;  /* 0x000000ffff4be224 */ /* 0x000fe400078e0a4b */
[----:B------:R-:W-:Y:S01]  /*a2c0*/  @!P3 IMAD.IADD R98, R98, 0x1, -R39 ;  /* 0x000000016262b824 */ /* 0x000fe200078e0a27 */
[----:B----4-:R-:W-:-:S03]  /*a2d0*/  ISETP.GE.AND P3, PT, R134, RZ, PT ;  /* 0x000000ff8600720c */ /* 0x010fc60003f66270 */
[--C-:B------:R-:W-:Y:S01]  /*a2e0*/  @!P5 IMAD.IADD R49, R49, 0x1, -R39.reuse ;  /* 0x000000013131d824 */ /* 0x100fe200078e0a27 */
[C---:B------:R-:W-:Y:S02]  /*a2f0*/  ISETP.GT.U32.AND P5, PT, R39.reuse, R78, PT ;  /* 0x0000004e2700720c */ /* 0x040fe40003fa4070 */
[----:B------:R-:W-:Y:S01]  /*a300*/  ISETP.GT.U32.AND P6, PT, R39, R94, PT ;  /* 0x0000005e2700720c */ /* 0x000fe20003fc4070 */
[--C-:B------:R-:W-:Y:S01]  /*a310*/  @!P2 IMAD.IADD R55, R55, 0x1, -R39.reuse ;  /* 0x000000013737a824 */ /* 0x100fe200078e0a27 */
[----:B------:R-:W-:Y:S01]  /*a320*/  ISETP.GT.U32.AND P2, PT, R39, R86, PT ;  /* 0x000000562700720c */ /* 0x000fe20003f44070 */
[--C-:B------:R-:W-:Y:S01]  /*a330*/  @!P0 IMAD.IADD R82, R82, 0x1, -R39.reuse ;  /* 0x0000000152528824 */ /* 0x100fe200078e0a27 */
[----:B------:R-:W-:Y:S01]  /*a340*/  ISETP.GE.AND P0, PT, R140, RZ, PT ;  /* 0x000000ff8c00720c */ /* 0x000fe20003f06270 */
[----:B------:R-:W-:Y:S01]  /*a350*/  @!P4 IMAD.IADD R90, R90, 0x1, -R39 ;  /* 0x000000015a5ac824 */ /* 0x000fe200078e0a27 */
[----:B------:R-:W-:Y:S01]  /*a360*/  ISETP.GE.AND P4, PT, R136, RZ, PT ;  /* 0x000000ff8800720c */ /* 0x000fe20003f86270 */
[----:B------:R-:W-:-:S03]  /*a370*/  @!P3 IMAD.MOV R55, RZ, RZ, -R55 ;  /* 0x000000ffff37b224 */ /* 0x000fc600078e0a37 */
[----:B------:R-:W-:Y:S01]  /*a380*/  ISETP.GT.U32.AND P3, PT, R39, R90, PT ;  /* 0x0000005a2700720c */ /* 0x000fe20003f64070 */
[--C-:B------:R-:W-:Y:S01]  /*a390*/  @!P5 IMAD.IADD R78, R78, 0x1, -R39.reuse ;  /* 0x000000014e4ed824 */ /* 0x100fe200078e0a27 */
[----:B------:R-:W-:Y:S01]  /*a3a0*/  ISETP.GE.AND P5, PT, R141, RZ, PT ;  /* 0x000000ff8d00720c */ /* 0x000fe20003fa6270 */
[--C-:B------:R-:W-:Y:S01]  /*a3b0*/  @!P6 IMAD.IADD R94, R94, 0x1, -R39.reuse ;  /* 0x000000015e5ee824 */ /* 0x100fe200078e0a27 */
[----:B------:R-:W-:Y:S01]  /*a3c0*/  ISETP.GT.U32.AND P6, PT, R39, R74, PT ;  /* 0x0000004a2700720c */ /* 0x000fe20003fc4070 */
[----:B------:R-:W-:Y:S01]  /*a3d0*/  @!P2 IMAD.IADD R86, R86, 0x1, -R39 ;  /* 0x000000015656a824 */ /* 0x000fe200078e0a27 */
[----:B------:R-:W-:Y:S01]  /*a3e0*/  ISETP.GE.AND P2, PT, R137, RZ, PT ;  /* 0x000000ff8900720c */ /* 0x000fe20003f46270 */
[----:B------:R-:W-:Y:S01]  /*a3f0*/  @!P0 IMAD.MOV R98, RZ, RZ, -R98 ;  /* 0x000000ffff628224 */ /* 0x000fe200078e0a62 */
[C---:B------:R-:W-:Y:S01]  /*a400*/  ISETP.GT.U32.AND P0, PT, R39.reuse, R78, PT ;  /* 0x0000004e2700720c */ /* 0x040fe20003f04070 */
[----:B------:R-:W-:Y:S01]  /*a410*/  @!P4 IMAD.MOV R52, RZ, RZ, -R52 ;  /* 0x000000ffff34c224 */ /* 0x000fe200078e0a34 */
[----:B------:R-:W-:-:S03]  /*a420*/  ISETP.GT.U32.AND P4, PT, R39, R86, PT ;  /* 0x000000562700720c */ /* 0x000fc60003f84070 */
[--C-:B------:R-:W-:Y:S01]  /*a430*/  @!P3 IMAD.IADD R90, R90, 0x1, -R39.reuse ;  /* 0x000000015a5ab824 */ /* 0x100fe200078e0a27 */
[C---:B------:R-:W-:Y:S01]  /*a440*/  ISETP.GT.U32.AND P3, PT, R39.reuse, R66, PT ;  /* 0x000000422700720c */ /* 0x040fe20003f64070 */
[----:B------:R-:W-:Y:S01]  /*a450*/  @!P5 IMAD.MOV R94, RZ, RZ, -R94 ;  /* 0x000000ffff5ed224 */ /* 0x000fe200078e0a5e */
[C---:B------:R-:W-:Y:S01]  /*a460*/  ISETP.GT.U32.AND P5, PT, R39.reuse, R70, PT ;  /* 0x000000462700720c */ /* 0x040fe20003fa4070 */
[----:B------:R-:W-:Y:S02]  /*a470*/  @!P6 IMAD.IADD R74, R74, 0x1, -R39 ;  /* 0x000000014a4ae824 */ /* 0x000fe400078e0a27 */
[----:B------:R-:W-:Y:S01]  /*a480*/  @!P2 IMAD.MOV R49, RZ, RZ, -R49 ;  /* 0x000000ffff31a224 */ /* 0x000fe200078e0a31 */
[C---:B------:R-:W-:Y:S01]  /*a490*/  ISETP.GT.U32.AND P2, PT, R39.reuse, R82, PT ;  /* 0x000000522700720c */ /* 0x040fe20003f44070 */
[--C-:B------:R-:W-:Y:S01]  /*a4a0*/  @!P0 IMAD.IADD R78, R78, 0x1, -R39.reuse ;  /* 0x000000014e4e8824 */ /* 0x100fe200078e0a27 */
[C---:B------:R-:W-:Y:S02]  /*a4b0*/  ISETP.GT.U32.AND P0, PT, R39.reuse, R54, PT ;  /* 0x000000362700720c */ /* 0x040fe40003f04070 */
[C---:B------:R-:W-:Y:S01]  /*a4c0*/  ISETP.GT.U32.AND P6, PT, R39.reuse, R74, PT ;  /* 0x0000004a2700720c */ /* 0x040fe20003fc4070 */
[--C-:B------:R-:W-:Y:S01]  /*a4d0*/  @!P4 IMAD.IADD R86, R86, 0x1, -R39.reuse ;  /* 0x000000015656c824 */ /* 0x100fe200078e0a27 */
[----:B------:R-:W-:Y:S01]  /*a4e0*/  ISETP.GT.U32.AND P4, PT, R39, R62, PT ;  /* 0x0000003e2700720c */ /* 0x000fe20003f84070 */
[--C-:B------:R-:W-:Y:S01]  /*a4f0*/  @!P3 IMAD.IADD R66, R66, 0x1, -R39.reuse ;  /* 0x000000014242b824 */ /* 0x100fe200078e0a27 */
[----:B------:R-:W-:Y:S01]  /*a500*/  ISETP.GE.AND P3, PT, R144, RZ, PT ;  /* 0x000000ff9000720c */ /* 0x000fe20003f66270 */
[----:B------:R-:W-:Y:S01]  /*a510*/  @!P5 IMAD.IADD R70, R70, 0x1, -R39 ;  /* 0x000000014646d824 */ /* 0x000fe200078e0a27 */
[----:B------:R-:W-:-:S03]  /*a520*/  ISETP.GE.AND P5, PT, R143, RZ, PT ;  /* 0x000000ff8f00720c */ /* 0x000fc60003fa6270 */
[--C-:B------:R-:W-:Y:S01]  /*a530*/  @!P2 IMAD.IADD R82, R82, 0x1, -R39.reuse ;  /* 0x000000015252a824 */ /* 0x100fe200078e0a27 */
[C---:B------:R-:W-:Y:S01]  /*a540*/  ISETP.GT.U32.AND P2, PT, R39.reuse, R58, PT ;  /* 0x0000003a2700720c */ /* 0x040fe20003f44070 */
[--C-:B------:R-:W-:Y:S01]  /*a550*/  @!P0 IMAD.IADD R54, R54, 0x1, -R39.reuse ;  /* 0x0000000136368824 */ /* 0x100fe200078e0a27 */
[----:B------:R-:W-:Y:S01]  /*a560*/  ISETP.GT.U32.AND P0, PT, R39, R70, PT ;  /* 0x000000462700720c */ /* 0x000fe20003f04070 */
[--C-:B------:R-:W-:Y:S01]  /*a570*/  @!P6 IMAD.IADD R74, R74, 0x1, -R39.reuse ;  /* 0x000000014a4ae824 */ /* 0x100fe200078e0a27 */
[----:B------:R-:W-:Y:S01]  /*a580*/  ISETP.GE.AND P6, PT, R142, RZ, PT ;  /* 0x000000ff8e00720c */ /* 0x000fe20003fc6270 */
[----:B------:R-:W-:Y:S01]  /*a590*/  @!P4 IMAD.IADD R62, R62, 0x1, -R39 ;  /* 0x000000013e3ec824 */ /* 0x000fe200078e0a27 */
[----:B------:R-:W-:Y:S01]  /*a5a0*/  ISETP.GE.AND P4, PT, R145, RZ, PT ;  /* 0x000000ff9100720c */ /* 0x000fe20003f86270 */
[----:B------:R-:W-:Y:S02]  /*a5b0*/  @!P3 IMAD.MOV R82, RZ, RZ, -R82 ;  /* 0x000000ffff52b224 */ /* 0x000fe400078e0a52 */
[----:B------:R-:W-:Y:S01]  /*a5c0*/  @!P5 IMAD.MOV R86, RZ, RZ, -R86 ;  /* 0x000000ffff56d224 */ /* 0x000fe200078e0a56 */
[----:B------:R-:W-:-:S02]  /*a5d0*/  ISETP.GT.U32.AND P5, PT, R39, R66, PT ;  /* 0x000000422700720c */ /* 0x000fc40003fa4070 */
[----:B------:R-:W-:Y:S01]  /*a5e0*/  ISETP.GT.U32.AND P3, PT, R39, R62, PT ;  /* 0x0000003e2700720c */ /* 0x000fe20003f64070 */
[--C-:B------:R-:W-:Y:S01]  /*a5f0*/  @!P2 IMAD.IADD R58, R58, 0x1, -R39.reuse ;  /* 0x000000013a3aa824 */ /* 0x100fe200078e0a27 */
[----:B------:R-:W-:Y:S01]  /*a600*/  ISETP.GE.AND P2, PT, R147, RZ, PT ;  /* 0x000000ff9300720c */ /* 0x000fe20003f46270 */
[----:B------:R-:W-:Y:S01]  /*a610*/  @!P0 IMAD.IADD R70, R70, 0x1, -R39 ;  /* 0x0000000146468824 */ /* 0x000fe200078e0a27 */
[C---:B------:R-:W-:Y:S01]  /*a620*/  ISETP.GT.U32.AND P0, PT, R39.reuse, R48, PT ;  /* 0x000000302700720c */ /* 0x040fe20003f04070 */
[----:B------:R-:W-:Y:S01]  /*a630*/  @!P6 IMAD.MOV R90, RZ, RZ, -R90 ;  /* 0x000000ffff5ae224 */ /* 0x000fe200078e0a5a */
[C---:B------:R-:W-:Y:S01]  /*a640*/  ISETP.GT.U32.AND P6, PT, R39.reuse, R54, PT ;  /* 0x000000362700720c */ /* 0x040fe20003fc4070 */
[----:B------:R-:W-:Y:S01]  /*a650*/  @!P4 IMAD.MOV R78, RZ, RZ, -R78 ;  /* 0x000000ffff4ec224 */ /* 0x000fe200078e0a4e */
[----:B------:R-:W-:-:S03]  /*a660*/  ISETP.GT.U32.AND P4, PT, R39, R58, PT ;  /* 0x0000003a2700720c */ /* 0x000fc60003f84070 */
[--C-:B------:R-:W-:Y:S01]  /*a670*/  @!P5 IMAD.IADD R66, R66, 0x1, -R39.reuse ;  /* 0x000000014242d824 */ /* 0x100fe200078e0a27 */
[C---:B------:R-:W-:Y:S01]  /*a680*/  ISETP.GT.U32.AND P5, PT, R39.reuse, R97, PT ;  /* 0x000000612700720c */ /* 0x040fe20003fa4070 */
[--C-:B------:R-:W-:Y:S01]  /*a690*/  @!P3 IMAD.IADD R62, R62, 0x1, -R39.reuse ;  /* 0x000000013e3eb824 */ /* 0x100fe200078e0a27 */
[C---:B------:R-:W-:Y:S01]  /*a6a0*/  ISETP.GT.U32.AND P3, PT, R39.reuse, R93, PT ;  /* 0x0000005d2700720c */ /* 0x040fe20003f64070 */
[----:B------:R-:W-:Y:S01]  /*a6b0*/  @!P2 IMAD.MOV R74, RZ, RZ, -R74 ;  /* 0x000000ffff4aa224 */ /* 0x000fe200078e0a4a */
[C---:B------:R-:W-:Y:S01]  /*a6c0*/  ISETP.GT.U32.AND P2, PT, R39.reuse, R51, PT ;  /* 0x000000332700720c */ /* 0x040fe20003f44070 */
[--C-:B------:R-:W-:Y:S01]  /*a6d0*/  @!P0 IMAD.IADD R48, R48, 0x1, -R39.reuse ;  /* 0x0000000130308824 */ /* 0x100fe200078e0a27 */
[----:B------:R-:W-:Y:S01]  /*a6e0*/  ISETP.GE.AND P0, PT, R152, RZ, PT ;  /* 0x000000ff9800720c */ /* 0x000fe20003f06270 */
[--C-:B------:R-:W-:Y:S01]  /*a6f0*/  @!P6 IMAD.IADD R54, R54, 0x1, -R39.reuse ;  /* 0x000000013636e824 */ /* 0x100fe200078e0a27 */
[----:B------:R-:W-:Y:S01]  /*a700*/  ISETP.GT.U32.AND P6, PT, R39, R89, PT ;  /* 0x000000592700720c */ /* 0x000fe20003fc4070 */
[----:B------:R-:W-:Y:S01]  /*a710*/  @!P4 IMAD.IADD R58, R58, 0x1, -R39 ;  /* 0x000000013a3ac824 */ /* 0x000fe200078e0a27 */
[----:B------:R-:W-:-:S03]  /*a720*/  ISETP.GE.AND P4, PT, R148, RZ, PT ;  /* 0x000000ff9400720c */ /* 0x000fc60003f86270 */
[--C-:B------:R-:W-:Y:S02]  /*a730*/  @!P5 IMAD.IADD R97, R97, 0x1, -R39.reuse ;  /* 0x000000016161d824 */ /* 0x100fe400078e0a27 */
[--C-:B------:R-:W-:Y:S01]  /*a740*/  @!P3 IMAD.IADD R93, R93, 0x1, -R39.reuse ;  /* 0x000000015d5db824 */ /* 0x100fe200078e0a27 */
[----:B------:R-:W-:Y:S01]  /*a750*/  ISETP.GE.AND P3, PT, R154, RZ, PT ;  /* 0x000000ff9a00720c */ /* 0x000fe20003f66270 */
[--C-:B------:R-:W-:Y:S01]  /*a760*/  @!P2 IMAD.IADD R51, R51, 0x1, -R39.reuse ;  /* 0x000000013333a824 */ /* 0x100fe200078e0a27 */
[----:B------:R-:W-:Y:S01]  /*a770*/  ISETP.GE.AND P2, PT, R151, RZ, PT ;  /* 0x000000ff9700720c */ /* 0x000fe20003f46270 */
[----:B------:R-:W-:Y:S01]  /*a780*/  @!P0 IMAD.MOV R62, RZ, RZ, -R62 ;  /* 0x000000ffff3e8224 */ /* 0x000fe200078e0a3e */
[----:B------:R-:W-:Y:S01]  /*a790*/  ISETP.GT.U32.AND P0, PT, R39, R97, PT ;  /* 0x000000612700720c */ /* 0x000fe20003f04070 */
[----:B------:R-:W-:Y:S02]  /*a7a0*/  @!P6 IMAD.IADD R89, R89, 0x1, -R39 ;  /* 0x000000015959e824 */ /* 0x000fe400078e0a27 */
[----:B------:R-:W-:Y:S01]  /*a7b0*/  @!P4 IMAD.MOV R70, RZ, RZ, -R70 ;  /* 0x000000ffff46c224 */ /* 0x000fe200078e0a46 */
[----:B------:R-:W-:-:S02]  /*a7c0*/  ISETP.GT.U32.AND P4, PT, R39, R51, PT ;  /* 0x000000332700720c */ /* 0x000fc40003f84070 */
[----:B------:R-:W-:-:S03]  /*a7d0*/  ISETP.GT.U32.AND P6, PT, R39, R89, PT ;  /* 0x000000592700720c */ /* 0x000fc60003fc4070 */
[----:B------:R-:W-:Y:S01]  /*a7e0*/  @!P3 IMAD.MOV R54, RZ, RZ, -R54 ;  /* 0x000000ffff36b224 */ /* 0x000fe200078e0a36 */
[C---:B------:R-:W-:Y:S01]  /*a7f0*/  ISETP.GT.U32.AND P3, PT, R39.reuse, R85, PT ;  /* 0x000000552700720c */ /* 0x040fe20003f64070 */
[----:B------:R-:W-:Y:S01]  /*a800*/  @!P2 IMAD.MOV R66, RZ, RZ, -R66 ;  /* 0x000000ffff42a224 */ /* 0x000fe200078e0a42 */
[----:B------:R-:W-:Y:S01]  /*a810*/  ISETP.GT.U32.AND P2, PT, R39, R48, PT ;  /* 0x000000302700720c */ /* 0x000fe20003f44070 */
[--C-:B------:R-:W-:Y:S01]  /*a820*/  @!P0 IMAD.IADD R97, R97, 0x1, -R39.reuse ;  /* 0x0000000161618824 */ /* 0x100fe200078e0a27 */
[----:B------:R-:W-:Y:S02]  /*a830*/  ISETP.GT.U32.AND P0, PT, R39, R73, PT ;  /* 0x000000492700720c */ /* 0x000fe40003f04070 */
[----:B------:R-:W-:Y:S01]  /*a840*/  ISETP.GE.AND P5, PT, R153, RZ, PT ;  /* 0x000000ff9900720c */ /* 0x000fe20003fa6270 */
[--C-:B------:R-:W-:Y:S02]  /*a850*/  @!P4 IMAD.IADD R51, R51, 0x1, -R39.reuse ;  /* 0x000000013333c824 */ /* 0x100fe400078e0a27 */
[----:B------:R-:W-:Y:S01]  /*a860*/  @!P6 IMAD.IADD R89, R89, 0x1, -R39 ;  /* 0x000000015959e824 */ /* 0x000fe200078e0a27 */
[----:B------:R-:W-:-:S02]  /*a870*/  ISETP.GT.U32.AND P6, PT, R39, R69, PT ;  /* 0x000000452700720c */ /* 0x000fc40003fc4070 */
        /* <DEDUP_REMOVED lines=8> */
[----:B------:R-:W-:-:S03]  /*a900*/  ISETP.GT.U32.AND P5, PT, R39, R93, PT ;  /* 0x0000005d2700720c */ /* 0x000fc60003fa4070 */
[--C-:B------:R-:W-:Y:S01]  /*a910*/  @!P6 IMAD.IADD R69, R69, 0x1, -R39.reuse ;  /* 0x000000014545e824 */ /* 0x100fe200078e0a27 */
[----:B------:R-:W-:Y:S01]  /*a920*/  ISETP.GT.U32.AND P6, PT, R39, R85, PT ;  /* 0x000000552700720c */ /* 0x000fe20003fc4070 */
[----:B------:R-:W-:Y:S01]  /*a930*/  @!P4 IMAD.IADD R81, R81, 0x1, -R39 ;  /* 0x000000015151c824 */ /* 0x000fe200078e0a27 */
[----:B------:R-:W-:Y:S01]  /*a940*/  ISETP.GE.AND P4, PT, R160, RZ, PT ;  /* 0x000000ffa000720c */ /* 0x000fe20003f86270 */
[----:B------:R-:W-:-:S03]  /*a950*/  @!P3 IMAD.MOV R48, RZ, RZ, -R48 ;  /* 0x000000ffff30b224 */ /* 0x000fc600078e0a30 */
[----:B------:R-:W-:Y:S01]  /*a960*/  ISETP.GT.U32.AND P3, PT, R39, R81, PT ;  /* 0x000000512700720c */ /* 0x000fe20003f64070 */
[----:B------:R-:W-:Y:S01]  /*a970*/  @!P2 IMAD.IADD R77, R77, 0x1, -R39 ;  /* 0x000000014d4da824 */ /* 0x000fe200078e0a27 */
[----:B------:R-:W-:Y:S01]  /*a980*/  ISETP.GE.AND P2, PT, R161, RZ, PT ;  /* 0x000000ffa100720c */ /* 0x000fe20003f46270 */
[----:B------:R-:W-:Y:S01]  /*a990*/  @!P0 IMAD.MOV R89, RZ, RZ, -R89 ;  /* 0x000000ffff598224 */ /* 0x000fe200078e0a59 */
[----:B------:R-:W-:Y:S01]  /*a9a0*/  ISETP.GT.U32.AND P0, PT, R39, R65, PT ;  /* 0x000000412700720c */ /* 0x000fe20003f04070 */
[--C-:B------:R-:W-:Y:S01]  /*a9b0*/  @!P5 IMAD.IADD R93, R93, 0x1, -R39.reuse ;  /* 0x000000015d5dd824 */ /* 0x100fe200078e0a27 */
[----:B------:R-:W-:Y:S01]  /*a9c0*/  ISETP.GE.AND P5, PT, R155, RZ, PT ;  /* 0x000000ff9b00720c */ /* 0x000fe20003fa6270 */
[----:B------:R-:W-:Y:S01]  /*a9d0*/  @!P6 IMAD.IADD R85, R85, 0x1, -R39 ;  /* 0x000000015555e824 */ /* 0x000fe200078e0a27 */
[C---:B------:R-:W-:Y:S01]  /*a9e0*/  ISETP.GT.U32.AND P6, PT, R39.reuse, R61, PT ;  /* 0x0000003d2700720c */ /* 0x040fe20003fc4070 */
[----:B------:R-:W-:Y:S01]  /*a9f0*/  @!P4 IMAD.MOV R97, RZ, RZ, -R97 ;  /* 0x000000ffff61c224 */ /* 0x000fe200078e0a61 */
[----:B------:R-:W-:-:S03]  /*aa00*/  ISETP.GT.U32.AND P4, PT, R39, R77, PT ;  /* 0x0000004d2700720c */ /* 0x000fc60003f84070 */
[----:B------:R-:W-:Y:S01]  /*aa10*/  @!P3 IMAD.IADD R81, R81, 0x1, -R39 ;  /* 0x000000015151b824 */ /* 0x000fe200078e0a27 */
[C---:B------:R-:W-:Y:S01]  /*aa20*/  ISETP.GT.U32.AND P3, PT, R39.reuse, R57, PT ;  /* 0x000000392700720c */ /* 0x040fe20003f64070 */
[----:B------:R-:W-:Y:S01]  /*aa30*/  @!P2 IMAD.MOV R93, RZ, RZ, -R93 ;  /* 0x000000ffff5da224 */ /* 0x000fe200078e0a5d */
[----:B------:R-:W-:Y:S01]  /*aa40*/  ISETP.GT.U32.AND P2, PT, R39, R69, PT ;  /* 0x000000452700720c */ /* 0x000fe20003f44070 */
[----:B------:R-:W-:Y:S01]  /*aa50*/  @!P0 IMAD.IADD R65, R65, 0x1, -R39 ;  /* 0x0000000141418824 */ /* 0x000fe200078e0a27 */
[----:B------:R-:W-:Y:S01]  /*aa60*/  ISETP.GE.AND P0, PT, R116, RZ, PT ;  /* 0x000000ff7400720c */ /* 0x000fe20003f06270 */
[----:B------:R-:W-:Y:S01]  /*aa70*/  @!P5 IMAD.MOV R51, RZ, RZ, -R51 ;  /* 0x000000ffff33d224 */ /* 0x000fe200078e0a33 */
[----:B------:R-:W-:Y:S01]  /*aa80*/  ISETP.GT.U32.AND P5, PT, R39, R73, PT ;  /* 0x000000492700720c */ /* 0x000fe20003fa4070 */
[----:B------:R-:W-:Y:S01]  /*aa90*/  @!P6 IMAD.IADD R61, R61, 0x1, -R39 ;  /* 0x000000013d3de824 */ /* 0x000fe200078e0a27 */
[----:B------:R-:W-:Y:S01]  /*aaa0*/  ISETP.GE.AND P6, PT, R115, RZ, PT ;  /* 0x000000ff7300720c */ /* 0x000fe20003fc6270 */
[----:B------:R-:W-:-:S02]  /*aab0*/  VIADD R149, R0, 0x1c ;  /* 0x0000001c00957836 */ /* 0x000fc40000000000 */
[--C-:B------:R-:W-:Y:S01]  /*aac0*/  @!P4 IMAD.IADD R77, R77, 0x1, -R39.reuse ;  /* 0x000000014d4dc824 */ /* 0x100fe200078e0a27 */
[----:B------:R-:W-:Y:S01]  /*aad0*/  ISETP.GT.U32.AND P4, PT, R39, R31, PT ;  /* 0x0000001f2700720c */ /* 0x000fe20003f84070 */
[--C-:B------:R-:W-:Y:S01]  /*aae0*/  @!P3 IMAD.IADD R57, R57, 0x1, -R39.reuse ;  /* 0x000000013939b824 */ /* 0x100fe200078e0a27 */
[----:B------:R-:W-:Y:S01]  /*aaf0*/  ISETP.GE.AND P3, PT, R114, RZ, PT ;  /* 0x000000ff7200720c */ /* 0x000fe20003f66270 */
[----:B------:R-:W-:Y:S01]  /*ab00*/  @!P2 IMAD.IADD R69, R69, 0x1, -R39 ;  /* 0x000000014545a824 */ /* 0x000fe200078e0a27 */
[----:B------:R-:W-:Y:S01]  /*ab10*/  IABS R41, R149 ;  /* 0x0000009500297213 */ /* 0x000fe20000000000 */
[----:B------:R-:W-:Y:S01]  /*ab20*/  @!P0 IMAD.MOV R77, RZ, RZ, -R77 ;  /* 0x000000ffff4d8224 */ /* 0x000fe200078e0a4d */
[----:B------:R-:W-:Y:S01]  /*ab30*/  ISETP.GE.AND P2, PT, R117, RZ, PT ;  /* 0x000000ff7500720c */ /* 0x000fe20003f46270 */
[----:B------:R-:W-:Y:S01]  /*ab40*/  @!P5 IMAD.IADD R73, R73, 0x1, -R39 ;  /* 0x000000014949d824 */ /* 0x000fe200078e0a27 */
[----:B------:R-:W-:Y:S01]  /*ab50*/  ISETP.GT.U32.AND P0, PT, R39, R57, PT ;  /* 0x000000392700720c */ /* 0x000fe20003f04070 */
[----:B------:R-:W-:-:S02]  /*ab60*/  VIADD R120, R0, 0x24 ;  /* 0x0000002400787836 */ /* 0x000fc40000000000 */
[----:B------:R-:W-:-:S04]  /*ab70*/  IMAD.HI.U32 R32, R40, R41, RZ ;  /* 0x0000002928207227 */ /* 0x000fc800078e00ff */
[----:B------:R-:W-:Y:S01]  /*ab80*/  @!P6 IMAD.MOV R73, RZ, RZ, -R73 ;  /* 0x000000ffff49e224 */ /* 0x000fe200078e0a49 */
[----:B------:R-:W-:Y:S01]  /*ab90*/  ISETP.GT.U32.AND P6, PT, R39, R30, PT ;  /* 0x0000001e2700720c */ /* 0x000fe20003fc4070 */
[----:B------:R-:W-:Y:S01]  /*aba0*/  IMAD.MOV R32, RZ, RZ, -R32 ;  /* 0x000000ffff207224 */ /* 0x000fe200078e0a20 */
[----:B------:R-:W-:Y:S01]  /*abb0*/  IABS R34, R120 ;  /* 0x0000007800227213 */ /* 0x000fe20000000000 */
[----:B------:R-:W-:Y:S01]  /*abc0*/  @!P4 IMAD.IADD R31, R31, 0x1, -R39 ;  /* 0x000000011f1fc824 */ /* 0x000fe200078e0a27 */
[C---:B------:R-:W-:Y:S01]  /*abd0*/  ISETP.GT.U32.AND P4, PT, R39.reuse, R61, PT ;  /* 0x0000003d2700720c */ /* 0x040fe20003f84070 */
[----:B------:R-:W-:Y:S01]  /*abe0*/  @!P3 IMAD.MOV R69, RZ, RZ, -R69 ;  /* 0x000000ffff45b224 */ /* 0x000fe200078e0a45 */
[C---:B------:R-:W-:Y:S01]  /*abf0*/  ISETP.GT.U32.AND P3, PT, R39.reuse, R28, PT ;  /* 0x0000001c2700720c */ /* 0x040fe20003f64070 */
[----:B------:R-:W-:Y:S02]  /*ac00*/  IMAD R41, R39, R32, R41 ;  /* 0x0000002027297224 */ /* 0x000fe400078e0229 */
[----:B------:R-:W-:-:S04]  /*ac10*/  IMAD.HI.U32 R32, R40, R34, RZ ;  /* 0x0000002228207227 */ /* 0x000fc800078e00ff */
[----:B------:R-:W-:Y:S01]  /*ac20*/  @!P2 IMAD.MOV R81, RZ, RZ, -R81 ;  /* 0x000000ffff51a224 */ /* 0x000fe200078e0a51 */
[----:B------:R-:W-:Y:S01]  /*ac30*/  ISETP.GT.U32.AND P2, PT, R39, R31, PT ;  /* 0x0000001f2700720c */ /* 0x000fe20003f44070 */
[--C-:B------:R-:W-:Y:S01]  /*ac40*/  @!P0 IMAD.IADD R57, R57, 0x1, -R39.reuse ;  /* 0x0000000139398824 */ /* 0x100fe200078e0a27 */
[----:B------:R-:W-:Y:S01]  /*ac50*/  ISETP.GE.AND P0, PT, R109, RZ, PT ;  /* 0x000000ff6d00720c */ /* 0x000fe20003f06270 */
[----:B------:R-:W-:Y:S01]  /*ac60*/  IMAD.MOV R32, RZ, RZ, -R32 ;  /* 0x000000ffff207224 */ /* 0x000fe200078e0a20 */
[----:B------:R-:W-:Y:S01]  /*ac70*/  IABS R33, R13 ;  /* 0x0000000d00217213 */ /* 0x000fe20000000000 */
[----:B------:R-:W-:Y:S02]  /*ac80*/  IMAD.MOV.U32 R162, RZ, RZ, R106 ;  /* 0x000000ffffa27224 */ /* 0x000fe400078e006a */
[----:B------:R-:W-:Y:S01]  /*ac90*/  @!P6 IMAD.IADD R30, R30, 0x1, -R39 ;  /* 0x000000011e1ee824 */ /* 0x000fe200078e0a27 */
[----:B------:R-:W-:Y:S01]  /*aca0*/  ISETP.GE.AND P6, PT, R4, RZ, PT ;  /* 0x000000ff0400720c */ /* 0x000fe20003fc6270 */
[----:B------:R-:W-:Y:S01]  /*acb0*/  IMAD R34, R39, R32, R34 ;  /* 0x0000002027227224 */ /* 0x000fe200078e0222 */
[----:B------:R-:W-:Y:S01]  /*acc0*/  ISETP.GE.AND P5, PT, R162, RZ, PT ;  /* 0x000000ffa200720c */ /* 0x000fe20003fa6270 */
[----:B------:R-:W-:-:S04]  /*acd0*/  IMAD.HI.U32 R32, R40, R33, RZ ;  /* 0x0000002128207227 */ /* 0x000fc800078e00ff */
[--C-:B------:R-:W-:Y:S02]  /*ace0*/  @!P4 IMAD.IADD R61, R61, 0x1, -R39.reuse ;  /* 0x000000013d3dc824 */ /* 0x100fe400078e0a27 */
[--C-:B------:R-:W-:Y:S01]  /*acf0*/  @!P3 IMAD.IADD R28, R28, 0x1, -R39.reuse ;  /* 0x000000011c1cb824 */ /* 0x100fe200078e0a27 */
[----:B------:R-:W-:Y:S01]  /*ad00*/  STL [R1+0x8d0], R149 ;  /* 0x0008d09501007387 */ /* 0x000fe20000100800 */
[----:B------:R-:W-:Y:S01]  /*ad10*/  IMAD.MOV R32, RZ, RZ, -R32 ;  /* 0x000000ffff207224 */ /* 0x000fe200078e0a20 */
[----:B------:R-:W-:Y:S01]  /*ad20*/  ISETP.GT.U32.AND P3, PT, R39, R30, PT ;  /* 0x0000001e2700720c */ /* 0x000fe20003f64070 */
[----:B------:R-:W-:Y:S01]  /*ad30*/  @!P2 IMAD.IADD R31, R31, 0x1, -R39 ;  /* 0x000000011f1fa824 */ /* 0x000fe200078e0a27 */
[----:B------:R-:W-:Y:S01]  /*ad40*/  STL [R1+0xba4], R149 ;  /* 0x000ba49501007387 */ /* 0x000fe20000100800 */
[----:B------:R-:W-:Y:S01]  /*ad50*/  @!P0 IMAD.MOV R61, RZ, RZ, -R61 ;  /* 0x000000ffff3d8224 */ /* 0x000fe200078e0a3d */
[----:B------:R-:W-:Y:S02]  /*ad60*/  ISETP.GE.AND P2, PT, R108, RZ, PT ;  /* 0x000000ff6c00720c */ /* 0x000fe40003f46270 */
[C---:B------:R-:W-:Y:S01]  /*ad70*/  ISETP.GT.U32.AND P0, PT, R39.reuse, R28, PT ;  /* 0x0000001c2700720c */ /* 0x040fe20003f04070 */
[----:B------:R-:W-:Y:S01]  /*ad80*/  STL [R1+0xba8], R41 ;  /* 0x000ba82901007387 */ /* 0x000fe20000100800 */
[----:B------:R-:W-:-:S03]  /*ad90*/  IMAD R33, R39, R32, R33 ;  /* 0x0000002027217224 */ /* 0x000fc600078e0221 */
[----:B------:R-:W-:Y:S01]  /*ada0*/  STL [R1+0x8c0], R120 ;  /* 0x0008c07801007387 */ /* 0x000fe20000100800 */
[----:B------:R-:W-:Y:S01]  /*adb0*/  @!P6 IMAD.MOV R31, RZ, RZ, -R31 ;  /* 0x000000ffff1fe224 */ /* 0x000fe200078e0a1f */
[----:B------:R-:W-:Y:S02]  /*adc0*/  ISETP.GE.AND P6, PT, R2, RZ, PT ;  /* 0x000000ff0200720c */ /* 0x000fe40003fc6270 */
[----:B------:R-:W-:Y:S01]  /*add0*/  STL [R1+0xbac], R120 ;  /* 0x000bac7801007387 */ /* 0x000fe20000100800 */
[----:B------:R-:W-:-:S03]  /*ade0*/  IABS R32, R22 ;  /* 0x0000001600207213 */ /* 0x000fc60000000000 */
[----:B------:R-:W-:Y:S01]  /*adf0*/  STL [R1+0xbb0], R34 ;  /* 0x000bb02201007387 */ /* 0x000fe20000100800 */
[----:B------:R-:W-:-:S03]  /*ae00*/  @!P5 IMAD.MOV R85, RZ, RZ, -R85 ;  /* 0x000000ffff55d224 */ /* 0x000fc600078e0a55 */
[----:B------:R-:W-:Y:S01]  /*ae10*/  STL [R1+0x8cc], R13 ;  /* 0x0008cc0d01007387 */ /* 0x000fe20000100800 */
[----:B------:R-:W-:-:S03]  /*ae20*/  ISETP.GT.U32.AND P5, PT, R39, R65, PT ;  /* 0x000000412700720c */ /* 0x000fc60003fa4070 */
[----:B------:R-:W-:Y:S04]  /*ae30*/  STL [R1+0xbb4], R13 ;  /* 0x000bb40d01007387 */ /* 0x000fe80000100800 */
[----:B------:R-:W-:Y:S04]  /*ae40*/  STL [R1+0xbb8], R33 ;  /* 0x000bb82101007387 */ /* 0x000fe80000100800 */
[----:B------:R2:W-:Y:S01]  /*ae50*/  STL [R1+0xbbc], R0 ;  /* 0x000bbc0001007387 */ /* 0x0005e20000100800 */
[----:B------:R-:W-:Y:S01]  /*ae60*/  IMAD.HI.U32 R106, R40, R32, RZ ;  /* 0x00000020286a7227 */ /* 0x000fe200078e00ff */
[----:B------:R-:W-:-:S03]  /*ae70*/  LOP3.LUT R5, RZ, R29, RZ, 0x33, !PT ;  /* 0x0000001dff057212 */ /* 0x000fc600078e33ff */
[----:B------:R-:W-:Y:S02]  /*ae80*/  @!P2 IMAD.MOV R57, RZ, RZ, -R57 ;  /* 0x000000ffff39a224 */ /* 0x000fe400078e0a39 */
[----:B--2---:R-:W-:Y:S01]  /*ae90*/  VIADD R0, R12, 0x7f ;  /* 0x0000007f0c007836 */ /* 0x004fe20000000000 */
[----:B------:R-:W-:Y:S01]  /*aea0*/  ISETP.GE.AND P2, PT, R3, RZ, PT ;  /* 0x000000ff0300720c */ /* 0x000fe20003f46270 */
[--C-:B------:R-:W-:Y:S01]  /*aeb0*/  @!P3 IMAD.IADD R30, R30, 0x1, -R39.reuse ;  /* 0x000000011e1eb824 */ /* 0x100fe200078e0a27 */
[----:B------:R-:W-:Y:S01]  /*aec0*/  ISETP.NE.AND P3, PT, R29, RZ, PT ;  /* 0x000000ff1d00720c */ /* 0x000fe20003f65270 */
[--C-:B------:R-:W-:Y:S01]  /*aed0*/  @!P0 IMAD.IADD R28, R28, 0x1, -R39.reuse ;  /* 0x000000011c1c8824 */ /* 0x100fe200078e0a27 */
[----:B------:R-:W-:Y:S01]  /*aee0*/  ISETP.GT.AND P0, PT, R0, 0x7f, PT ;  /* 0x0000007f0000780c */ /* 0x000fe20003f04270 */
[----:B------:R-:W-:Y:S01]  /*aef0*/  IMAD.MOV R106, RZ, RZ, -R106 ;  /* 0x000000ffff6a7224 */ /* 0x000fe200078e0a6a */
[----:B------:R-:W-:Y:S01]  /*af00*/  SEL R103, R5, R103, !P3 ;  /* 0x0000006705677207 */ /* 0x000fe20005800000 */
[----:B------:R-:W-:Y:S01]  /*af10*/  @!P6 IMAD.MOV R28, RZ, RZ, -R28 ;  /* 0x000000ffff1ce224 */ /* 0x000fe200078e0a1c */
[----:B------:R-:W-:Y:S01]  /*af20*/  ISETP.LT.AND P0, PT, R107, R12, P0 ;  /* 0x0000000c6b00720c */ /* 0x000fe20000701270 */
[----:B------:R-:W-:Y:S01]  /*af30*/  IMAD R32, R39, R106, R32 ;  /* 0x0000006a27207224 */ /* 0x000fe200078e0220 */
[----:B------:R-:W-:Y:S01]  /*af40*/  SEL R107, R5, R46, !P3 ;  /* 0x0000002e056b7207 */ /* 0x000fe20005800000 */
[----:B------:R-:W-:Y:S01]  /*af50*/  @!P5 IMAD.IADD R65, R65, 0x1, -R39 ;  /* 0x000000014141d824 */ /* 0x000fe200078e0a27 */
[----:B------:R-:W-:Y:S01]  /*af60*/  STL [R1+0x8c8], R22 ;  /* 0x0008c81601007387 */ /* 0x000fe20000100800 */
[----:B------:R-:W-:Y:S01]  /*af70*/  ISETP.GE.AND P5, PT, R113, RZ, PT ;  /* 0x000000ff7100720c */ /* 0x000fe20003fa6270 */
[----:B------:R-:W-:Y:S01]  /*af80*/  IMAD R103, R103, UR11, RZ ;  /* 0x0000000b67677c24 */ /* 0x000fe2000f8e02ff */
[C---:B------:R-:W-:Y:S01]  /*af90*/  SEL R116, R5.reuse, R28, !P3 ;  /* 0x0000001c05747207 */ /* 0x040fe20005800000 */
[----:B------:R-:W-:Y:S01]  /*afa0*/  STL [R1+0xbc0], R22 ;  /* 0x000bc01601007387 */ /* 0x000fe20000100800 */
[----:B------:R-:W-:Y:S01]  /*afb0*/  SEL R96, R5, R96, !P3 ;  /* 0x0000006005607207 */ /* 0x000fe20005800000 */
[----:B------:R-:W-:Y:S01]  /*afc0*/  IMAD R28, R107, UR11, RZ ;  /* 0x0000000b6b1c7c24 */ /* 0x000fe2000f8e02ff */
[C---:B------:R-:W-:Y:S01]  /*afd0*/  SEL R29, R5.reuse, R100, !P3 ;  /* 0x00000064051d7207 */ /* 0x040fe20005800000 */
[----:B------:R-:W-:Y:S01]  /*afe0*/  STL [R1+0xbc4], R40 ;  /* 0x000bc42801007387 */ /* 0x000fe20000100800 */
[----:B------:R-:W-:Y:S01]  /*aff0*/  VIADD R106, R12, 0xffffffa8 ;  /* 0xffffffa80c6a7836 */ /* 0x000fe20000000000 */
[----:B------:R-:W-:-:S02]  /*b000*/  SEL R92, R5, R92, !P3 ;  /* 0x0000005c055c7207 */ /* 0x000fc40005800000 */
[----:B------:R-:W-:Y:S01]  /*b010*/  STL [R1+0xbc8], R32 ;  /* 0x000bc82001007387 */ /* 0x000fe20000100800 */
[C---:B------:R-:W-:Y:S01]  /*b020*/  SEL R99, R5.reuse, R99, !P3 ;  /* 0x0000006305637207 */ /* 0x040fe20005800000 */
[----:B------:R-:W-:Y:S01]  /*b030*/  @!P2 IMAD.MOV R30, RZ, RZ, -R30 ;  /* 0x000000ffff1ea224 */ /* 0x000fe200078e0a1e */
[----:B------:R-:W-:Y:S01]  /*b040*/  SEL R95, R5, R95, !P3 ;  /* 0x0000005f055f7207 */ /* 0x000fe20005800000 */
[----:B------:R-:W-:Y:S01]  /*b050*/  STL [R1+0xbcc], R12 ;  /* 0x000bcc0c01007387 */ /* 0x000fe20000100800 */
[----:B------:R-:W-:-:S03]  /*b060*/  IADD3 R26, P2, PT, R103, R38, RZ ;  /* 0x00000026671a7210 */ /* 0x000fc60007f5e0ff */
[----:B------:R-:W-:Y:S01]  /*b070*/  STL [R1+0xbd0], R5 ;  /* 0x000bd00501007387 */ /* 0x000fe20000100800 */
[----:B------:R-:W-:Y:S01]  /*b080*/  IADD3 R0, P6, PT, R28, R38, RZ ;  /* 0x000000261c007210 */ /* 0x000fe20007fde0ff */
[----:B------:R-:W-:Y:S01]  /*b090*/  IMAD R29, R29, UR5, RZ ;  /* 0x000000051d1d7c24 */ /* 0x000fe2000f8e02ff */
[----:B------:R-:W-:Y:S01]  /*b0a0*/  ISETP.GE.U32.AND P4, PT, R106, 0x7fffff29, PT ;  /* 0x7fffff296a00780c */ /* 0x000fe20003f86070 */
[----:B------:R-:W-:Y:S01]  /*b0b0*/  STL [R1+0xbd4], R107 ;  /* 0x000bd46b01007387 */ /* 0x000fe20000100800 */
[C---:B------:R-:W-:Y:S01]  /*b0c0*/  VIADD R106, R12.reuse, 0xffffffa0 ;  /* 0xffffffa00c6a7836 */ /* 0x040fe20000000000 */
[C---:B------:R-:W-:Y:S01]  /*b0d0*/  SEL R109, R5.reuse, R101, !P3 ;  /* 0x00000065056d7207 */ /* 0x040fe20005800000 */
[----:B------:R-:W-:Y:S01]  /*b0e0*/  @!P5 IMAD.MOV R65, RZ, RZ, -R65 ;  /* 0x000000ffff41d224 */ /* 0x000fe200078e0a41 */
[----:B------:R-:W-:Y:S01]  /*b0f0*/  STL [R1+0xbd8], R96 ;  /* 0x000bd86001007387 */ /* 0x000fe20000100800 */
[C---:B------:R-:W-:Y:S01]  /*b100*/  SEL R101, R5.reuse, R43, !P3 ;  /* 0x0000002b05657207 */ /* 0x040fe20005800000 */
[----:B------:R-:W-:Y:S01]  /*b110*/  VIADD R117, R12, 0xffffff98 ;  /* 0xffffff980c757836 */ /* 0x000fe20000000000 */
[C---:B------:R-:W-:Y:S01]  /*b120*/  SEL R115, R5.reuse, R30, !P3 ;  /* 0x0000001e05737207 */ /* 0x040fe20005800000 */
[----:B------:R-:W-:Y:S01]  /*b130*/  STL [R1+0xbdc], R92 ;  /* 0x000bdc5c01007387 */ /* 0x000fe20000100800 */
[----:B------:R-:W-:Y:S01]  /*b140*/  SEL R43, R5, R88, !P3 ;  /* 0x00000058052b7207 */ /* 0x000fe20005800000 */
[----:B------:R-:W-:Y:S01]  /*b150*/  IMAD R30, R96, UR16, RZ ;  /* 0x00000010601e7c24 */ /* 0x000fe2000f8e02ff */
[----:B------:R-:W-:Y:S01]  /*b160*/  LEA.HI.X.SX32 R42, R103, R35, 0x1, P2 ;  /* 0x00000023672a7211 */ /* 0x000fe200010f0eff */
[----:B------:R-:W-:Y:S01]  /*b170*/  STL [R1+0xbe0], R99 ;  /* 0x000be06301007387 */ /* 0x000fe20000100800 */
[----:B------:R-:W-:Y:S01]  /*b180*/  SEL R113, R5, R102, !P3 ;  /* 0x0000006605717207 */ /* 0x000fe20005800000 */
[----:B------:R-:W2:Y:S02]  /*b190*/  LDCU UR5, c[0x0][0x3b0] ;  /* 0x00007600ff0577ac */ /* 0x000ea40008000800 */
[----:B------:R-:W-:Y:S01]  /*b1a0*/  STL [R1+0xbe4], R95 ;  /* 0x000be45f01007387 */ /* 0x000fe20000100800 */
[----:B------:R-:W-:-:S03]  /*b1b0*/  ISETP.GE.U32.AND P5, PT, R106, 0x7fffff21, PT ;  /* 0x7fffff216a00780c */ /* 0x000fc60003fa6070 */
[----:B------:R-:W-:Y:S01]  /*b1c0*/  STL [R1+0x128], R26 ;  /* 0x0001281a01007387 */ /* 0x000fe20000100800 */
[----:B------:R-:W-:-:S03]  /*b1d0*/  SEL R102, R5, R44, !P3 ;  /* 0x0000002c05667207 */ /* 0x000fc60005800000 */
[----:B------:R3:W-:Y:S01]  /*b1e0*/  STL [R1+0x168], R0 ;  /* 0x0001680001007387 */ /* 0x0007e20000100800 */
[----:B------:R-:W-:Y:S01]  /*b1f0*/  SEL R100, R5, R57, !P3 ;  /* 0x0000003905647207 */ /* 0x000fe20005800000 */
[----:B------:R-:W-:Y:S01]  /*b200*/  IMAD R57, R95, UR17, RZ ;  /* 0x000000115f397c24 */ /* 0x000fe2000f8e02ff */
[C---:B------:R-:W-:Y:S01]  /*b210*/  SEL R114, R5.reuse, R31, !P3 ;  /* 0x0000001f05727207 */ /* 0x040fe20005800000 */
[----:B------:R-:W-:Y:S01]  /*b220*/  IMAD R31, R92, UR21, RZ ;  /* 0x000000155c1f7c24 */ /* 0x000fe2000f8e02ff */
[----:B------:R-:W-:Y:S01]  /*b230*/  SEL R106, R5, R45, !P3 ;  /* 0x0000002d056a7207 */ /* 0x000fe20005800000 */
[----:B------:R-:W-:Y:S01]  /*b240*/  IMAD R43, R43, UR25, RZ ;  /* 0x000000192b2b7c24 */ /* 0x000fe2000f8e02ff */
[----:B------:R-:W-:Y:S02]  /*b250*/  SEL R44, R5, R84, !P3 ;  /* 0x00000054052c7207 */ /* 0x000fe40005800000 */
[----:B---3--:R-:W-:Y:S01]  /*b260*/  IADD3 R0, P2, PT, R29, R38, RZ ;  /* 0x000000261d007210 */ /* 0x008fe20007f5e0ff */
[----:B------:R3:W-:Y:S01]  /*b270*/  STL [R1+0xbe8], R103 ;  /* 0x000be86701007387 */ /* 0x0007e20000100800 */
[----:B------:R-:W-:-:S02]  /*b280*/  LEA.HI.X.SX32 R2, R28, R35, 0x1, P6 ;  /* 0x000000231c027211 */ /* 0x000fc400030f0eff */
[C---:B------:R-:W-:Y:S01]  /*b290*/  SEL R45, R5.reuse, R80, !P3 ;  /* 0x00000050052d7207 */ /* 0x040fe20005800000 */
[----:B------:R-:W-:Y:S01]  /*b2a0*/  STL [R1+0x124], R42 ;  /* 0x0001242a01007387 */ /* 0x000fe20000100800 */
[----:B------:R-:W-:Y:S01]  /*b2b0*/  IADD3 R95, P6, PT, R30, R38, RZ ;  /* 0x000000261e5f7210 */ /* 0x000fe20007fde0ff */
[----:B------:R-:W-:Y:S02]  /*b2c0*/  IMAD R44, R44, UR29, RZ ;  /* 0x0000001d2c2c7c24 */ /* 0x000fe4000f8e02ff */
[----:B------:R4:W-:Y:S01]  /*b2d0*/  STL [R1+0x1a8], R0 ;  /* 0x0001a80001007387 */ /* 0x0009e20000100800 */
[----:B------:R-:W-:Y:S01]  /*b2e0*/  SEL R108, R5, R47, !P3 ;  /* 0x0000002f056c7207 */ /* 0x000fe20005800000 */
[----:B------:R-:W-:Y:S01]  /*b2f0*/  IMAD R45, R45, UR33, RZ ;  /* 0x000000212d2d7c24 */ /* 0x000fe2000f8e02ff */
[----:B------:R-:W-:Y:S02]  /*b300*/  SEL R46, R5, R76, !P3 ;  /* 0x0000004c052e7207 */ /* 0x000fe40005800000 */
[----:B---3--:R-:W-:-:S02]  /*b310*/  LEA.HI.X.SX32 R103, R30, R35, 0x1, P6 ;  /* 0x000000231e677211 */ /* 0x008fc400030f0eff */
[----:B------:R-:W-:Y:S02]  /*b320*/  SEL R47, R5, R72, !P3 ;  /* 0x00000048052f7207 */ /* 0x000fe40005800000 */
[-C--:B----4-:R-:W-:Y:S02]  /*b330*/  LEA.HI.X.SX32 R0, R29, R35.reuse, 0x1, P2 ;  /* 0x000000231d007211 */ /* 0x090fe400010f0eff */
[-C--:B------:R-:W-:Y:S02]  /*b340*/  IADD3 R92, P2, PT, R31, R38.reuse, RZ ;  /* 0x000000261f5c7210 */ /* 0x080fe40007f5e0ff */
[----:B------:R-:W-:Y:S02]  /*b350*/  IADD3 R107, P6, PT, R43, R38, RZ ;  /* 0x000000262b6b7210 */ /* 0x000fe40007fde0ff */
[----:B------:R-:W-:Y:S01]  /*b360*/  SEL R80, R5, R54, !P3 ;  /* 0x0000003605507207 */ /* 0x000fe20005800000 */
[----:B------:R-:W-:Y:S01]  /*b370*/  IMAD R54, R99, UR12, RZ ;  /* 0x0000000c63367c24 */ /* 0x000fe2000f8e02ff */
[----:B------:R-:W-:Y:S01]  /*b380*/  SEL R72, R5, R68, !P3 ;  /* 0x0000004405487207 */ /* 0x000fe20005800000 */
[----:B------:R-:W-:Y:S01]  /*b390*/  IMAD R46, R46, UR37, RZ ;  /* 0x000000252e2e7c24 */ /* 0x000fe2000f8e02ff */
[----:B------:R-:W-:Y:S01]  /*b3a0*/  LEA.HI.X.SX32 R99, R31, R35, 0x1, P2 ;  /* 0x000000231f637211 */ /* 0x000fe200010f0eff */
[----:B------:R-:W-:Y:S01]  /*b3b0*/  IMAD R47, R47, UR41, RZ ;  /* 0x000000292f2f7c24 */ /* 0x000fe2000f8e02ff */
[----:B------:R-:W-:-:S02]  /*b3c0*/  SEL R68, R5, R64, !P3 ;  /* 0x0000004005447207 */ /* 0x000fc40005800000 */
[----:B------:R-:W-:Y:S01]  /*b3d0*/  LEA.HI.X.SX32 R96, R43, R35, 0x1, P6 ;  /* 0x000000232b607211 */ /* 0x000fe200030f0eff */
[----:B------:R-:W-:Y:S01]  /*b3e0*/  STL [R1+0x164], R2 ;  /* 0x0001640201007387 */ /* 0x000fe20000100800 */
[----:B------:R-:W-:Y:S02]  /*b3f0*/  IADD3 R12, P2, PT, R44, R38, RZ ;  /* 0x000000262c0c7210 */ /* 0x000fe40007f5e0ff */
[C---:B------:R-:W-:Y:S02]  /*b400*/  SEL R53, R5.reuse, R53, !P3 ;  /* 0x0000003505357207 */ /* 0x040fe40005800000 */
[C---:B------:R-:W-:Y:S02]  /*b410*/  SEL R91, R5.reuse, R91, !P3 ;  /* 0x0000005b055b7207 */ /* 0x040fe40005800000 */
[C---:B------:R-:W-:Y:S02]  /*b420*/  SEL R87, R5.reuse, R87, !P3 ;  /* 0x0000005705577207 */ /* 0x040fe40005800000 */
[----:B------:R-:W-:-:S02]  /*b430*/  SEL R83, R5, R83, !P3 ;  /* 0x0000005305537207 */ /* 0x000fc40005800000 */
[C---:B------:R-:W-:Y:S02]  /*b440*/  SEL R79, R5.reuse, R79, !P3 ;  /* 0x0000004f054f7207 */ /* 0x040fe40005800000 */
[C---:B------:R-:W-:Y:S02]  /*b450*/  SEL R75, R5.reuse, R75, !P3 ;  /* 0x0000004b054b7207 */ /* 0x040fe40005800000 */
        /* <DEDUP_REMOVED lines=29> */
[----:B------:R-:W-:Y:S01]  /*b630*/  SEL R61, R5, R61, !P3 ;  /* 0x0000003d053d7207 */ /* 0x000fe20005800000 */
[----:B------:R-:W-:Y:S01]  /*b640*/  IMAD R113, R113, UR11, RZ ;  /* 0x0000000b71717c24 */ /* 0x000fe2000f8e02ff */
[----:B------:R-:W-:Y:S01]  /*b650*/  SEL R64, R5, R60, !P3 ;  /* 0x0000003c05407207 */ /* 0x000fe20005800000 */
[----:B------:R-:W-:Y:S01]  /*b660*/  IMAD R106, R106, UR11, RZ ;  /* 0x0000000b6a6a7c24 */ /* 0x000fe2000f8e02ff */
[----:B------:R-:W-:Y:S01]  /*b670*/  IADD3 R40, P6, PT, R45, R38, RZ ;  /* 0x000000262d287210 */ /* 0x000fe20007fde0ff */
[----:B------:R-:W-:Y:S01]  /*b680*/  IMAD R109, R109, UR11, RZ ;  /* 0x0000000b6d6d7c24 */ /* 0x000fe2000f8e02ff */
[C---:B------:R-:W-:Y:S01]  /*b690*/  SEL R60, R5.reuse, R56, !P3 ;  /* 0x00000038053c7207 */ /* 0x040fe20005800000 */
[----:B------:R3:W-:Y:S01]  /*b6a0*/  STL [R1+0x1a4], R0 ;  /* 0x0001a40001007387 */ /* 0x0007e20000100800 */
[----:B------:R-:W-:Y:S01]  /*b6b0*/  SEL R56, R5, R50, !P3 ;  /* 0x0000003205387207 */ /* 0x000fe20005800000 */
[----:B------:R-:W-:Y:S01]  /*b6c0*/  IMAD R48, R72, UR45, RZ ;  /* 0x0000002d48307c24 */ /* 0x000fe2000f8e02ff */
[-C--:B------:R-:W-:Y:S01]  /*b6d0*/  LEA.HI.X.SX32 R5, R44, R35.reuse, 0x1, P2 ;  /* 0x000000232c057211 */ /* 0x080fe200010f0eff */
[----:B------:R-:W-:Y:S01]  /*b6e0*/  IMAD R49, R68, UR49, RZ ;  /* 0x0000003144317c24 */ /* 0x000fe2000f8e02ff */
[-C--:B------:R-:W-:Y:S01]  /*b6f0*/  LEA.HI.X.SX32 R32, R45, R35.reuse, 0x1, P6 ;  /* 0x000000232d207211 */ /* 0x080fe200030f0eff */
[----:B------:R-:W-:Y:S01]  /*b700*/  IMAD R102, R102, UR11, RZ ;  /* 0x0000000b66667c24 */ /* 0x000fe2000f8e02ff */
[CC--:B------:R-:W-:Y:S01]  /*b710*/  IADD3 R13, P6, PT, R47.reuse, R38.reuse, RZ ;  /* 0x000000262f0d7210 */ /* 0x0c0fe20007fde0ff */
[----:B------:R-:W-:Y:S01]  /*b720*/  IMAD R30, R80, UR59, RZ ;  /* 0x0000003b501e7c24 */ /* 0x000fe2000f8e02ff */
[----:B------:R-:W-:Y:S01]  /*b730*/  PRMT R23, RZ, 0x7610, R23 ;  /* 0x00007610ff177816 */ /* 0x000fe20000000017 */
[----:B------:R-:W-:Y:S01]  /*b740*/  IMAD R108, R108, UR11, RZ ;  /* 0x0000000b6c6c7c24 */ /* 0x000fe2000f8e02ff */
[-C--:B---3--:R-:W-:Y:S01]  /*b750*/  IADD3 R0, P2, PT, R46, R38.reuse, RZ ;  /* 0x000000262e007210 */ /* 0x088fe20007f5e0ff */
[----:B------:R-:W-:Y:S01]  /*b760*/  IMAD R50, R64, UR53, RZ ;  /* 0x0000003540327c24 */ /* 0x000fe2000f8e02ff */
[-C--:B------:R-:W-:Y:S01]  /*b770*/  LEA.HI.X.SX32 R33, R47, R35.reuse, 0x1, P6 ;  /* 0x000000232f217211 */ /* 0x080fe200030f0eff */
[----:B------:R-:W-:Y:S01]  /*b780*/  IMAD R101, R101, UR11, RZ ;  /* 0x0000000b65657c24 */ /* 0x000fe2000f8e02ff */
[-C--:B------:R-:W-:Y:S01]  /*b790*/  LEA.HI.X.SX32 R22, R46, R35.reuse, 0x1, P2 ;  /* 0x000000232e167211 */ /* 0x080fe200010f0eff */
[----:B------:R-:W-:Y:S01]  /*b7a0*/  IMAD R51, R60, UR57, RZ ;  /* 0x000000393c337c24 */ /* 0x000fe2000f8e02ff */
[CC--:B------:R-:W-:Y:S01]  /*b7b0*/  IADD3 R120, P2, PT, R48.reuse, R38.reuse, RZ ;  /* 0x0000002630787210 */ /* 0x0c0fe20007f5e0ff */
[----:B------:R-:W3:Y:S01]  /*b7c0*/  LDCU UR12, c[0x0][0x3b0] ;  /* 0x00007600ff0c77ac */ /* 0x000ee20008000800 */
[-C--:B------:R-:W-:Y:S01]  /*b7d0*/  IADD3 R149, P6, PT, R49, R38.reuse, RZ ;  /* 0x0000002631957210 */ /* 0x080fe20007fde0ff */
[----:B------:R-:W-:Y:S01]  /*b7e0*/  IMAD R53, R53, UR61, RZ ;  /* 0x0000003d35357c24 */ /* 0x000fe2000f8e02ff */
[----:B------:R-:W-:Y:S01]  /*b7f0*/  LEA.HI.X.SX32 R34, R48, R35, 0x1, P2 ;  /* 0x0000002330227211 */ /* 0x000fe200010f0eff */
[----:B------:R-:W-:Y:S01]  /*b800*/  IMAD R56, R56, UR65, RZ ;  /* 0x0000004138387c24 */ /* 0x000fe2000f8e02ff */
[----:B------:R-:W-:-:S02]  /*b810*/  IADD3 R105, P2, PT, R50, R38, RZ ;  /* 0x0000002632697210 */ /* 0x000fc40007f5e0ff */
[-C--:B------:R-:W-:Y:S02]  /*b820*/  LEA.HI.X.SX32 R41, R49, R35.reuse, 0x1, P6 ;  /* 0x0000002331297211 */ /* 0x080fe400030f0eff */
[-C--:B------:R-:W-:Y:S02]  /*b830*/  IADD3 R2, P6, PT, R51, R38.reuse, RZ ;  /* 0x0000002633027210 */ /* 0x080fe40007fde0ff */
[-C--:B------:R-:W-:Y:S02]  /*b840*/  LEA.HI.X.SX32 R104, R50, R35.reuse, 0x1, P2 ;  /* 0x0000002332687211 */ /* 0x080fe400010f0eff */
[-C--:B------:R-:W-:Y:S02]  /*b850*/  IADD3 R4, P2, PT, R53, R38.reuse, RZ ;  /* 0x0000002635047210 */ /* 0x080fe40007f5e0ff */
[----:B------:R-:W-:Y:S02]  /*b860*/  LEA.HI.X.SX32 R3, R51, R35, 0x1, P6 ;  /* 0x0000002333037211 */ /* 0x000fe400030f0eff */
[----:B------:R-:W-:-:S02]  /*b870*/  IADD3 R162, P6, PT, R56, R38, RZ ;  /* 0x0000002638a27210 */ /* 0x000fc40007fde0ff */
[-C--:B------:R-:W-:Y:S01]  /*b880*/  LEA.HI.X.SX32 R36, R53, R35.reuse, 0x1, P2 ;  /* 0x0000002335247211 */ /* 0x080fe200010f0eff */
[----:B------:R-:W-:Y:S01]  /*b890*/  STL [R1+0x1e8], R95 ;  /* 0x0001e85f01007387 */ /* 0x000fe20000100800 */
[-C--:B------:R-:W-:Y:S02]  /*b8a0*/  IADD3 R161, P2, PT, R113, R38.reuse, RZ ;  /* 0x0000002671a17210 */ /* 0x080fe40007f5e0ff */
[-C--:B------:R-:W-:Y:S01]  /*b8b0*/  LEA.HI.X.SX32 R125, R56, R35.reuse, 0x1, P6 ;  /* 0x00000023387d7211 */ /* 0x080fe200030f0eff */
[----:B------:R4:W-:Y:S01]  /*b8c0*/  STL [R1+0xbec], R95 ;  /* 0x000bec5f01007387 */ /* 0x0009e20000100800 */
[-C--:B------:R-:W-:Y:S01]  /*b8d0*/  IADD3 R160, P6, PT, R106, R38.reuse, RZ ;  /* 0x000000266aa07210 */ /* 0x080fe20007fde0ff */
[----:B------:R-:W-:Y:S01]  /*b8e0*/  IMAD R91, R91, UR22, RZ ;  /* 0x000000165b5b7c24 */ /* 0x000fe2000f8e02ff */
[-C--:B------:R-:W-:Y:S01]  /*b8f0*/  LEA.HI.X.SX32 R126, R113, R35.reuse, 0x1, P2 ;  /* 0x00000023717e7211 */ /* 0x080fe200010f0eff */
[----:B------:R-:W-:Y:S01]  /*b900*/  STL [R1+0x240], R92 ;  /* 0x0002405c01007387 */ /* 0x000fe20000100800 */
[-C--:B------:R-:W-:Y:S01]  /*b910*/  IADD3 R130, P2, PT, R54, R38.reuse, RZ ;  /* 0x0000002636827210 */ /* 0x080fe20007f5e0ff */
[----:B------:R-:W-:Y:S01]  /*b920*/  IMAD R87, R87, UR26, RZ ;  /* 0x0000001a57577c24 */ /* 0x000fe2000f8e02ff */
[----:B------:R-:W-:Y:S01]  /*b930*/  LEA.HI.X.SX32 R7, R106, R35, 0x1, P6 ;  /* 0x000000236a077211 */ /* 0x000fe200030f0eff */
[----:B------:R-:W-:Y:S01]  /*b940*/  STL [R1+0x1e4], R103 ;  /* 0x0001e46701007387 */ /* 0x000fe20000100800 */
[----:B------:R-:W-:-:S03]  /*b950*/  IADD3 R155, P6, PT, R57, R38, RZ ;  /* 0x00000026399b7210 */ /* 0x000fc60007fde0ff */
[----:B------:R-:W-:Y:S01]  /*b960*/  STL [R1+0x288], R107 ;  /* 0x0002886b01007387 */ /* 0x000fe20000100800 */
[----:B------:R-:W-:-:S03]  /*b970*/  LEA.HI.X.SX32 R6, R54, R35, 0x1, P2 ;  /* 0x0000002336067211 */ /* 0x000fc600010f0eff */
[----:B------:R-:W-:Y:S01]  /*b980*/  STL [R1+0x224], R99 ;  /* 0x0002246301007387 */ /* 0x000fe20000100800 */
[----:B------:R-:W-:-:S03]  /*b990*/  IMAD R83, R83, UR30, RZ ;  /* 0x0000001e53537c24 */ /* 0x000fc6000f8e02ff */
[----:B------:R-:W-:Y:S01]  /*b9a0*/  STL [R1+0x2c8], R12 ;  /* 0x0002c80c01007387 */ /* 0x000fe20000100800 */
[----:B------:R-:W-:-:S03]  /*b9b0*/  IADD3 R9, P2, PT, R91, R38, RZ ;  /* 0x000000265b097210 */ /* 0x000fc60007f5e0ff */
[----:B------:R-:W-:Y:S01]  /*b9c0*/  STL [R1+0x284], R96 ;  /* 0x0002846001007387 */ /* 0x000fe20000100800 */
[----:B------:R-:W-:Y:S01]  /*b9d0*/  LEA.HI.X.SX32 R159, R57, R35, 0x1, P6 ;  /* 0x00000023399f7211 */ /* 0x000fe200030f0eff */
[----:B------:R-:W-:Y:S02]  /*b9e0*/  IMAD R79, R79, UR34, RZ ;  /* 0x000000224f4f7c24 */ /* 0x000fe4000f8e02ff */
        /* <DEDUP_REMOVED lines=49> */
[----:B------:R-:W-:-:S03]  /*bd00*/  IADD3 R142, P2, PT, R52, R38, RZ ;  /* 0x00000026348e7210 */ /* 0x000fc60007f5e0ff */
[----:B------:R-:W-:Y:S01]  /*bd10*/  STL [R1+0x16c], R7 ;  /* 0x00016c0701007387 */ /* 0x000fe20000100800 */
[----:B------:R-:W-:-:S03]  /*bd20*/  LEA.HI.X.SX32 R144, R55, R35, 0x1, P6 ;  /* 0x0000002337907211 */ /* 0x000fc600030f0eff */
[----:B------:R-:W-:Y:S01]  /*bd30*/  STL [R1+0x1f0], R155 ;  /* 0x0001f09b01007387 */ /* 0x000fe20000100800 */
[----:B------:R-:W-:-:S03]  /*bd40*/  IADD3 R141, P6, PT, R28, R38, RZ ;  /* 0x000000261c8d7210 */ /* 0x000fc60007fde0ff */
[----:B------:R-:W-:Y:S04]  /*bd50*/  STL [R1+0x1ac], R6 ;  /* 0x0001ac0601007387 */ /* 0x000fe80000100800 */
[----:B------:R-:W-:Y:S01]  /*bd60*/  STL [R1+0x250], R9 ;  /* 0x0002500901007387 */ /* 0x000fe20000100800 */
[----:B------:R-:W-:-:S03]  /*bd70*/  LEA.HI.X.SX32 R143, R52, R35, 0x1, P2 ;  /* 0x00000023348f7211 */ /* 0x000fc600010f0eff */
[----:B------:R-:W-:Y:S01]  /*bd80*/  STL [R1+0x1ec], R159 ;  /* 0x0001ec9f01007387 */ /* 0x000fe20000100800 */
[----:B------:R-:W-:Y:S01]  /*bd90*/  IMAD R98, R98, UR13, RZ ;  /* 0x0000000d62627c24 */ /* 0x000fe2000f8e02ff */
[-C--:B------:R-:W-:Y:S01]  /*bda0*/  IADD3 R137, P2, PT, R109, R38.reuse, RZ ;  /* 0x000000266d897210 */ /* 0x080fe20007f5e0ff */
[----:B------:R-:W-:Y:S01]  /*bdb0*/  IMAD R94, R94, UR20, RZ ;  /* 0x000000145e5e7c24 */ /* 0x000fe2000f8e02ff */
[----:B------:R-:W-:Y:S01]  /*bdc0*/  STL [R1+0x290], R154 ;  /* 0x0002909a01007387 */ /* 0x000fe20000100800 */
[----:B------:R-:W-:Y:S01]  /*bdd0*/  LEA.HI.X.SX32 R10, R28, R35, 0x1, P6 ;  /* 0x000000231c0a7211 */ /* 0x000fe200030f0eff */
[----:B------:R-:W-:Y:S02]  /*bde0*/  IMAD R90, R90, UR23, RZ ;  /* 0x000000175a5a7c24 */ /* 0x000fe4000f8e02ff */
[----:B------:R-:W-:Y:S01]  /*bdf0*/  IMAD R49, R86, UR27, RZ ;  /* 0x0000001b56317c24 */ /* 0x000fe2000f8e02ff */
[----:B------:R-:W-:Y:S01]  /*be00*/  STL [R1+0x24c], R132 ;  /* 0x00024c8401007387 */ /* 0x000fe20000100800 */
[----:B------:R-:W-:Y:S01]  /*be10*/  IADD3 R134, P6, PT, R102, R38, RZ ;  /* 0x0000002666867210 */ /* 0x000fe20007fde0ff */
[----:B------:R-:W-:-:S02]  /*be20*/  IMAD R48, R82, UR31, RZ ;  /* 0x0000001f52307c24 */ /* 0x000fc4000f8e02ff */
[----:B------:R-:W-:Y:S01]  /*be30*/  IMAD R47, R78, UR35, RZ ;  /* 0x000000234e2f7c24 */ /* 0x000fe2000f8e02ff */
[----:B------:R-:W-:Y:S01]  /*be40*/  STL [R1+0x2d0], R11 ;  /* 0x0002d00b01007387 */ /* 0x000fe20000100800 */
[----:B------:R-:W-:Y:S02]  /*be50*/  IMAD R29, R84, UR63, RZ ;  /* 0x0000003f541d7c24 */ /* 0x000fe4000f8e02ff */
        /* <DEDUP_REMOVED lines=10> */
[-C--:B------:R-:W-:Y:S01]  /*bf00*/  LEA.HI.X.SX32 R136, R102, R35.reuse, 0x1, P6 ;  /* 0x0000002366887211 */ /* 0x080fe200030f0eff */
[----:B0-----:R-:W-:Y:S02]  /*bf10*/  IMAD R51, R97, UR14, RZ ;  /* 0x0000000e61337c24 */ /* 0x001fe4000f8e02ff */
[----:B-1----:R-:W-:Y:S01]  /*bf20*/  IMAD R50, R93, UR15, RZ ;  /* 0x0000000f5d327c24 */ /* 0x002fe2000f8e02ff */
[----:B------:R-:W-:Y:S01]  /*bf30*/  STL [R1+0x350], R147 ;  /* 0x0003509301007387 */ /* 0x000fe20000100800 */
[----:B------:R-:W-:Y:S01]  /*bf40*/  IADD3 R128, P6, PT, R94, R38, RZ ;  /* 0x000000265e807210 */ /* 0x000fe20007fde0ff */
[----:B------:R-:W0:Y:S02]  /*bf50*/  LDCU UR13, c[0x0][0x3b0] ;  /* 0x00007600ff0d77ac */ /* 0x000e240008000800 */
[----:B------:R-:W-:Y:S04]  /*bf60*/  STL [R1+0x30c], R152 ;  /* 0x00030c9801007387 */ /* 0x000fe80000100800 */
        /* <DEDUP_REMOVED lines=43> */
[----:B------:R-:W-:Y:S01]  /*c220*/  IMAD R28, R88, UR67, RZ ;  /* 0x00000043581c7c24 */ /* 0x000fe2000f8e02ff */
[----:B------:R-:W-:Y:S02]  /*c230*/  IADD3 R70, P6, PT, R30, R38, RZ ;  /* 0x000000261e467210 */ /* 0x000fe40007fde0ff */
        /* <DEDUP_REMOVED lines=15> */
[----:B------:R-:W2:Y:S01]  /*c330*/  LDL R85, [R1+0x1a8] ;  /* 0x0001a80001557983 */ /* 0x000ea20000100800 */
[----:B------:R-:W-:-:S03]  /*c340*/  LEA.HI.X.SX32 R54, R28, R35, 0x1, P6 ;  /* 0x000000231c367211 */ /* 0x000fc600030f0eff */
[----:B------:R-:W-:Y:S01]  /*c350*/  STL [R1+0x398], R58 ;  /* 0x0003983a01007387 */ /* 0x000fe20000100800 */
[----:B------:R-:W-:-:S03]  /*c360*/  IADD3 R86, P6, PT, R101, R38, RZ ;  /* 0x0000002665567210 */ /* 0x000fc60007fde0ff */
[----:B------:R-:W-:Y:S04]  /*c370*/  STL [R1+0x354], R80 ;  /* 0x0003545001007387 */ /* 0x000fe80000100800 */
[----:B------:R-:W-:Y:S01]  /*c380*/  STL [R1+0x3d8], R71 ;  /* 0x0003d84701007387 */ /* 0x000fe20000100800 */
[----:B------:R-:W-:-:S03]  /*c390*/  LEA.HI.X.SX32 R56, R108, R35, 0x1, P2 ;  /* 0x000000236c387211 */ /* 0x000fc600010f0eff */
[----:B------:R-:W-:Y:S01]  /*c3a0*/  STL [R1+0x394], R63 ;  /* 0x0003943f01007387 */ /* 0x000fe20000100800 */
[----:B------:R-:W-:-:S03]  /*c3b0*/  IMAD R48, R89, UR24, RZ ;  /* 0x0000001859307c24 */ /* 0x000fc6000f8e02ff */
        /* <DEDUP_REMOVED lines=62> */
[----:B------:R-:W-:-:S03]  /*c7a0*/  LEA.HI.X.SX32 R37, R28, R35, 0x1, P6 ;  /* 0x000000231c257211 */ /* 0x000fc600030f0eff */
[----:B------:R-:W-:Y:S01]  /*c7b0*/  STL [R1+0x3e0], R119 ;  /* 0x0003e07701007387 */ /* 0x000fe20000100800 */
[----:B------:R-:W-:-:S03]  /*c7c0*/  @P0 IMAD.MOV.U32 R28, RZ, RZ, R26 ;  /* 0x000000ffff1c0224 */ /* 0x000fc600078e001a */
[----:B------:R-:W-:Y:S01]  /*c7d0*/  STL [R1+0x39c], R138 ;  /* 0x00039c8a01007387 */ /* 0x000fe20000100800 */
[----:B------:R-:W-:-:S03]  /*c7e0*/  @P0 IMAD.MOV.U32 R29, RZ, RZ, R42 ;  /* 0x000000ffff1d0224 */ /* 0x000fc600078e002a */
[----:B------:R-:W-:Y:S04]  /*c7f0*/  STL [R1+0x420], R112 ;  /* 0x0004207001007387 */ /* 0x000fe80000100800 */
[----:B------:R-:W-:Y:S04]  /*c800*/  STL [R1+0x3dc], R123 ;  /* 0x0003dc7b01007387 */ /* 0x000fe80000100800 */
[----:B------:R-:W-:Y:S04]  /*c810*/  STL [R1+0x460], R110 ;  /* 0x0004606e01007387 */ /* 0x000fe80000100800 */
[----:B------:R-:W-:Y:S04]  /*c820*/  STL [R1+0x41c], R118 ;  /* 0x00041c7601007387 */ /* 0x000fe80000100800 */
[----:B------:R-:W-:Y:S04]  /*c830*/  STL [R1+0x4a0], R27 ;  /* 0x0004a01b01007387 */ /* 0x000fe80000100800 */
[----:B------:R-:W-:Y:S04]  /*c840*/  STL [R1+0x45c], R111 ;  /* 0x00045c6f01007387 */ /* 0x000fe80000100800 */
[----:B------:R-:W2:Y:S04]  /*c850*/  LDL.LU R42, [R1+0xbf0] ;  /* 0x000bf000012a7983 */ /* 0x000ea80000300800 */
[----:B------:R-:W-:Y:S04]  /*c860*/  STL [R1+0x49c], R37 ;  /* 0x00049c2501007387 */ /* 0x000fe80000100800 */
[----:B------:R-:W2:Y:S04]  /*c870*/  @P0 LDG.E.U8 R23, desc[UR18][R28.64] ;  /* 0x000000121c170981 */ /* 0x000ea8000c1e1100 */
[----:B------:R-:W3:Y:S04]  /*c880*/  LDL R28, [R1+0x164] ;  /* 0x00016400011c7983 */ /* 0x000ee80000100800 */
[----:B------:R-:W3:Y:S01]  /*c890*/  LDL R29, [R1+0x168] ;  /* 0x00016800011d7983 */ /* 0x000ee20000100800 */
[----:B------:R-:W-:Y:S01]  /*c8a0*/  IMAD R30, R115, UR64, RZ ;  /* 0x00000040731e7c24 */ /* 0x000fe2000f8e02ff */
[----:B------:R-:W-:-:S04]  /*c8b0*/  PRMT R24, RZ, 0x7610, R24 ;  /* 0x00007610ff187816 */ /* 0x000fc80000000018 */
[----:B------:R-:W-:-:S05]  /*c8c0*/  IADD3 R25, P6, PT, R30, R38, RZ ;  /* 0x000000261e197210 */ /* 0x000fca0007fde0ff */
[----:B------:R-:W-:Y:S04]  /*c8d0*/  STL [R1+0x4e0], R25 ;  /* 0x0004e01901007387 */ /* 0x000fe80000100800 */
[----:B--2---:R1:W-:Y:S01]  /*c8e0*/  STL [R1+0x60], R23 ;  /* 0x0000601701007387 */ /* 0x0043e20000100800 */
[----:B---3--:R-:W-:-:S04]  /*c8f0*/  @P0 LOP3.LUT R29, R29, R28, RZ, 0x3c, !PT ;  /* 0x0000001c1d1d0212 */ /* 0x008fc800078e3cff */
[----:B------:R-:W-:-:S04]  /*c900*/  @P0 LOP3.LUT R28, R29, R28, RZ, 0x3c, !PT ;  /* 0x0000001c1d1c0212 */ /* 0x000fc800078e3cff */
[----:B------:R-:W-:-:S05]  /*c910*/  @P0 LOP3.LUT R29, R29, R28, RZ, 0x3c, !PT ;  /* 0x0000001c1d1d0212 */ /* 0x000fca00078e3cff */
[----:B------:R2:W3:Y:S04]  /*c920*/  @P0 LDG.E.U8 R24, desc[UR18][R28.64] ;  /* 0x000000121c180981 */ /* 0x0004e8000c1e1100 */
[----:B------:R-:W3:Y:S01]  /*c930*/  LDL R29, [R1+0x1a4] ;  /* 0x0001a400011d7983 */ /* 0x000ee20000100800 */
[----:B----4-:R-:W-:Y:S01]  /*c940*/  PRMT R95, RZ, 0x7610, R95 ;  /* 0x00007610ff5f7816 */ /* 0x010fe2000000005f */
[----:B--2---:R-:W-:Y:S02]  /*c950*/  @P0 IMAD.MOV.U32 R28, RZ, RZ, R85 ;  /* 0x000000ffff1c0224 */ /* 0x004fe400078e0055 */
[----:B------:R-:W-:Y:S01]  /*c960*/  IMAD R31, R116, UR68, RZ ;  /* 0x00000044741f7c24 */ /* 0x000fe2000f8e02ff */
[----:B------:R-:W-:Y:S02]  /*c970*/  LEA.HI.X.SX32 R26, R30, R35, 0x1, P6 ;  /* 0x000000231e1a7211 */ /* 0x000fe400030f0eff */
[----:B---3--:R-:W2:Y:S02]  /*c980*/  @P0 LDG.E.U8 R95, desc[UR18][R28.64] ;  /* 0x000000121c5f0981 */ /* 0x008ea4000c1e1100 */
[----:B-1----:R-:W-:-:S02]  /*c990*/  IADD3 R23, P6, PT, R31, R38, RZ ;  /* 0x000000261f177210 */ /* 0x002fc40007fde0ff */
[----:B------:R-:W-:Y:S04]  /*c9a0*/  STL [R1+0x4dc], R26 ;  /* 0x0004dc1a01007387 */ /* 0x000fe80000100800 */
[----:B------:R-:W-:Y:S04]  /*c9b0*/  STL [R1+0x518], R23 ;  /* 0x0005181701007387 */ /* 0x000fe80000100800 */
[----:B------:R-:W-:Y:S04]  /*c9c0*/  STL [R1+0x5c], R24 ;  /* 0x00005c1801007387 */ /* 0x000fe80000100800 */
[----:B------:R-:W3:Y:S04]  /*c9d0*/  LDL R85, [R1+0x8c4] ;  /* 0x0008c40001557983 */ /* 0x000ee80000100800 */
[----:B--2---:R1:W-:Y:S04]  /*c9e0*/  STL [R1+0x54], R95 ;  /* 0x0000545f01007387 */ /* 0x0043e80000100800 */
[----:B-1----:R-:W2:Y:S01]  /*c9f0*/  LDL.LU R95, [R1+0xbec] ;  /* 0x000bec00015f7983 */ /* 0x002ea20000300800 */
[----:B------:R-:W-:Y:S01]  /*ca00*/  PRMT R81, RZ, 0x7610, R81 ;  /* 0x00007610ff517816 */ /* 0x000fe20000000051 */
[----:B------:R-:W-:Y:S01]  /*ca10*/  @P0 IMAD.MOV.U32 R29, RZ, RZ, R103 ;  /* 0x000000ffff1d0224 */ /* 0x000fe200078e0067 */
[----:B------:R-:W-:-:S02]  /*ca20*/  PRMT R77, RZ, 0x7610, R77 ;  /* 0x00007610ff4d7816 */ /* 0x000fc4000000004d */
[----:B------:R-:W-:Y:S02]  /*ca30*/  PRMT R73, RZ, 0x7610, R73 ;  /* 0x00007610ff497816 */ /* 0x000fe40000000049 */
[----:B------:R-:W-:Y:S02]  /*ca40*/  PRMT R69, RZ, 0x7610, R69 ;  /* 0x00007610ff457816 */ /* 0x000fe40000000045 */
[----:B------:R-:W-:Y:S02]  /*ca50*/  PRMT R65, RZ, 0x7610, R65 ;  /* 0x00007610ff417816 */ /* 0x000fe40000000041 */
[----:B------:R-:W-:Y:S02]  /*ca60*/  PRMT R61, RZ, 0x7610, R61 ;  /* 0x00007610ff3d7816 */ /* 0x000fe4000000003d */
[----:B------:R-:W-:Y:S02]  /*ca70*/  PRMT R51, RZ, 0x7610, R51 ;  /* 0x00007610ff337816 */ /* 0x000fe40000000033 */
[----:B------:R-:W-:-:S02]  /*ca80*/  PRMT R50, RZ, 0x7610, R50 ;  /* 0x00007610ff327816 */ /* 0x000fc40000000032 */
[----:B------:R-:W-:Y:S02]  /*ca90*/  PRMT R48, RZ, 0x7610, R48 ;  /* 0x00007610ff307816 */ /* 0x000fe40000000030 */
[----:B------:R-:W-:Y:S02]  /*caa0*/  PRMT R47, RZ, 0x7610, R47 ;  /* 0x00007610ff2f7816 */ /* 0x000fe4000000002f */
[----:B------:R-:W-:Y:S01]  /*cab0*/  PRMT R46, RZ, 0x7610, R46 ;  /* 0x00007610ff2e7816 */ /* 0x000fe2000000002e */
[----:B--2---:R-:W-:-:S05]  /*cac0*/  @P0 IMAD.MOV.U32 R28, RZ, RZ, R95 ;  /* 0x000000ffff1c0224 */ /* 0x004fca00078e005f */
[----:B------:R1:W2:Y:S02]  /*cad0*/  @P0 LDG.E.U8 R81, desc[UR18][R28.64] ;  /* 0x000000121c510981 */ /* 0x0002a4000c1e1100 */
[----:B-1----:R-:W-:Y:S02]  /*cae0*/  @P0 IMAD.MOV.U32 R28, RZ, RZ, R92 ;  /* 0x000000ffff1c0224 */ /* 0x002fe400078e005c */
[----:B------:R-:W-:-:S05]  /*caf0*/  @P0 IMAD.MOV.U32 R29, RZ, RZ, R99 ;  /* 0x000000ffff1d0224 */ /* 0x000fca00078e0063 */
[----:B------:R1:W4:Y:S02]  /*cb00*/  @P0 LDG.E.U8 R77, desc[UR18][R28.64] ;  /* 0x000000121c4d0981 */ /* 0x000324000c1e1100 */
[----:B-1----:R-:W-:Y:S02]  /*cb10*/  @P0 IMAD.MOV.U32 R28, RZ, RZ, R107 ;  /* 0x000000ffff1c0224 */ /* 0x002fe400078e006b */
[----:B------:R-:W-:-:S05]  /*cb20*/  @P0 IMAD.MOV.U32 R29, RZ, RZ, R96 ;  /* 0x000000ffff1d0224 */ /* 0x000fca00078e0060 */
[----:B------:R1:W3:Y:S02]  /*cb30*/  @P0 LDG.E.U8 R73, desc[UR18][R28.64] ;  /* 0x000000121c490981 */ /* 0x0002e4000c1e1100 */
        /* <DEDUP_REMOVED lines=23> */
[----:B------:R1:W3:Y:S01]  /*ccb0*/  @P0 LDG.E.U8 R46, desc[UR18][R28.64] ;  /* 0x000000121c2e0981 */ /* 0x0002e2000c1e1100 */
[----:B------:R-:W-:-:S05]  /*ccc0*/  LEA.HI.X.SX32 R24, R31, R35, 0x1, P6 ;  /* 0x000000231f187211 */ /* 0x000fca00030f0eff */
[----:B------:R-:W-:Y:S04]  /*ccd0*/  STL [R1+0x514], R24 ;  /* 0x0005141801007387 */ /* 0x000fe80000100800 */
[----:B------:R-:W3:Y:S04]  /*cce0*/  LDL.LU R103, [R1+0xbe8] ;  /* 0x000be80001677983 */ /* 0x000ee80000300800 */
        /* <DEDUP_REMOVED lines=12> */
[----:B------:R-:W3:Y:S01]  /*cdb0*/  LDL.LU R13, [R1+0xbb4] ;  /* 0x000bb400010d7983 */ /* 0x000ee20000300800 */
[----:B------:R-:W-:Y:S01]  /*cdc0*/  PRMT R45, RZ, 0x7610, R45 ;  /* 0x00007610ff2d7816 */ /* 0x000fe2000000002d */
[----:B-1----:R-:W-:-:S02]  /*cdd0*/  @P0 IMAD.MOV.U32 R28, RZ, RZ, R4 ;  /* 0x000000ffff1c0224 */ /* 0x002fc400078e0004 */
[----:B------:R-:W-:Y:S01]  /*cde0*/  @P0 IMAD.MOV.U32 R29, RZ, RZ, R36 ;  /* 0x000000ffff1d0224 */ /* 0x000fe200078e0024 */
[----:B------:R-:W-:-:S04]  /*cdf0*/  PRMT R44, RZ, 0x7610, R44 ;  /* 0x00007610ff2c7816 */ /* 0x000fc8000000002c */
[----:B------:R1:W3:Y:S01]  /*ce00*/  @P0 LDG.E.U8 R45, desc[UR18][R28.64] ;  /* 0x000000121c2d0981 */ /* 0x0002e2000c1e1100 */
[----:B------:R-:W-:Y:S01]  /*ce10*/  PRMT R43, RZ, 0x7610, R43 ;  /* 0x00007610ff2b7816 */ /* 0x000fe2000000002b */
[----:B-1----:R-:W-:Y:S02]  /*ce20*/  @P0 IMAD.MOV.U32 R28, RZ, RZ, R162 ;  /* 0x000000ffff1c0224 */ /* 0x002fe400078e00a2 */
[----:B------:R-:W-:-:S05]  /*ce30*/  @P0 IMAD.MOV.U32 R29, RZ, RZ, R125 ;  /* 0x000000ffff1d0224 */ /* 0x000fca00078e007d */
[----:B------:R1:W3:Y:S01]  /*ce40*/  @P0 LDG.E.U8 R44, desc[UR18][R28.64] ;  /* 0x000000121c2c0981 */ /* 0x0002e2000c1e1100 */
[----:B------:R-:W-:Y:S01]  /*ce50*/  PRMT R31, RZ, 0x7610, R31 ;  /* 0x00007610ff1f7816 */ /* 0x000fe2000000001f */
[----:B-1----:R-:W-:Y:S02]  /*ce60*/  @P0 IMAD.MOV.U32 R28, RZ, RZ, R161 ;  /* 0x000000ffff1c0224 */ /* 0x002fe400078e00a1 */
[----:B------:R-:W-:-:S05]  /*ce70*/  @P0 IMAD.MOV.U32 R29, RZ, RZ, R126 ;  /* 0x000000ffff1d0224 */ /* 0x000fca00078e007e */
[----:B------:R1:W3:Y:S04]  /*ce80*/  @P0 LDG.E.U8 R43, desc[UR18][R28.64] ;  /* 0x000000121c2b0981 */ /* 0x0002e8000c1e1100 */
[----:B--2---:R-:W-:Y:S04]  /*ce90*/  STL [R1+0x50], R81 ;  /* 0x0000505101007387 */ /* 0x004fe80000100800 */
[----:B------:R-:W2:Y:S04]  /*cea0*/  LDL.LU R34, [R1+0xbb0] ;  /* 0x000bb00001227983 */ /* 0x000ea80000300800 */
[----:B------:R-:W2:Y:S04]  /*ceb0*/  LDL.LU R120, [R1+0xbac] ;  /* 0x000bac0001787983 */ /* 0x000ea80000300800 */
[----:B----4-:R-:W-:Y:S04]  /*cec0*/  STL [R1+0x4c], R77 ;  /* 0x00004c4d01007387 */ /* 0x010fe80000100800 */
[----:B---3--:R-:W-:Y:S04]  /*ced0*/  STL [R1+0x48], R73 ;  /* 0x0000484901007387 */ /* 0x008fe80000100800 */
[----:B------:R-:W3:Y:S04]  /*cee0*/  LDL.LU R41, [R1+0xba8] ;  /* 0x000ba80001297983 */ /* 0x000ee80000300800 */
[----:B------:R-:W4:Y:S04]  /*cef0*/  LDL.LU R149, [R1+0xba4] ;  /* 0x000ba40001957983 */ /* 0x000f280000300800 */
[----:B------:R-:W2:Y:S04]  /*cf00*/  LDL.LU R104, [R1+0xba0] ;  /* 0x000ba00001687983 */ /* 0x000ea80000300800 */
[----:B------:R-:W-:Y:S04]  /*cf10*/  STL [R1+0x44], R69 ;  /* 0x0000444501007387 */ /* 0x000fe80000100800 */
[----:B------:R-:W2:Y:S04]  /*cf20*/  LDL.LU R105, [R1+0xb9c] ;  /* 0x000b9c0001697983 */ /* 0x000ea80000300800 */
[----:B------:R-:W2:Y:S04]  /*cf30*/  LDL.LU R3, [R1+0xb98] ;  /* 0x000b980001037983 */ /* 0x000ea80000300800 */
[----:B------:R-:W2:Y:S04]  /*cf40*/  LDL.LU R2, [R1+0xb94] ;  /* 0x000b940001027983 */ /* 0x000ea80000300800 */
[----:B------:R-:W-:Y:S04]  /*cf50*/  STL [R1+0x40], R65 ;  /* 0x0000404101007387 */ /* 0x000fe80000100800 */
[----:B------:R-:W2:Y:S04]  /*cf60*/  LDL.LU R36, [R1+0xb90] ;  /* 0x000b900001247983 */ /* 0x000ea80000300800 */
[----:B------:R-:W2:Y:S04]  /*cf70*/  LDL.LU R4, [R1+0xb8c] ;  /* 0x000b8c0001047983 */ /* 0x000ea80000300800 */
[----:B------:R-:W-:Y:S01]  /*cf80*/  STL [R1+0x3c], R61 ;  /* 0x00003c3d01007387 */ /* 0x000fe20000100800 */
[----:B-1----:R-:W-:-:S02]  /*cf90*/  @P0 IMAD.MOV.U32 R28, RZ, RZ, R160 ;  /* 0x000000ffff1c0224 */ /* 0x002fc400078e00a0 */
[----:B------:R-:W-:Y:S01]  /*cfa0*/  @P0 IMAD.MOV.U32 R29, RZ, RZ, R7 ;  /* 0x000000ffff1d0224 */ /* 0x000fe200078e0007 */
[----:B------:R-:W-:-:S04]  /*cfb0*/  PRMT R30, RZ, 0x7610, R30 ;  /* 0x00007610ff1e7816 */ /* 0x000fc8000000001e */
[----:B------:R1:W2:Y:S04]  /*cfc0*/  @P0 LDG.E.U8 R31, desc[UR18][R28.64] ;  /* 0x000000121c1f0981 */ /* 0x0002a8000c1e1100 */
[----:B------:R-:W-:Y:S04]  /*cfd0*/  STL [R1+0x38], R51 ;  /* 0x0000383301007387 */ /* 0x000fe80000100800 */
[----:B------:R-:W2:Y:S04]  /*cfe0*/  LDL.LU R125, [R1+0xb88] ;  /* 0x000b8800017d7983 */ /* 0x000ea80000300800 */
[----:B------:R-:W2:Y:S01]  /*cff0*/  LDL.LU R162, [R1+0xb84] ;  /* 0x000b840001a27983 */ /* 0x000ea20000300800 */
[----:B-1----:R-:W-:-:S03]  /*d000*/  @P0 IMAD.MOV.U32 R28, RZ, RZ, R130 ;  /* 0x000000ffff1c0224 */ /* 0x002fc600078e0082 */
[----:B------:R-:W-:Y:S04]  /*d010*/  STL [R1+0x34], R50 ;  /* 0x0000343201007387 */ /* 0x000fe80000100800 */
[----:B------:R-:W3:Y:S04]  /*d020*/  LDL.LU R126, [R1+0xb80] ;  /* 0x000b8000017e7983 */ /* 0x000ee80000300800 */
[----:B------:R-:W3:Y:S01]  /*d030*/  LDL.LU R161, [R1+0xb7c] ;  /* 0x000b7c0001a17983 */ /* 0x000ee20000300800 */
[----:B------:R-:W-:-:S03]  /*d040*/  @P0 IMAD.MOV.U32 R29, RZ, RZ, R6 ;  /* 0x000000ffff1d0224 */ /* 0x000fc600078e0006 */
[----:B------:R-:W4:Y:S04]  /*d050*/  LDL.LU R7, [R1+0xb78] ;  /* 0x000b780001077983 */ /* 0x000f280000300800 */
[----:B------:R1:W4:Y:S04]  /*d060*/  @P0 LDG.E.U8 R30, desc[UR18][R28.64] ;  /* 0x000000121c1e0981 */ /* 0x000328000c1e1100 */
[----:B------:R-:W-:Y:S04]  /*d070*/  STL [R1+0x30], R48 ;  /* 0x0000303001007387 */ /* 0x000fe80000100800 */
[----:B------:R-:W4:Y:S04]  /*d080*/  LDL.LU R160, [R1+0xb74] ;  /* 0x000b740001a07983 */ /* 0x000f280000300800 */
[----:B------:R-:W4:Y:S01]  /*d090*/  LDL.LU R6, [R1+0xb70] ;  /* 0x000b700001067983 */ /* 0x000f220000300800 */
[----:B-1----:R-:W-:-:S03]  /*d0a0*/  @P0 IMAD.MOV.U32 R29, RZ, RZ, R159 ;  /* 0x000000ffff1d0224 */ /* 0x002fc600078e009f */
[----:B------:R-:W-:Y:S04]  /*d0b0*/  STL [R1+0x28], R47 ;  /* 0x0000282f01007387 */ /* 0x000fe80000100800 */
[----:B------:R-:W4:Y:S01]  /*d0c0*/  LDL.LU R130, [R1+0xb6c] ;  /* 0x000b6c0001827983 */ /* 0x000f220000300800 */
[----:B------:R-:W-:-:S03]  /*d0d0*/  @P0 IMAD.MOV.U32 R28, RZ, RZ, R155 ;  /* 0x000000ffff1c0224 */ /* 0x000fc600078e009b */
[----:B------:R-:W-:Y:S04]  /*d0e0*/  STL [R1+0x24], R46 ;  /* 0x0000242e01007387 */ /* 0x000fe80000100800 */
[----:B------:R-:W4:Y:S04]  /*d0f0*/  LDL.LU R159, [R1+0xb68] ;  /* 0x000b6800019f7983 */ /* 0x000f280000300800 */
[----:B------:R-:W4:Y:S01]  /*d100*/  LDL.LU R155, [R1+0xb64] ;  /* 0x000b6400019b7983 */ /* 0x000f220000300800 */
[----:B--2---:R-:W-:-:S06]  /*d110*/  PRMT R162, RZ, 0x7610, R162 ;  /* 0x00007610ffa27816 */ /* 0x004fcc00000000a2 */
[----:B------:R1:W2:Y:S02]  /*d120*/  @P0 LDG.E.U8 R162, desc[UR18][R28.64] ;  /* 0x000000121ca20981 */ /* 0x0002a4000c1e1100 */
[----:B-1----:R-:W-:Y:S01]  /*d130*/  @P0 IMAD.MOV.U32 R28, RZ, RZ, R9 ;  /* 0x000000ffff1c0224 */ /* 0x002fe200078e0009 */
[----:B---3--:R-:W-:Y:S01]  /*d140*/  PRMT R161, RZ, 0x7610, R161 ;  /* 0x00007610ffa17816 */ /* 0x008fe200000000a1 */
[----:B------:R-:W-:-:S05]  /*d150*/  @P0 IMAD.MOV.U32 R29, RZ, RZ, R132 ;  /* 0x000000ffff1d0224 */ /* 0x000fca00078e0084 */
[----:B------:R1:W3:Y:S01]  /*d160*/  @P0 LDG.E.U8 R161, desc[UR18][R28.64] ;  /* 0x000000121ca10981 */ /* 0x0002e2000c1e1100 */
[----:B----4-:R-:W-:Y:S01]  /*d170*/  PRMT R160, RZ, 0x7610, R160 ;  /* 0x00007610ffa07816 */ /* 0x010fe200000000a0 */
[----:B-1----:R-:W-:Y:S02]  /*d180*/  @P0 IMAD.MOV.U32 R28, RZ, RZ, R154 ;  /* 0x000000ffff1c0224 */ /* 0x002fe400078e009a */
[----:B------:R-:W-:-:S05]  /*d190*/  @P0 IMAD.MOV.U32 R29, RZ, RZ, R8 ;  /* 0x000000ffff1d0224 */ /* 0x000fca00078e0008 */
[----:B------:R1:W4:Y:S02]  /*d1a0*/  @P0 LDG.E.U8 R160, desc[UR18][R28.64] ;  /* 0x000000121ca00981 */ /* 0x000324000c1e1100 */
[----:B-1----:R-:W-:Y:S02]  /*d1b0*/  @P0 IMAD.MOV.U32 R28, RZ, RZ, R11 ;  /* 0x000000ffff1c0224 */ /* 0x002fe400078e000b */
[----:B------:R-:W-:Y:S01]  /*d1c0*/  @P0 IMAD.MOV.U32 R29, RZ, RZ, R153 ;  /* 0x000000ffff1d0224 */ /* 0x000fe200078e0099 */
[----:B------:R-:W-:-:S06]  /*d1d0*/  PRMT R159, RZ, 0x7610, R159 ;  /* 0x00007610ff9f7816 */ /* 0x000fcc000000009f */
[----:B------:R1:W4:Y:S01]  /*d1e0*/  @P0 LDG.E.U8 R159, desc[UR18][R28.64] ;  /* 0x000000121c9f0981 */ /* 0x000322000c1e1100 */
[----:B------:R-:W-:Y:S01]  /*d1f0*/  PRMT R155, RZ, 0x7610, R155 ;  /* 0x00007610ff9b7816 */ /* 0x000fe2000000009b */
[----:B-1----:R-:W-:Y:S02]  /*d200*/  @P0 IMAD.MOV.U32 R28, RZ, RZ, R151 ;  /* 0x000000ffff1c0224 */ /* 0x002fe400078e0097 */
[----:B------:R-:W-:-:S05]  /*d210*/  @P0 IMAD.MOV.U32 R29, RZ, RZ, R152 ;  /* 0x000000ffff1d0224 */ /* 0x000fca00078e0098 */
[----:B------:R-:W4:Y:S01]  /*d220*/  @P0 LDG.E.U8 R155, desc[UR18][R28.64] ;  /* 0x000000121c9b0981 */ /* 0x000f22000c1e1100 */
[----:B------:R-:W-:-:S13]  /*d230*/  ISETP.GT.U32.AND P6, PT, R39, R42, PT ;  /* 0x0000002a2700720c */ /* 0x000fda0003fc4070 */
[----:B------:R-:W-:-:S05]  /*d240*/  @!P6 IMAD.IADD R42, R42, 0x1, -R39 ;  /* 0x000000012a2ae824 */ /* 0x000fca00078e0a27 */
[----:B------:R-:W-:-:S13]  /*d250*/  ISETP.GT.U32.AND P6, PT, R39, R42, PT ;  /* 0x0000002a2700720c */ /* 0x000fda0003fc4070 */
[----:B------:R-:W-:Y:S01]  /*d260*/  @!P6 IMAD.IADD R42, R42, 0x1, -R39 ;  /* 0x000000012a2ae824 */ /* 0x000fe200078e0a27 */
[----:B------:R-:W-:-:S13]  /*d270*/  ISETP.GE.AND P6, PT, R85, RZ, PT ;  /* 0x000000ff5500720c */ /* 0x000fda0003fc6270 */
[----:B------:R-:W-:Y:S01]  /*d280*/  @!P6 IMAD.MOV R42, RZ, RZ, -R42 ;  /* 0x000000ffff2ae224 */ /* 0x000fe200078e0a2a */
[----:B------:R-:W-:-:S13]  /*d290*/  ISETP.GT.U32.AND P6, PT, R39, R41, PT ;  /* 0x000000292700720c */ /* 0x000fda0003fc4070 */
[----:B------:R-:W-:-:S05]  /*d2a0*/  @!P6 IMAD.IADD R41, R41, 0x1, -R39 ;  /* 0x000000012929e824 */ /* 0x000fca00078e0a27 */
[----:B------:R-:W-:-:S13]  /*d2b0*/  ISETP.GT.U32.AND P6, PT, R39, R41, PT ;  /* 0x000000292700720c */ /* 0x000fda0003fc4070 */
[----:B------:R-:W-:Y:S01]  /*d2c0*/  @!P6 IMAD.IADD R41, R41, 0x1, -R39 ;  /* 0x000000012929e824 */ /* 0x000fe200078e0a27 */
[----:B------:R-:W-:Y:S01]  /*d2d0*/  ISETP.GE.AND P6, PT, R149, RZ, PT ;  /* 0x000000ff9500720c */ /* 0x000fe20003fc6270 */
[----:B--2---:R-:W-:Y:S04]  /*d2e0*/  STL [R1+0xa94], R162 ;  /* 0x000a94a201007387 */ /* 0x004fe80000100800 */
[----:B------:R-:W-:Y:S04]  /*d2f0*/  STL [R1+0x1c], R45 ;  /* 0x00001c2d01007387 */ /* 0x000fe80000100800 */
[----:B------:R-:W2:Y:S04]  /*d300*/  LDL.LU R132, [R1+0xb60] ;  /* 0x000b600001847983 */ /* 0x000ea80000300800 */
[----:B------:R-:W2:Y:S04]  /*d310*/  LDL.LU R9, [R1+0xb5c] ;  /* 0x000b5c0001097983 */ /* 0x000ea80000300800 */
[----:B---3--:R-:W-:Y:S04]  /*d320*/  STL [R1+0xa98], R161 ;  /* 0x000a98a101007387 */ /* 0x008fe80000100800 */
[----:B------:R-:W-:Y:S04]  /*d330*/  STL [R1+0x8], R44 ;  /* 0x0000082c01007387 */ /* 0x000fe80000100800 */
[----:B------:R-:W3:Y:S04]  /*d340*/  LDL.LU R8, [R1+0xb58] ;  /* 0x000b580001087983 */ /* 0x000ee80000300800 */
[----:B------:R-:W2:Y:S04]  /*d350*/  LDL.LU R154, [R1+0xb54] ;  /* 0x000b5400019a7983 */ /* 0x000ea80000300800 */
[----:B----4-:R-:W-:Y:S04]  /*d360*/  STL [R1+0xa9c], R160 ;  /* 0x000a9ca001007387 */ /* 0x010fe80000100800 */
[----:B------:R-:W-:Y:S04]  /*d370*/  STL [R1+0xc], R43 ;  /* 0x00000c2b01007387 */ /* 0x000fe80000100800 */
[----:B------:R-:W4:Y:S04]  /*d380*/  LDL.LU R153, [R1+0xb50] ;  /* 0x000b500001997983 */ /* 0x000f280000300800 */
[----:B------:R-:W3:Y:S04]  /*d390*/  LDL.LU R11, [R1+0xb4c] ;  /* 0x000b4c00010b7983 */ /* 0x000ee80000300800 */
[----:B------:R-:W-:Y:S04]  /*d3a0*/  STL [R1+0xaa0], R159 ;  /* 0x000aa09f01007387 */ /* 0x000fe80000100800 */
[----:B------:R-:W-:Y:S04]  /*d3b0*/  STL [R1+0x4], R31 ;  /* 0x0000041f01007387 */ /* 0x000fe80000100800 */
[----:B------:R-:W3:Y:S04]  /*d3c0*/  LDL.LU R152, [R1+0xb48] ;  /* 0x000b480001987983 */ /* 0x000ee80000300800 */
[----:B------:R-:W3:Y:S04]  /*d3d0*/  LDL.LU R151, [R1+0xb44] ;  /* 0x000b440001977983 */ /* 0x000ee80000300800 */
[----:B------:R-:W-:Y:S04]  /*d3e0*/  STL [R1+0xaa4], R155 ;  /* 0x000aa49b01007387 */ /* 0x000fe80000100800 */
[----:B------:R-:W-:Y:S04]  /*d3f0*/  STL [R1], R30 ;  /* 0x0000001e01007387 */ /* 0x000fe80000100800 */
[----:B------:R-:W3:Y:S01]  /*d400*/  LDL.LU R149, [R1+0xb40] ;  /* 0x000b400001957983 */ /* 0x000ee20000300800 */
[----:B------:R-:W-:-:S02]  /*d410*/  @P0 IMAD.MOV.U32 R28, RZ, RZ, R147 ;  /* 0x000000ffff1c0224 */ /* 0x000fc400078e0093 */
[----:B------:R-:W-:Y:S02]  /*d420*/  @P0 IMAD.MOV.U32 R29, RZ, RZ, R148 ;  /* 0x000000ffff1d0224 */ /* 0x000fe400078e0094 */
[----:B------:R-:W3:Y:S01]  /*d430*/  LDL.LU R148, [R1+0xb3c] ;  /* 0x000b3c0001947983 */ /* 0x000ee20000300800 */
[----:B------:R-:W-:-:S03]  /*d440*/  SEL R105, R5, R105, !P3 ;  /* 0x0000006905697207 */ /* 0x000fc60005800000 */
[----:B------:R-:W3:Y:S01]  /*d450*/  LDL.LU R147, [R1+0xb38] ;  /* 0x000b380001937983 */ /* 0x000ee20000300800 */
[----:B--2---:R-:W-:-:S06]  /*d460*/  PRMT R154, RZ, 0x7610, R154 ;  /* 0x00007610ff9a7816 */ /* 0x004fcc000000009a */
[----:B------:R1:W2:Y:S01]  /*d470*/  @P0 LDG.E.U8 R154, desc[UR18][R28.64] ;  /* 0x000000121c9a0981 */ /* 0x0002a2000c1e1100 */
[----:B----4-:R-:W-:Y:S01]  /*d480*/  PRMT R153, RZ, 0x7610, R153 ;  /* 0x00007610ff997816 */ /* 0x010fe20000000099 */
[----:B-1----:R-:W-:Y:S02]  /*d490*/  @P0 IMAD.MOV.U32 R28, RZ, RZ, R21 ;  /* 0x000000ffff1c0224 */ /* 0x002fe400078e0015 */
[----:B------:R-:W-:-:S05]  /*d4a0*/  @P0 IMAD.MOV.U32 R29, RZ, RZ, R145 ;  /* 0x000000ffff1d0224 */ /* 0x000fca00078e0091 */
[----:B------:R1:W4:Y:S02]  /*d4b0*/  @P0 LDG.E.U8 R153, desc[UR18][R28.64] ;  /* 0x000000121c990981 */ /* 0x000324000c1e1100 */
[----:B-1----:R-:W-:Y:S02]  /*d4c0*/  @P0 IMAD.MOV.U32 R28, RZ, RZ, R18 ;  /* 0x000000ffff1c0224 */ /* 0x002fe400078e0012 */
[----:B------:R-:W-:Y:S01]  /*d4d0*/  @P0 IMAD.MOV.U32 R29, RZ, RZ, R20 ;  /* 0x000000ffff1d0224 */ /* 0x000fe200078e0014 */
[----:B---3--:R-:W-:Y:S02]  /*d4e0*/  PRMT R152, RZ, 0x7610, R152 ;  /* 0x00007610ff987816 */ /* 0x008fe40000000098 */
[----:B------:R-:W-:-:S04]  /*d4f0*/  PRMT R151, RZ, 0x7610, R151 ;  /* 0x00007610ff977816 */ /* 0x000fc80000000097 */
[----:B------:R1:W3:Y:S02]  /*d500*/  @P0 LDG.E.U8 R152, desc[UR18][R28.64] ;  /* 0x000000121c980981 */ /* 0x0002e4000c1e1100 */
[----:B-1----:R-:W-:Y:S02]  /*d510*/  @P0 IMAD.MOV.U32 R28, RZ, RZ, R16 ;  /* 0x000000ffff1c0224 */ /* 0x002fe400078e0010 */
[----:B------:R-:W-:Y:S01]  /*d520*/  @P0 IMAD.MOV.U32 R29, RZ, RZ, R19 ;  /* 0x000000ffff1d0224 */ /* 0x000fe200078e0013 */
[----:B------:R-:W-:-:S04]  /*d530*/  PRMT R149, RZ, 0x7610, R149 ;  /* 0x00007610ff957816 */ /* 0x000fc80000000095 */
[----:B------:R1:W3:Y:S02]  /*d540*/  @P0 LDG.E.U8 R151, desc[UR18][R28.64] ;  /* 0x000000121c970981 */ /* 0x0002e4000c1e1100 */
[----:B-1----:R-:W-:Y:S02]  /*d550*/  @P0 IMAD.MOV.U32 R28, RZ, RZ, R14 ;  /* 0x000000ffff1c0224 */ /* 0x002fe400078e000e */
[----:B------:R-:W-:-:S05]  /*d560*/  @P0 IMAD.MOV.U32 R29, RZ, RZ, R17 ;  /* 0x000000ffff1d0224 */ /* 0x000fca00078e0011 */
[----:B------:R1:W3:Y:S01]  /*d570*/  @P0 LDG.E.U8 R149, desc[UR18][R28.64] ;  /* 0x000000121c950981 */ /* 0x0002e2000c1e1100 */
[----:B------:R-:W-:Y:S01]  /*d580*/  SEL R104, R5, R104, !P3 ;  /* 0x0000006805687207 */ /* 0x000fe20005800000 */
[----:B------:R-:W-:Y:S01]  /*d590*/  IMAD R105, R105, UR11, RZ ;  /* 0x0000000b69697c24 */ /* 0x000fe2000f8e02ff */
[----:B------:R-:W-:Y:S01]  /*d5a0*/  SEL R42, R5, R42, !P3 ;  /* 0x0000002a052a7207 */ /* 0x000fe20005800000 */
[----:B------:R-:W-:Y:S02]  /*d5b0*/  @!P6 IMAD.MOV R41, RZ, RZ, -R41 ;  /* 0x000000ffff29e224 */ /* 0x000fe400078e0a29 */
[----:B------:R-:W-:Y:S01]  /*d5c0*/  IMAD R104, R104, UR11, RZ ;  /* 0x0000000b68687c24 */ /* 0x000fe2000f8e02ff */
[CC--:B------:R-:W-:Y:S01]  /*d5d0*/  IADD3 R20, P6, PT, R105.reuse, R38.reuse, RZ ;  /* 0x0000002669147210 */ /* 0x0c0fe20007fde0ff */
[----:B------:R-:W-:Y:S02]  /*d5e0*/  IMAD R42, R42, UR5, RZ ;  /* 0x000000052a2a7c24 */ /* 0x000fe4000f8e02ff */
[----:B-1----:R-:W-:Y:S01]  /*d5f0*/  @P0 IMAD.MOV.U32 R29, RZ, RZ, R144 ;  /* 0x000000ffff1d0224 */ /* 0x002fe200078e0090 */
[-C--:B------:R-:W-:Y:S01]  /*d600*/  LEA.HI.X.SX32 R21, R105, R35.reuse, 0x1, P6 ;  /* 0x0000002369157211 */ /* 0x080fe200030f0eff */
[----:B--2---:R-:W-:Y:S01]  /*d610*/  STL [R1+0xaa8], R154 ;  /* 0x000aa89a01007387 */ /* 0x004fe20000100800 */
[CC--:B------:R-:W-:Y:S01]  /*d620*/  IADD3 R18, P6, PT, R104.reuse, R38.reuse, RZ ;  /* 0x0000002668127210 */ /* 0x0c0fe20007fde0ff */
[----:B------:R-:W-:Y:S01]  /*d630*/  @P0 IMAD.MOV.U32 R28, RZ, RZ, R15 ;  /* 0x000000ffff1c0224 */ /* 0x000fe200078e000f */
[----:B------:R-:W-:Y:S01]  /*d640*/  PRMT R148, RZ, 0x7610, R148 ;  /* 0x00007610ff947816 */ /* 0x000fe20000000094 */
[----:B------:R-:W2:Y:S01]  /*d650*/  LDL.LU R145, [R1+0xb34] ;  /* 0x000b340001917983 */ /* 0x000ea20000300800 */
[----:B------:R-:W-:Y:S01]  /*d660*/  LEA.HI.X.SX32 R19, R104, R35, 0x1, P6 ;  /* 0x0000002368137211 */ /* 0x000fe200030f0eff */
[----:B------:R-:W1:Y:S01]  /*d670*/  LDCU UR5, c[0x0][0x3b0] ;  /* 0x00007600ff0577ac */ /* 0x000e620008000800 */
[----:B------:R-:W-:-:S02]  /*d680*/  IADD3 R16, P6, PT, R42, R38, RZ ;  /* 0x000000262a107210 */ /* 0x000fc40007fde0ff */
[----:B------:R0:W2:Y:S04]  /*d690*/  @P0 LDG.E.U8 R148, desc[UR18][R28.64] ;  /* 0x000000121c940981 */ /* 0x0000a8000c1e1100 */
[----:B----4-:R-:W-:Y:S04]  /*d6a0*/  STL [R1+0xaac], R153 ;  /* 0x000aac9901007387 */ /* 0x010fe80000100800 */
[----:B---3--:R-:W-:Y:S04]  /*d6b0*/  STL [R1+0xab0], R152 ;  /* 0x000ab09801007387 */ /* 0x008fe80000100800 */
[----:B------:R-:W-:Y:S04]  /*d6c0*/  STL [R1+0x148], R20 ;  /* 0x0001481401007387 */ /* 0x000fe80000100800 */
[----:B------:R-:W-:Y:S04]  /*d6d0*/  STL [R1+0x144], R21 ;  /* 0x0001441501007387 */ /* 0x000fe80000100800 */
[----:B------:R-:W-:Y:S04]  /*d6e0*/  STL [R1+0xab4], R151 ;  /* 0x000ab49701007387 */ /* 0x000fe80000100800 */
[----:B------:R-:W-:Y:S04]  /*d6f0*/  STL [R1+0x188], R18 ;  /* 0x0001881201007387 */ /* 0x000fe80000100800 */
[----:B------:R-:W-:Y:S04]  /*d700*/  STL [R1+0x184], R19 ;  /* 0x0001841301007387 */ /* 0x000fe80000100800 */
[----:B------:R3:W-:Y:S04]  /*d710*/  STL [R1+0x1c8], R16 ;  /* 0x0001c81001007387 */ /* 0x0007e80000100800 */
[----:B------:R-:W-:Y:S04]  /*d720*/  STL [R1+0xab8], R149 ;  /* 0x000ab89501007387 */ /* 0x000fe80000100800 */
[----:B------:R-:W4:Y:S01]  /*d730*/  LDL.LU R144, [R1+0xb30] ;  /* 0x000b300001907983 */ /* 0x000f220000300800 */
[----:B------:R-:W-:Y:S01]  /*d740*/  PRMT R147, RZ, 0x7610, R147 ;  /* 0x00007610ff937816 */ /* 0x000fe20000000093 */
[----:B0-----:R-:W-:-:S02]  /*d750*/  @P0 IMAD.MOV.U32 R28, RZ, RZ, R142 ;  /* 0x000000ffff1c0224 */ /* 0x001fc400078e008e */
[----:B------:R-:W-:-:S05]  /*d760*/  @P0 IMAD.MOV.U32 R29, RZ, RZ, R143 ;  /* 0x000000ffff1d0224 */ /* 0x000fca00078e008f */
[----:B------:R0:W3:Y:S02]  /*d770*/  @P0 LDG.E.U8 R147, desc[UR18][R28.64] ;  /* 0x000000121c930981 */ /* 0x0000e4000c1e1100 */
[----:B0-----:R-:W-:Y:S02]  /*d780*/  @P0 IMAD.MOV.U32 R28, RZ, RZ, R141 ;  /* 0x000000ffff1c0224 */ /* 0x001fe400078e008d */
[----:B------:R-:W-:Y:S01]  /*d790*/  @P0 IMAD.MOV.U32 R29, RZ, RZ, R10 ;  /* 0x000000ffff1d0224 */ /* 0x000fe200078e000a */
[----:B--2---:R-:W-:-:S06]  /*d7a0*/  PRMT R145, RZ, 0x7610, R145 ;  /* 0x00007610ff917816 */ /* 0x004fcc0000000091 */
[----:B------:R0:W2:Y:S02]  /*d7b0*/  @P0 LDG.E.U8 R145, desc[UR18][R28.64] ;  /* 0x000000121c910981 */ /* 0x0000a4000c1e1100 */
[----:B0-----:R-:W-:Y:S02]  /*d7c0*/  @P0 IMAD.MOV.U32 R28, RZ, RZ, R137 ;  /* 0x000000ffff1c0224 */ /* 0x001fe400078e0089 */
[----:B------:R-:W-:Y:S01]  /*d7d0*/  @P0 IMAD.MOV.U32 R29, RZ, RZ, R140 ;  /* 0x000000ffff1d0224 */ /* 0x000fe200078e008c */
[----:B----4-:R-:W-:-:S06]  /*d7e0*/  PRMT R144, RZ, 0x7610, R144 ;  /* 0x00007610ff907816 */ /* 0x010fcc0000000090 */
[----:B------:R0:W4:Y:S01]  /*d7f0*/  @P0 LDG.E.U8 R144, desc[UR18][R28.64] ;  /* 0x000000121c900981 */ /* 0x000122000c1e1100 */
[----:B------:R-:W-:Y:S02]  /*d800*/  SEL R41, R5, R41, !P3 ;  /* 0x0000002905297207 */ /* 0x000fe40005800000 */
[----:B------:R-:W-:-:S03]  /*d810*/  LEA.HI.X.SX32 R17, R42, R35, 0x1, P6 ;  /* 0x000000232a117211 */ /* 0x000fc600030f0eff */
[----:B------:R-:W-:Y:S01]  /*d820*/  IMAD R41, R41, UR12, RZ ;  /* 0x0000000c29297c24 */ /* 0x000fe2000f8e02ff */
[----:B------:R-:W-:Y:S01]  /*d830*/  ISETP.GE.U32.AND P2, PT, R117, 0x7fffff19, PT ;  /* 0x7fffff197500780c */ /* 0x000fe20003f46070 */
[----:B------:R1:W-:Y:S01]  /*d840*/  STL [R1+0x1c4], R17 ;  /* 0x0001c41101007387 */ /* 0x0003e20000100800 */
[----:B------:R-:W-:Y:S01]  /*d850*/  PRMT R116, RZ, 0x7610, R116 ;  /* 0x00007610ff747816 */ /* 0x000fe20000000074 */
[----:B0-----:R-:W-:Y:S01]  /*d860*/  @P0 IMAD.MOV.U32 R29, RZ, RZ, R136 ;  /* 0x000000ffff1d0224 */ /* 0x001fe200078e0088 */
[C---:B------:R-:W-:Y:S01]  /*d870*/  IADD3 R14, P6, PT, R41.reuse, R38, RZ ;  /* 0x00000026290e7210 */ /* 0x040fe20007fde0ff */
[----:B------:R-:W-:Y:S01]  /*d880*/  STL [R1+0xabc], R148 ;  /* 0x000abc9401007387 */ /* 0x000fe20000100800 */
[----:B------:R-:W-:Y:S01]  /*d890*/  @P0 IMAD.MOV.U32 R28, RZ, RZ, R134 ;  /* 0x000000ffff1c0224 */ /* 0x000fe200078e0086 */
[----:B------:R-:W-:Y:S01]  /*d8a0*/  PRMT R115, RZ, 0x7610, R115 ;  /* 0x00007610ff737816 */ /* 0x000fe20000000073 */
[----:B------:R-:W0:Y:S01]  /*d8b0*/  LDCU UR12, c[0x0][0x3b0] ;  /* 0x00007600ff0c77ac */ /* 0x000e220008000800 */
[----:B------:R0:W-:Y:S04]  /*d8c0*/  STL [R1+0x208], R14 ;  /* 0x0002080e01007387 */ /* 0x0001e80000100800 */
[----:B------:R-:W4:Y:S04]  /*d8d0*/  LDL.LU R143, [R1+0xb2c] ;  /* 0x000b2c00018f7983 */ /* 0x000f280000300800 */
[----:B------:R-:W4:Y:S01]  /*d8e0*/  LDL.LU R142, [R1+0xb28] ;  /* 0x000b2800018e7983 */ /* 0x000f220000300800 */
[----:B------:R-:W-:-:S05]  /*d8f0*/  LEA.HI.X.SX32 R15, R41, R35, 0x1, P6 ;  /* 0x00000023290f7211 */ /* 0x000fca00030f0eff */
[----:B------:R0:W-:Y:S04]  /*d900*/  STL [R1+0x204], R15 ;  /* 0x0002040f01007387 */ /* 0x0001e80000100800 */
[----:B---3--:R-:W-:Y:S04]  /*d910*/  STL [R1+0xac0], R147 ;  /* 0x000ac09301007387 */ /* 0x008fe80000100800 */
[----:B------:R-:W3:Y:S04]  /*d920*/  LDL.LU R10, [R1+0xb24] ;  /* 0x000b2400010a7983 */ /* 0x000ee80000300800 */
[----:B------:R-:W3:Y:S04]  /*d930*/  LDL.LU R141, [R1+0xb20] ;  /* 0x000b2000018d7983 */ /* 0x000ee80000300800 */
[----:B--2---:R-:W-:Y:S04]  /*d940*/  STL [R1+0xac4], R145 ;  /* 0x000ac49101007387 */ /* 0x004fe80000100800 */
[----:B------:R-:W2:Y:S04]  /*d950*/  LDL.LU R140, [R1+0xb1c] ;  /* 0x000b1c00018c7983 */ /* 0x000ea80000300800 */
[----:B------:R-:W2:Y:S04]  /*d960*/  LDL.LU R137, [R1+0xb18] ;  /* 0x000b180001897983 */ /* 0x000ea80000300800 */
[----:B----4-:R-:W-:Y:S04]  /*d970*/  STL [R1+0xac8], R144 ;  /* 0x000ac89001007387 */ /* 0x010fe80000100800 */
[----:B------:R-:W4:Y:S04]  /*d980*/  LDL.LU R136, [R1+0xb14] ;  /* 0x000b140001887983 */ /* 0x000f280000300800 */
[----:B------:R-:W4:Y:S01]  /*d990*/  LDL.LU R134, [R1+0xb10] ;  /* 0x000b100001867983 */ /* 0x000f220000300800 */
[----:B------:R-:W-:-:S06]  /*d9a0*/  PRMT R143, RZ, 0x7610, R143 ;  /* 0x00007610ff8f7816 */ /* 0x000fcc000000008f */
[----:B------:R0:W4:Y:S01]  /*d9b0*/  @P0 LDG.E.U8 R143, desc[UR18][R28.64] ;  /* 0x000000121c8f0981 */ /* 0x000122000c1e1100 */
[----:B------:R-:W-:Y:S01]  /*d9c0*/  PRMT R142, RZ, 0x7610, R142 ;  /* 0x00007610ff8e7816 */ /* 0x000fe2000000008e */
[----:B0-----:R-:W-:Y:S02]  /*d9d0*/  @P0 IMAD.MOV.U32 R28, RZ, RZ, R131 ;  /* 0x000000ffff1c0224 */ /* 0x001fe400078e0083 */
[----:B------:R-:W-:-:S05]  /*d9e0*/  @P0 IMAD.MOV.U32 R29, RZ, RZ, R133 ;  /* 0x000000ffff1d0224 */ /* 0x000fca00078e0085 */
[----:B------:R0:W4:Y:S01]  /*d9f0*/  @P0 LDG.E.U8 R142, desc[UR18][R28.64] ;  /* 0x000000121c8e0981 */ /* 0x000122000c1e1100 */
[----:B---3--:R-:W-:Y:S01]  /*da00*/  PRMT R141, RZ, 0x7610, R141 ;  /* 0x00007610ff8d7816 */ /* 0x008fe2000000008d */
[----:B0-----:R-:W-:Y:S02]  /*da10*/  @P0 IMAD.MOV.U32 R28, RZ, RZ, R128 ;  /* 0x000000ffff1c0224 */ /* 0x001fe400078e0080 */
[----:B------:R-:W-:-:S05]  /*da20*/  @P0 IMAD.MOV.U32 R29, RZ, RZ, R129 ;  /* 0x000000ffff1d0224 */ /* 0x000fca00078e0081 */
[----:B------:R0:W3:Y:S02]  /*da30*/  @P0 LDG.E.U8 R141, desc[UR18][R28.64] ;  /* 0x000000121c8d0981 */ /* 0x0000e4000c1e1100 */
[----:B0-----:R-:W-:Y:S02]  /*da40*/  @P0 IMAD.MOV.U32 R28, RZ, RZ, R124 ;  /* 0x000000ffff1c0224 */ /* 0x001fe400078e007c */
[----:B------:R-:W-:Y:S01]  /*da50*/  @P0 IMAD.MOV.U32 R29, RZ, RZ, R127 ;  /* 0x000000ffff1d0224 */ /* 0x000fe200078e007f */
[----:B--2---:R-:W-:Y:S02]  /*da60*/  PRMT R140, RZ, 0x7610, R140 ;  /* 0x00007610ff8c7816 */ /* 0x004fe4000000008c */
[----:B------:R-:W-:-:S04]  /*da70*/  PRMT R137, RZ, 0x7610, R137 ;  /* 0x00007610ff897816 */ /* 0x000fc80000000089 */
[----:B------:R0:W2:Y:S02]  /*da80*/  @P0 LDG.E.U8 R140, desc[UR18][R28.64] ;  /* 0x000000121c8c0981 */ /* 0x0000a4000c1e1100 */
[----:B0-----:R-:W-:Y:S02]  /*da90*/  @P0 IMAD.MOV.U32 R28, RZ, RZ, R121 ;  /* 0x000000ffff1c0224 */ /* 0x001fe400078e0079 */
[----:B------:R-:W-:-:S05]  /*daa0*/  @P0 IMAD.MOV.U32 R29, RZ, RZ, R122 ;  /* 0x000000ffff1d0224 */ /* 0x000fca00078e007a */
[----:B------:R0:W2:Y:S02]  /*dab0*/  @P0 LDG.E.U8 R137, desc[UR18][R28.64] ;  /* 0x000000121c890981 */ /* 0x0000a4000c1e1100 */
[----:B0-----:R-:W-:Y:S02]  /*dac0*/  @P0 IMAD.MOV.U32 R28, RZ, RZ, R84 ;  /* 0x000000ffff1c0224 */ /* 0x001fe400078e0054 */
[----:B------:R-:W-:Y:S01]  /*dad0*/  @P0 IMAD.MOV.U32 R29, RZ, RZ, R49 ;  /* 0x000000ffff1d0224 */ /* 0x000fe200078e0031 */
[----:B----4-:R-:W-:-:S06]  /*dae0*/  PRMT R136, RZ, 0x7610, R136 ;  /* 0x00007610ff887816 */ /* 0x010fcc0000000088 */
[----:B------:R-:W4:Y:S04]  /*daf0*/  @P0 LDG.E.U8 R136, desc[UR18][R28.64] ;  /* 0x000000121c880981 */ /* 0x000f28000c1e1100 */
[----:B------:R-:W-:Y:S04]  /*db00*/  STL [R1+0xacc], R143 ;  /* 0x000acc8f01007387 */ /* 0x000fe80000100800 */
[----:B------:R-:W4:Y:S04]  /*db10*/  LDL.LU R133, [R1+0xb0c] ;  /* 0x000b0c0001857983 */ /* 0x000f280000300800 */
[----:B------:R-:W4:Y:S01]  /*db20*/  LDL.LU R131, [R1+0xb08] ;  /* 0x000b080001837983 */ /* 0x000f220000300800 */
[----:B------:R-:W-:-:S03]  /*db30*/  ISETP.GT.U32.AND P6, PT, R39, R34, PT ;  /* 0x000000222700720c */ /* 0x000fc60003fc4070 */
[----:B------:R-:W-:Y:S04]  /*db40*/  STL [R1+0xad0], R142 ;  /* 0x000ad08e01007387 */ /* 0x000fe80000100800 */
[----:B------:R-:W4:Y:S04]  /*db50*/  LDL.LU R129, [R1+0xb04] ;  /* 0x000b040001817983 */ /* 0x000f280000300800 */
[----:B------:R-:W4:Y:S02]  /*db60*/  LDL.LU R128, [R1+0xb00] ;  /* 0x000b000001807983 */ /* 0x000f240000300800 */
[----:B------:R-:W-:-:S02]  /*db70*/  @!P6 IMAD.IADD R34, R34, 0x1, -R39 ;  /* 0x000000012222e824 */ /* 0x000fc400078e0a27 */
[----:B---3--:R-:W-:Y:S04]  /*db80*/  STL [R1+0xad4], R141 ;  /* 0x000ad48d01007387 */ /* 0x008fe80000100800 */
[----:B------:R-:W3:Y:S01]  /*db90*/  LDL.LU R127, [R1+0xafc] ;  /* 0x000afc00017f7983 */ /* 0x000ee20000300800 */
[----:B------:R-:W-:-:S03]  /*dba0*/  ISETP.GT.U32.AND P6, PT, R39, R34, PT ;  /* 0x000000222700720c */ /* 0x000fc60003fc4070 */
[----:B------:R-:W3:Y:S10]  /*dbb0*/  LDL.LU R124, [R1+0xaf8] ;  /* 0x000af800017c7983 */ /* 0x000ef40000300800 */
[----:B------:R-:W-:Y:S01]  /*dbc0*/  @!P6 IMAD.IADD R34, R34, 0x1, -R39 ;  /* 0x000000012222e824 */ /* 0x000fe200078e0a27 */
[----:B------:R-:W-:Y:S01]  /*dbd0*/  ISETP.GE.AND P6, PT, R120, RZ, PT ;  /* 0x000000ff7800720c */ /* 0x000fe20003fc6270 */
[----:B--2---:R-:W-:Y:S04]  /*dbe0*/  STL [R1+0xad8], R140 ;  /* 0x000ad88c01007387 */ /* 0x004fe80000100800 */
[----:B------:R-:W2:Y:S04]  /*dbf0*/  LDL.LU R122, [R1+0xaf4] ;  /* 0x000af400017a7983 */ /* 0x000ea80000300800 */
[----:B------:R-:W2:Y:S04]  /*dc00*/  LDL.LU R121, [R1+0xaf0] ;  /* 0x000af00001797983 */ /* 0x000ea80000300800 */
[----:B------:R-:W-:Y:S04]  /*dc10*/  STL [R1+0xadc], R137 ;  /* 0x000adc8901007387 */ /* 0x000fe80000100800 */
[----:B----4-:R-:W-:Y:S04]  /*dc20*/  STL [R1+0xae0], R136 ;  /* 0x000ae08801007387 */ /* 0x010fe80000100800 */
[----:B------:R-:W4:Y:S01]  /*dc30*/  LDL.LU R120, [R1+0xaec] ;  /* 0x000aec0001787983 */ /* 0x000f220000300800 */
[----:B------:R-:W-:Y:S01]  /*dc40*/  PRMT R134, RZ, 0x7610, R134 ;  /* 0x00007610ff867816 */ /* 0x000fe20000000086 */
[----:B------:R-:W-:-:S02]  /*dc50*/  @P0 IMAD.MOV.U32 R28, RZ, RZ, R55 ;  /* 0x000000ffff1c0224 */ /* 0x000fc400078e0037 */
[----:B------:R-:W-:-:S05]  /*dc60*/  @P0 IMAD.MOV.U32 R29, RZ, RZ, R52 ;  /* 0x000000ffff1d0224 */ /* 0x000fca00078e0034 */
[----:B------:R0:W4:Y:S01]  /*dc70*/  @P0 LDG.E.U8 R134, desc[UR18][R28.64] ;  /* 0x000000121c860981 */ /* 0x000122000c1e1100 */
[----:B------:R-:W-:Y:S01]  /*dc80*/  PRMT R133, RZ, 0x7610, R133 ;  /* 0x00007610ff857816 */ /* 0x000fe20000000085 */
[----:B0-----:R-:W-:Y:S02]  /*dc90*/  @P0 IMAD.MOV.U32 R28, RZ, RZ, R59 ;  /* 0x000000ffff1c0224 */ /* 0x001fe400078e003b */
[----:B------:R-:W-:Y:S01]  /*dca0*/  @P0 IMAD.MOV.U32 R29, RZ, RZ, R80 ;  /* 0x000000ffff1d0224 */ /* 0x000fe200078e0050 */
[----:B------:R-:W-:-:S04]  /*dcb0*/  PRMT R131, RZ, 0x7610, R131 ;  /* 0x00007610ff837816 */ /* 0x000fc80000000083 */
[----:B------:R0:W4:Y:S02]  /*dcc0*/  @P0 LDG.E.U8 R133, desc[UR18][R28.64] ;  /* 0x000000121c850981 */ /* 0x000124000c1e1100 */
[----:B0-----:R-:W-:Y:S02]  /*dcd0*/  @P0 IMAD.MOV.U32 R28, RZ, RZ, R58 ;  /* 0x000000ffff1c0224 */ /* 0x001fe400078e003a */
[----:B------:R-:W-:Y:S01]  /*dce0*/  @P0 IMAD.MOV.U32 R29, RZ, RZ, R63 ;  /* 0x000000ffff1d0224 */ /* 0x000fe200078e003f */
[----:B------:R-:W-:-:S04]  /*dcf0*/  PRMT R129, RZ, 0x7610, R129 ;  /* 0x00007610ff817816 */ /* 0x000fc80000000081 */
        /* <DEDUP_REMOVED lines=8> */
[----:B------:R0:W3:Y:S01]  /*dd80*/  @P0 LDG.E.U8 R128, desc[UR18][R28.64] ;  /* 0x000000121c800981 */ /* 0x0000e2000c1e1100 */
[----:B------:R-:W-:Y:S01]  /*dd90*/  PRMT R124, RZ, 0x7610, R124 ;  /* 0x00007610ff7c7816 */ /* 0x000fe2000000007c */
[----:B0-----:R-:W-:Y:S02]  /*dda0*/  @P0 IMAD.MOV.U32 R28, RZ, RZ, R66 ;  /* 0x000000ffff1c0224 */ /* 0x001fe400078e0042 */
[----:B------:R-:W-:-:S05]  /*ddb0*/  @P0 IMAD.MOV.U32 R29, RZ, RZ, R79 ;  /* 0x000000ffff1d0224 */ /* 0x000fca00078e004f */
[----:B------:R0:W3:Y:S02]  /*ddc0*/  @P0 LDG.E.U8 R127, desc[UR18][R28.64] ;  /* 0x000000121c7f0981 */ /* 0x0000e4000c1e1100 */
[----:B0-----:R-:W-:Y:S02]  /*ddd0*/  @P0 IMAD.MOV.U32 R28, RZ, RZ, R70 ;  /* 0x000000ffff1c0224 */ /* 0x001fe400078e0046 */
[----:B------:R-:W-:-:S05]  /*dde0*/  @P0 IMAD.MOV.U32 R29, RZ, RZ, R83 ;  /* 0x000000ffff1d0224 */ /* 0x000fca00078e0053 */
[----:B------:R0:W3:Y:S02]  /*ddf0*/  @P0 LDG.E.U8 R124, desc[UR18][R28.64] ;  /* 0x000000121c7c0981 */ /* 0x0000e4000c1e1100 */
[----:B0-----:R-:W-:Y:S02]  /*de00*/  @P0 IMAD.MOV.U32 R28, RZ, RZ, R74 ;  /* 0x000000ffff1c0224 */ /* 0x001fe400078e004a */
[----:B------:R-:W-:Y:S01]  /*de10*/  @P0 IMAD.MOV.U32 R29, RZ, RZ, R57 ;  /* 0x000000ffff1d0224 */ /* 0x000fe200078e0039 */
[----:B------:R-:W-:Y:S02]  /*de20*/  PRMT R117, RZ, 0x7610, R117 ;  /* 0x00007610ff757816 */ /* 0x000fe40000000075 */
[----:B------:R-:W-:Y:S02]  /*de30*/  PRMT R114, RZ, 0x7610, R114 ;  /* 0x00007610ff727816 */ /* 0x000fe40000000072 */
[----:B------:R-:W-:Y:S02]  /*de40*/  PRMT R113, RZ, 0x7610, R113 ;  /* 0x00007610ff717816 */ /* 0x000fe40000000071 */
[----:B------:R-:W-:-:S02]  /*de50*/  PRMT R109, RZ, 0x7610, R109 ;  /* 0x00007610ff6d7816 */ /* 0x000fc4000000006d */
[----:B------:R-:W-:Y:S02]  /*de60*/  PRMT R108, RZ, 0x7610, R108 ;  /* 0x00007610ff6c7816 */ /* 0x000fe4000000006c */
[----:B------:R-:W-:Y:S02]  /*de70*/  PRMT R107, RZ, 0x7610, R107 ;  /* 0x00007610ff6b7816 */ /* 0x000fe4000000006b */
[----:B------:R-:W-:Y:S02]  /*de80*/  PRMT R106, RZ, 0x7610, R106 ;  /* 0x00007610ff6a7816 */ /* 0x000fe4000000006a */
[----:B------:R-:W-:Y:S02]  /*de90*/  PRMT R103, RZ, 0x7610, R103 ;  /* 0x00007610ff677816 */ /* 0x000fe40000000067 */
[----:B------:R-:W-:Y:S02]  /*dea0*/  PRMT R102, RZ, 0x7610, R102 ;  /* 0x00007610ff667816 */ /* 0x000fe40000000066 */
[----:B--2---:R-:W-:-:S02]  /*deb0*/  PRMT R122, RZ, 0x7610, R122 ;  /* 0x00007610ff7a7816 */ /* 0x004fc4000000007a */
        /* <DEDUP_REMOVED lines=8> */
[----:B------:R0:W4:Y:S02]  /*df40*/  @P0 LDG.E.U8 R120, desc[UR18][R28.64] ;  /* 0x000000121c780981 */ /* 0x000124000c1e1100 */
[----:B0-----:R-:W-:Y:S02]  /*df50*/  @P0 IMAD.MOV.U32 R28, RZ, RZ, R86 ;  /* 0x000000ffff1c0224 */ /* 0x001fe400078e0056 */
[----:B------:R-:W-:-:S05]  /*df60*/  @P0 IMAD.MOV.U32 R29, RZ, RZ, R53 ;  /* 0x000000ffff1d0224 */ /* 0x000fca00078e0035 */
[----:B------:R0:W2:Y:S02]  /*df70*/  @P0 LDG.E.U8 R117, desc[UR18][R28.64] ;  /* 0x000000121c750981 */ /* 0x0000a4000c1e1100 */
        /* <DEDUP_REMOVED lines=26> */
[----:B------:R0:W2:Y:S01]  /*e120*/  @P0 LDG.E.U8 R103, desc[UR18][R28.64] ;  /* 0x000000121c670981 */ /* 0x0000a2000c1e1100 */
[----:B------:R-:W-:Y:S01]  /*e130*/  PRMT R101, RZ, 0x7610, R101 ;  /* 0x00007610ff657816 */ /* 0x000fe20000000065 */
        /* <DEDUP_REMOVED lines=30> */
[----:B------:R0:W2:Y:S02]  /*e320*/  @P0 LDG.E.U8 R97, desc[UR18][R28.64] ;  /* 0x000000121c610981 */ /* 0x0000a4000c1e1100 */
[----:B0-----:R-:W-:Y:S02]  /*e330*/  @P0 IMAD.MOV.U32 R28, RZ, RZ, R14 ;  /* 0x000000ffff1c0224 */ /* 0x001fe400078e000e */
[----:B------:R-:W-:-:S05]  /*e340*/  @P0 IMAD.MOV.U32 R29, RZ, RZ, R15 ;  /* 0x000000ffff1d0224 */ /* 0x000fca00078e000f */
[----:B------:R0:W2:Y:S01]  /*e350*/  @P0 LDG.E.U8 R96, desc[UR18][R28.64] ;  /* 0x000000121c600981 */ /* 0x0000a2000c1e1100 */
[----:B------:R-:W-:Y:S01]  /*e360*/  @!P6 IMAD.MOV R34, RZ, RZ, -R34 ;  /* 0x000000ffff22e224 */ /* 0x000fe200078e0a22 */
        /* <DEDUP_REMOVED lines=8> */
[----:B------:R-:W-:Y:S02]  /*e3f0*/  ISETP.GT.U32.AND P6, PT, R39, R32, PT ;  /* 0x000000202700720c */ /* 0x000fe40003fc4070 */
[----:B------:R-:W-:-:S11]  /*e400*/  SEL R34, R5, R34, !P3 ;  /* 0x0000002205227207 */ /* 0x000fd60005800000 */
[----:B------:R-:W-:Y:S01]  /*e410*/  @!P6 IMAD.IADD R32, R32, 0x1, -R39 ;  /* 0x000000012020e824 */ /* 0x000fe200078e0a27 */
[----:B------:R-:W-:Y:S01]  /*e420*/  ISETP.GE.AND P6, PT, R22, RZ, PT ;  /* 0x000000ff1600720c */ /* 0x000fe20003fc6270 */
[----:B-1----:R-:W-:Y:S01]  /*e430*/  IMAD R34, R34, UR5, RZ ;  /* 0x0000000522227c24 */ /* 0x002fe2000f8e02ff */
[----:B------:R-:W-:-:S05]  /*e440*/  SEL R33, R5, R33, !P3 ;  /* 0x0000002105217207 */ /* 0x000fca0005800000 */
[----:B------:R-:W-:-:S06]  /*e450*/  IMAD R33, R33, UR12, RZ ;  /* 0x0000000c21217c24 */ /* 0x000fcc000f8e02ff */
[----:B------:R-:W-:Y:S01]  /*e460*/  @!P6 IMAD.MOV R32, RZ, RZ, -R32 ;  /* 0x000000ffff20e224 */ /* 0x000fe200078e0a20 */
[-C--:B------:R-:W-:Y:S01]  /*e470*/  IADD3 R16, P6, PT, R34, R38.reuse, RZ ;  /* 0x0000002622107210 */ /* 0x080fe20007fde0ff */
[----:B------:R-:W-:Y:S01]  /*e480*/  IMAD R30, R36, 0x57, RZ ;  /* 0x00000057241e7824 */ /* 0x000fe200078e02ff */
[----:B------:R-:W-:Y:S01]  /*e490*/  STL [R1+0xae4], R134 ;  /* 0x000ae48601007387 */ /* 0x000fe20000100800 */
[----:B------:R-:W-:Y:S02]  /*e4a0*/  PRMT R95, RZ, 0x7610, R95 ;  /* 0x00007610ff5f7816 */ /* 0x000fe4000000005f */
[----:B------:R-:W-:Y:S01]  /*e4b0*/  PRMT R94, RZ, 0x7610, R94 ;  /* 0x00007610ff5e7816 */ /* 0x000fe2000000005e */
[----:B------:R-:W3:Y:S01]  /*e4c0*/  LDL.LU R13, [R1+0xae8] ;  /* 0x000ae800010d7983 */ /* 0x000ee20000300800 */
[-C--:B------:R-:W-:Y:S02]  /*e4d0*/  LEA.HI.X.SX32 R17, R34, R35.reuse, 0x1, P6 ;  /* 0x0000002322117211 */ /* 0x080fe400030f0eff */
[----:B------:R-:W-:Y:S01]  /*e4e0*/  PRMT R92, RZ, 0x7610, R92 ;  /* 0x00007610ff5c7816 */ /* 0x000fe2000000005c */
[----:B------:R-:W-:Y:S01]  /*e4f0*/  IMAD R31, R36, 0x67, RZ ;  /* 0x00000067241f7824 */ /* 0x000fe200078e02ff */
[C---:B------:R-:W-:Y:S01]  /*e500*/  IADD3 R14, P6, PT, R33.reuse, R38, RZ ;  /* 0x00000026210e7210 */ /* 0x040fe20007fde0ff */
[----:B0-----:R-:W-:Y:S01]  /*e510*/  @P0 IMAD.MOV.U32 R28, RZ, RZ, R16 ;  /* 0x000000ffff1c0224 */ /* 0x001fe200078e0010 */
[----:B------:R-:W-:Y:S01]  /*e520*/  PRMT R93, RZ, 0x7610, R93 ;  /* 0x00007610ff5d7816 */ /* 0x000fe2000000005d */
[----:B------:R-:W-:Y:S01]  /*e530*/  @P0 IMAD.MOV.U32 R29, RZ, RZ, R17 ;  /* 0x000000ffff1d0224 */ /* 0x000fe200078e0011 */
[----:B------:R-:W-:-:S02]  /*e540*/  LEA.HI.X.SX32 R15, R33, R35, 0x1, P6 ;  /* 0x00000023210f7211 */ /* 0x000fc400030f0eff */
[----:B------:R-:W-:Y:S02]  /*e550*/  PRMT R91, RZ, 0x7610, R91 ;  /* 0x00007610ff5b7816 */ /* 0x000fe4000000005b */
[----:B------:R-:W-:Y:S01]  /*e560*/  PRMT R90, RZ, 0x7610, R90 ;  /* 0x00007610ff5a7816 */ /* 0x000fe2000000005a */
[----:B------:R0:W3:Y:S01]  /*e570*/  @P0 LDG.E.U8 R95, desc[UR18][R28.64] ;  /* 0x000000121c5f0981 */ /* 0x0000e2000c1e1100 */
[----:B------:R-:W-:Y:S02]  /*e580*/  SEL R32, R5, R32, !P3 ;  /* 0x0000002005207207 */ /* 0x000fe40005800000 */
[----:B------:R-:W-:Y:S02]  /*e590*/  PRMT R89, RZ, 0x7610, R89 ;  /* 0x00007610ff597816 */ /* 0x000fe40000000059 */
[----:B------:R-:W-:Y:S01]  /*e5a0*/  PRMT R88, RZ, 0x7610, R88 ;  /* 0x00007610ff587816 */ /* 0x000fe20000000058 */
[----:B------:R-:W-:Y:S01]  /*e5b0*/  IMAD R32, R32, UR13, RZ ;  /* 0x0000000d20207c24 */ /* 0x000fe2000f8e02ff */
[----:B------:R-:W1:Y:S01]  /*e5c0*/  S2R R149, SR_TID.X ;  /* 0x0000000000957919 */ /* 0x000e620000002100 */
[----:B------:R-:W-:-:S02]  /*e5d0*/  VIADD R37, R0, 0x6 ;  /* 0x0000000600257836 */ /* 0x000fc40000000000 */
[C---:B------:R-:W-:Y:S02]  /*e5e0*/  VIADD R165, R0.reuse, 0x7 ;  /* 0x0000000700a57836 */ /* 0x040fe40000000000 */
[C---:B------:R-:W-:Y:S02]  /*e5f0*/  VIADD R123, R0.reuse, 0xe ;  /* 0x0000000e007b7836 */ /* 0x040fe40000000000 */
[C---:B------:R-:W-:Y:S02]  /*e600*/  VIADD R119, R0.reuse, 0xf ;  /* 0x0000000f00777836 */ /* 0x040fe40000000000 */
[C---:B------:R-:W-:Y:S02]  /*e610*/  VIADD R26, R0.reuse, 0x15 ;  /* 0x00000015001a7836 */ /* 0x040fe40000000000 */
[C---:B------:R-:W-:Y:S02]  /*e620*/  VIADD R27, R0.reuse, 0x16 ;  /* 0x00000016001b7836 */ /* 0x040fe40000000000 */
[----:B------:R-:W-:Y:S01]  /*e630*/  VIADD R164, R0, 0x17 ;  /* 0x0000001700a47836 */ /* 0x000fe20000000000 */
[----:B------:R-:W-:-:S04]  /*e640*/  @!UP1 UIADD3 UR4, UPT, UPT, -UR4, 0x100000, URZ ;  /* 0x0010000004049890 */ /* 0x000fc8000fffe1ff */
[----:B------:R-:W-:Y:S02]  /*e650*/  @!UP1 USHF.L.U32 UR5, UR4, 0xb, URZ ;  /* 0x0000000b04059899 */ /* 0x000fe400080006ff */
[----:B------:R-:W-:Y:S01]  /*e660*/  @!UP1 USHF.L.U32 UR4, UR4, 0x1, URZ ;  /* 0x0000000104049899 */ /* 0x000fe200080006ff */
[----:B0-----:R-:W-:Y:S01]  /*e670*/  @P0 IMAD.MOV.U32 R28, RZ, RZ, R14 ;  /* 0x000000ffff1c0224 */ /* 0x001fe200078e000e */
[----:B------:R-:W-:Y:S01]  /*e680*/  PRMT R87, RZ, 0x7610, R87 ;  /* 0x00007610ff577816 */ /* 0x000fe20000000057 */
[----:B------:R-:W-:Y:S01]  /*e690*/  @P0 IMAD.MOV.U32 R29, RZ, RZ, R15 ;  /* 0x000000ffff1d0224 */ /* 0x000fe200078e000f */
[----:B------:R-:W0:Y:S04]  /*e6a0*/  LDCU UR12, c[0x0][0x3b0] ;  /* 0x00007600ff0c77ac */ /* 0x000e280008000800 */
[----:B------:R0:W3:Y:S04]  /*e6b0*/  @P0 LDG.E.U8 R94, desc[UR18][R28.64] ;  /* 0x000000121c5e0981 */ /* 0x0000e8000c1e1100 */
[----:B--2---:R-:W-:Y:S01]  /*e6c0*/  STL [R1+0xa90], R96 ;  /* 0x000a906001007387 */ /* 0x004fe20000100800 */
[----:B------:R-:W-:Y:S01]  /*e6d0*/  VIADD R163, R0, 0x1d ;  /* 0x0000001d00a37836 */ /* 0x000fe20000000000 */
[----:B------:R-:W2:Y:S02]  /*e6e0*/  LDCU UR13, c[0x0][0x3b0] ;  /* 0x00007600ff0d77ac */ /* 0x000ea40008000800 */
[----:B------:R0:W-:Y:S04]  /*e6f0*/  STL [R1+0x268], R16 ;  /* 0x0002681001007387 */ /* 0x0001e80000100800 */
[----:B------:R1:W-:Y:S01]  /*e700*/  STL [R1+0x264], R17 ;  /* 0x0002641101007387 */ /* 0x0003e20000100800 */
[----:B0-----:R-:W-:-:S04]  /*e710*/  IADD3 R16, P6, PT, R30, R2, RZ ;  /* 0x000000021e107210 */ /* 0x001fc80007fde0ff */
[----:B-1----:R-:W-:Y:S01]  /*e720*/  LEA.HI.X.SX32 R17, R30, R3, 0x1, P6 ;  /* 0x000000031e117211 */ /* 0x002fe200030f0eff */
[----:B------:R0:W-:Y:S01]  /*e730*/  STL [R1+0x2a8], R14 ;  /* 0x0002a80e01007387 */ /* 0x0001e20000100800 */
[----:B------:R-:W-:Y:S02]  /*e740*/  @!P4 IMAD.MOV.U32 R28, RZ, RZ, R16 ;  /* 0x000000ffff1cc224 */ /* 0x000fe400078e0010 */
[----:B------:R-:W-:Y:S02]  /*e750*/  IMAD R30, R36, 0x5f, RZ ;  /* 0x0000005f241e7824 */ /* 0x000fe400078e02ff */
[----:B------:R-:W-:Y:S01]  /*e760*/  @!P4 IMAD.MOV.U32 R29, RZ, RZ, R17 ;  /* 0x000000ffff1dc224 */ /* 0x000fe200078e0011 */
[----:B------:R1:W-:Y:S01]  /*e770*/  STL [R1+0x2a4], R15 ;  /* 0x0002a40f01007387 */ /* 0x0003e20000100800 */
[----:B0-----:R-:W-:-:S03]  /*e780*/  IADD3 R14, P6, PT, R32, R38, RZ ;  /* 0x00000026200e7210 */ /* 0x001fc60007fde0ff */
[----:B------:R0:W-:Y:S04]  /*e790*/  STL [R1+0xf8], R16 ;  /* 0x0000f81001007387 */ /* 0x0001e80000100800 */
[----:B------:R2:W3:Y:S01]  /*e7a0*/  @!P4 LDG.E.U8 R92, desc[UR18][R28.64] ;  /* 0x000000121c5cc981 */ /* 0x0004e2000c1e1100 */
[----:B-1----:R-:W-:Y:S02]  /*e7b0*/  LEA.HI.X.SX32 R15, R32, R35, 0x1, P6 ;  /* 0x00000023200f7211 */ /* 0x002fe400030f0eff */
[C---:B0-----:R-:W-:Y:S01]  /*e7c0*/  IADD3 R16, P4, PT, R30.reuse, R2, RZ ;  /* 0x000000021e107210 */ /* 0x041fe20007f9e0ff */
[----:B------:R0:W-:Y:S01]  /*e7d0*/  STL [R1+0xf4], R17 ;  /* 0x0000f41101007387 */ /* 0x0001e20000100800 */
[----:B--2---:R-:W-:Y:S02]  /*e7e0*/  @P0 IMAD.MOV.U32 R28, RZ, RZ, R14 ;  /* 0x000000ffff1c0224 */ /* 0x004fe400078e000e */
[----:B------:R-:W-:Y:S01]  /*e7f0*/  @P0 IMAD.MOV.U32 R29, RZ, RZ, R15 ;  /* 0x000000ffff1d0224 */ /* 0x000fe200078e000f */
[----:B------:R1:W-:Y:S01]  /*e800*/  STL [R1+0x2e8], R14 ;  /* 0x0002e80e01007387 */ /* 0x0003e20000100800 */
[----:B0-----:R-:W-:-:S03]  /*e810*/  LEA.HI.X.SX32 R17, R30, R3, 0x1, P4 ;  /* 0x000000031e117211 */ /* 0x001fc600020f0eff */
[----:B------:R0:W2:Y:S01]  /*e820*/  @P0 LDG.E.U8 R93, desc[UR18][R28.64] ;  /* 0x000000121c5d0981 */ /* 0x0000a2000c1e1100 */
[----:B-1----:R-:W-:-:S03]  /*e830*/  IADD3 R14, P6, PT, R31, R2, RZ ;  /* 0x000000021f0e7210 */ /* 0x002fc60007fde0ff */
[----:B------:R1:W-:Y:S01]  /*e840*/  STL [R1+0x2e4], R15 ;  /* 0x0002e40f01007387 */ /* 0x0003e20000100800 */
[----:B0-----:R-:W-:Y:S02]  /*e850*/  @!P5 IMAD.MOV.U32 R28, RZ, RZ, R16 ;  /* 0x000000ffff1cd224 */ /* 0x001fe400078e0010 */
[----:B------:R-:W-:Y:S01]  /*e860*/  @!P5 IMAD.MOV.U32 R29, RZ, RZ, R17 ;  /* 0x000000ffff1dd224 */ /* 0x000fe200078e0011 */
[----:B-1----:R-:W-:-:S04]  /*e870*/  LEA.HI.X.SX32 R15, R31, R3, 0x1, P6 ;  /* 0x000000031f0f7211 */ /* 0x002fc800030f0eff */
[----:B------:R0:W2:Y:S02]  /*e880*/  @!P5 LDG.E.U8 R91, desc[UR18][R28.64] ;  /* 0x000000121c5bd981 */ /* 0x0000a4000c1e1100 */
[----:B0-----:R-:W-:Y:S02]  /*e890*/  @!P2 IMAD.MOV.U32 R28, RZ, RZ, R14 ;  /* 0x000000ffff1ca224 */ /* 0x001fe400078e000e */
[----:B------:R-:W-:-:S05]  /*e8a0*/  @!P2 IMAD.MOV.U32 R29, RZ, RZ, R15 ;  /* 0x000000ffff1da224 */ /* 0x000fca00078e000f */
[----:B------:R0:W2:Y:S02]  /*e8b0*/  @!P2 LDG.E.U8 R90, desc[UR18][R28.64] ;  /* 0x000000121c5aa981 */ /* 0x0000a4000c1e1100 */
[----:B0-----:R-:W-:Y:S02]  /*e8c0*/  VIADD R28, R12, 0xffffff90 ;  /* 0xffffff900c1c7836 */ /* 0x001fe40000000000 */
[----:B------:R-:W-:Y:S03]  /*e8d0*/  STL [R1+0x100], R16 ;  /* 0x0001001001007387 */ /* 0x000fe60000100800 */
[----:B------:R-:W-:Y:S01]  /*e8e0*/  ISETP.GE.U32.AND P2, PT, R28, 0x7fffff11, PT ;  /* 0x7fffff111c00780c */ /* 0x000fe20003f46070 */
[----:B------:R-:W-:Y:S01]  /*e8f0*/  IMAD R28, R36, 0x6f, RZ ;  /* 0x0000006f241c7824 */ /* 0x000fe200078e02ff */
[----:B------:R0:W-:Y:S04]  /*e900*/  STL [R1+0x108], R14 ;  /* 0x0001080e01007387 */ /* 0x0001e80000100800 */
[----:B------:R-:W-:Y:S01]  /*e910*/  STL [R1+0xfc], R17 ;  /* 0x0000fc1101007387 */ /* 0x000fe20000100800 */
[----:B0-----:R-:W-:-:S03]  /*e920*/  IADD3 R14, P4, PT, R28, R2, RZ ;  /* 0x000000021c0e7210 */ /* 0x001fc60007f9e0ff */
[----:B------:R0:W-:Y:S02]  /*e930*/  STL [R1+0x104], R15 ;  /* 0x0001040f01007387 */ /* 0x0001e40000100800 */
[----:B0-----:R-:W-:Y:S01]  /*e940*/  LEA.HI.X.SX32 R15, R28, R3, 0x1, P4 ;  /* 0x000000031c0f7211 */ /* 0x001fe200020f0eff */
[----:B------:R-:W-:-:S04]  /*e950*/  @!P2 IMAD.MOV.U32 R28, RZ, RZ, R14 ;  /* 0x000000ffff1ca224 */ /* 0x000fc800078e000e */
[----:B------:R-:W-:-:S05]  /*e960*/  @!P2 IMAD.MOV.U32 R29, RZ, RZ, R15 ;  /* 0x000000ffff1da224 */ /* 0x000fca00078e000f */
[----:B------:R0:W2:Y:S02]  /*e970*/  @!P2 LDG.E.U8 R89, desc[UR18][R28.64] ;  /* 0x000000121c59a981 */ /* 0x0000a4000c1e1100 */
[----:B0-----:R-:W-:-:S05]  /*e980*/  VIADD R28, R12, 0xffffff88 ;  /* 0xffffff880c1c7836 */ /* 0x001fca0000000000 */
[----:B------:R-:W-:Y:S01]  /*e990*/  ISETP.GE.U32.AND P2, PT, R28, 0x7fffff09, PT ;  /* 0x7fffff091c00780c */ /* 0x000fe20003f46070 */
[----:B------:R-:W-:Y:S01]  /*e9a0*/  IMAD R28, R36, 0x77, RZ ;  /* 0x00000077241c7824 */ /* 0x000fe200078e02ff */
[----:B------:R0:W-:Y:S04]  /*e9b0*/  STL [R1+0x110], R14 ;  /* 0x0001100e01007387 */ /* 0x0001e80000100800 */
[----:B------:R1:W-:Y:S01]  /*e9c0*/  STL [R1+0x10c], R15 ;  /* 0x00010c0f01007387 */ /* 0x0003e20000100800 */
[----:B0-----:R-:W-:-:S04]  /*e9d0*/  IADD3 R14, P4, PT, R28, R2, RZ ;  /* 0x000000021c0e7210 */ /* 0x001fc80007f9e0ff */
[----:B-1----:R-:W-:Y:S02]  /*e9e0*/  LEA.HI.X.SX32 R15, R28, R3, 0x1, P4 ;  /* 0x000000031c0f7211 */ /* 0x002fe400020f0eff */
[----:B------:R-:W-:-:S03]  /*e9f0*/  @!P2 IMAD.MOV.U32 R28, RZ, RZ, R14 ;  /* 0x000000ffff1ca224 */ /* 0x000fc600078e000e */
[----:B------:R-:W-:-:S05]  /*ea00*/  @!P2 IMAD.MOV.U32 R29, RZ, RZ, R15 ;  /* 0x000000ffff1da224 */ /* 0x000fca00078e000f */
[----:B------:R0:W2:Y:S02]  /*ea10*/  @!P2 LDG.E.U8 R88, desc[UR18][R28.64] ;  /* 0x000000121c58a981 */ /* 0x0000a4000c1e1100 */
[----:B0-----:R-:W-:-:S05]  /*ea20*/  VIADD R28, R12, 0xffffff80 ;  /* 0xffffff800c1c7836 */ /* 0x001fca0000000000 */
[----:B------:R-:W-:Y:S01]  /*ea30*/  ISETP.GE.U32.AND P2, PT, R28, 0x7fffff01, PT ;  /* 0x7fffff011c00780c */ /* 0x000fe20003f46070 */
[----:B------:R-:W-:Y:S01]  /*ea40*/  IMAD R28, R36, 0x7f, RZ ;  /* 0x0000007f241c7824 */ /* 0x000fe200078e02ff */
[----:B------:R0:W-:Y:S04]  /*ea50*/  STL [R1+0x118], R14 ;  /* 0x0001180e01007387 */ /* 0x0001e80000100800 */
[C---:B------:R-:W-:Y:S01]  /*ea60*/  IADD3 R12, P4, PT, R28.reuse, R2, RZ ;  /* 0x000000021c0c7210 */ /* 0x040fe20007f9e0ff */
[----:B------:R-:W-:Y:S03]  /*ea70*/  STL [R1+0x114], R15 ;  /* 0x0001140f01007387 */ /* 0x000fe60000100800 */
[----:B0-----:R-:W-:Y:S01]  /*ea80*/  LEA.HI.X.SX32 R14, R28, R3, 0x1, P4 ;  /* 0x000000031c0e7211 */ /* 0x001fe200020f0eff */
[----:B------:R0:W-:Y:S02]  /*ea90*/  STL [R1+0x120], R12 ;  /* 0x0001200c01007387 */ /* 0x0001e40000100800 */
[----:B------:R-:W-:-:S02]  /*eaa0*/  @!P2 IMAD.MOV.U32 R28, RZ, RZ, R12 ;  /* 0x000000ffff1ca224 */ /* 0x000fc400078e000c */
[----:B------:R1:W-:Y:S04]  /*eab0*/  STL [R1+0x11c], R14 ;  /* 0x00011c0e01007387 */ /* 0x0003e80000100800 */
[----:B0-----:R-:W2:Y:S04]  /*eac0*/  LDL.LU R12, [R1+0x2f0] ;  /* 0x0002f000010c7983 */ /* 0x001ea80000300800 */
[----:B------:R-:W3:Y:S04]  /*ead0*/  LDL.LU R16, [R1+0x2f4] ;  /* 0x0002f40001107983 */ /* 0x000ee80000300800 */
[----:B------:R-:W3:Y:S01]  /*eae0*/  LDL.LU R138, [R1+0x2fc] ;  /* 0x0002fc00018a7983 */ /* 0x000ee20000300800 */
[----:B------:R-:W-:-:S03]  /*eaf0*/  @!P2 IMAD.MOV.U32 R29, RZ, RZ, R14 ;  /* 0x000000ffff1da224 */ /* 0x000fc600078e000e */
[----:B-1----:R-:W3:Y:S01]  /*eb00*/  LDL.LU R14, [R1+0x328] ;  /* 0x00032800010e7983 */ /* 0x002ee20000300800 */
[----:B------:R-:W-:-:S03]  /*eb10*/  VIADD R96, R0, 0x5 ;  /* 0x0000000500607836 */ /* 0x000fc60000000000 */
[----:B------:R-:W3:Y:S04]  /*eb20*/  LDL.LU R135, [R1+0x330] ;  /* 0x0003300001877983 */ /* 0x000ee80000300800 */
[----:B------:R-:W4:Y:S04]  /*eb30*/  LDL.LU R15, [R1+0x364] ;  /* 0x00036400010f7983 */ /* 0x000f280000300800 */
[----:B------:R-:W-:Y:S01]  /*eb40*/  STL [R1+0x81c], R96 ;  /* 0x00081c6001007387 */ /* 0x000fe20000100800 */
[----:B------:R-:W-:-:S03]  /*eb50*/  VIADD R118, R0, 0x1e ;  /* 0x0000001e00767836 */ /* 0x000fc60000000000 */
        /* <DEDUP_REMOVED lines=15> */
[----:B------:R-:W-:-:S03]  /*ec50*/  VOTEU.ALL UP1, P1 ;  /* 0x0000000000ff7886 */ /* 0x000fc60000820000 */
[----:B------:R-:W-:Y:S01]  /*ec60*/  STL [R1+0x8b0], R118 ;  /* 0x0008b07601007387 */ /* 0x000fe20000100800 */
[C---:B------:R-:W-:Y:S01]  /*ec70*/  VIADD R22, R0.reuse, 0x35 ;  /* 0x0000003500167836 */ /* 0x040fe20000000000 */
[----:B------:R-:W-:Y:S01]  /*ec80*/  LOP3.LUT R149, R149, 0x7f, RZ, 0xc0, !PT ;  /* 0x0000007f95957812 */ /* 0x000fe200078ec0ff */
[----:B------:R0:W1:Y:S01]  /*ec90*/  @!UP1 SYNCS.EXCH.64 URZ, [UR9+0x10008], UR4 ;  /* 0x0100080409ff95b2 */ /* 0x0000620008000100 */
[----:B------:R-:W-:Y:S04]  /*eca0*/  STL [R1+0x894], R112 ;  /* 0x0008947001007387 */ /* 0x000fe80000100800 */
[----:B------:R-:W-:Y:S04]  /*ecb0*/  STL [R1+0x8ac], R24 ;  /* 0x0008ac1801007387 */ /* 0x000fe80000100800 */
[----:B------:R-:W-:Y:S01]  /*ecc0*/  STL [R1+0x890], R25 ;  /* 0x0008901901007387 */ /* 0x000fe20000100800 */
[----:B------:R-:W-:-:S02]  /*ecd0*/  VIADD R23, R0, 0x36 ;  /* 0x0000003600177836 */ /* 0x000fc40000000000 */
[C---:B------:R-:W-:Y:S01]  /*ece0*/  VIADD R156, R0.reuse, 0x37 ;  /* 0x00000037009c7836 */ /* 0x040fe20000000000 */
[----:B------:R-:W-:Y:S01]  /*ecf0*/  STL [R1+0x884], R158 ;  /* 0x0008849e01007387 */ /* 0x000fe20000100800 */
[C---:B------:R-:W-:Y:S02]  /*ed00*/  VIADD R150, R0.reuse, 0x3c ;  /* 0x0000003c00967836 */ /* 0x040fe40000000000 */
[C---:B------:R-:W-:Y:S01]  /*ed10*/  VIADD R20, R0.reuse, 0x3d ;  /* 0x0000003d00147836 */ /* 0x040fe20000000000 */
[----:B------:R-:W-:Y:S01]  /*ed20*/  STL [R1+0x8bc], R157 ;  /* 0x0008bc9d01007387 */ /* 0x000fe20000100800 */
[C---:B------:R-:W-:Y:S02]  /*ed30*/  VIADD R21, R0.reuse, 0x3e ;  /* 0x0000003e00157836 */ /* 0x040fe40000000000 */
[C---:B------:R-:W-:Y:S01]  /*ed40*/  VIADD R18, R0.reuse, 0x3f ;  /* 0x0000003f00127836 */ /* 0x040fe20000000000 */
[----:B------:R-:W-:Y:S01]  /*ed50*/  STL [R1+0x8a0], R111 ;  /* 0x0008a06f01007387 */ /* 0x000fe20000100800 */
[----:B------:R-:W-:Y:S01]  /*ed60*/  IABS R43, R96 ;  /* 0x00000060002b7213 */ /* 0x000fe20000000000 */
[----:B------:R-:W-:-:S02]  /*ed70*/  VIADD R19, R0, 0x44 ;  /* 0x0000004400137836 */ /* 0x000fc40000000000 */
[----:B------:R0:W4:Y:S01]  /*ed80*/  @!P2 LDG.E.U8 R87, desc[UR18][R28.64] ;  /* 0x000000121c57a981 */ /* 0x000122000c1e1100 */
[----:B------:R-:W-:Y:S01]  /*ed90*/  IABS R42, R37 ;  /* 0x00000025002a7213 */ /* 0x000fe20000000000 */
[C---:B------:R-:W-:Y:S01]  /*eda0*/  VIADD R146, R0.reuse, 0x45 ;  /* 0x0000004500927836 */ /* 0x040fe20000000000 */
[----:B------:R-:W-:Y:S01]  /*edb0*/  IABS R41, R165 ;  /* 0x000000a500297213 */ /* 0x000fe20000000000 */
[----:B------:R-:W-:Y:S01]  /*edc0*/  STL [R1+0x89c], R110 ;  /* 0x00089c6e01007387 */ /* 0x000fe20000100800 */
[----:B------:R-:W-:Y:S01]  /*edd0*/  IABS R44, R123 ;  /* 0x0000007b002c7213 */ /* 0x000fe20000000000 */
[----:B------:R-:W-:Y:S01]  /*ede0*/  VIADD R139, R0, 0x46 ;  /* 0x00000046008b7836 */ /* 0x000fe20000000000 */
[----:B------:R-:W-:Y:S01]  /*edf0*/  IABS R45, R119 ;  /* 0x00000077002d7213 */ /* 0x000fe20000000000 */
[----:B------:R-:W-:Y:S01]  /*ee00*/  STL [R1+0x880], R22 ;  /* 0x0008801601007387 */ /* 0x000fe20000100800 */
[----:B------:R-:W-:Y:S01]  /*ee10*/  IABS R46, R26 ;  /* 0x0000001a002e7213 */ /* 0x000fe20000000000 */
[----:B0-----:R-:W0:Y:S01]  /*ee20*/  LDCU UR4, c[0x0][0x3b0] ;  /* 0x00007600ff0477ac */ /* 0x001e220008000800 */
[----:B------:R-:W-:-:S02]  /*ee30*/  IABS R47, R27 ;  /* 0x0000001b002f7213 */ /* 0x000fc40000000000 */
[----:B------:R-:W-:Y:S01]  /*ee40*/  IABS R48, R164 ;  /* 0x000000a400307213 */ /* 0x000fe20000000000 */
[----:B------:R-:W0:Y:S01]  /*ee50*/  LDCU UR5, c[0x0][0x3b0] ;  /* 0x00007600ff0577ac */ /* 0x000e220008000800 */
[----:B--2---:R2:W-:Y:S04]  /*ee60*/  STS.U8 [R149+UR9], R12 ;  /* 0x0000000c95007988 */ /* 0x0045e80008000009 */
[----:B--2---:R-:W2:Y:S04]  /*ee70*/  LDL.LU R12, [R1+0x338] ;  /* 0x00033800010c7983 */ /* 0x004ea80000300800 */
[----:B------:R-:W-:Y:S04]  /*ee80*/  STL [R1+0x87c], R23 ;  /* 0x00087c1701007387 */ /* 0x000fe80000100800 */
[----:B---3--:R3:W-:Y:S04]  /*ee90*/  STS.U8 [R149+UR9+0x400], R16 ;  /* 0x0004001095007988 */ /* 0x0087e80008000009 */
[----:B------:R0:W-:Y:S04]  /*eea0*/  STS.U8 [R149+UR9+0x800], R138 ;  /* 0x0008008a95007988 */ /* 0x0001e80008000009 */
[----:B---3--:R-:W3:Y:S04]  /*eeb0*/  LDL.LU R16, [R1+0x334] ;  /* 0x0003340001107983 */ /* 0x008ee80000300800 */
[----:B0-----:R-:W3:Y:S04]  /*eec0*/  LDL.LU R138, [R1+0x3a8] ;  /* 0x0003a800018a7983 */ /* 0x001ee80000300800 */
[----:B------:R-:W-:Y:S04]  /*eed0*/  STL [R1+0x878], R156 ;  /* 0x0008789c01007387 */ /* 0x000fe80000100800 */
[----:B------:R0:W-:Y:S04]  /*eee0*/  STS.U8 [R149+UR9+0xc00], R14 ;  /* 0x000c000e95007988 */ /* 0x0001e80008000009 */
[----:B------:R1:W-:Y:S04]  /*eef0*/  STS.U8 [R149+UR9+0x1000], R135 ;  /* 0x0010008795007988 */ /* 0x0003e80008000009 */
[----:B0-----:R-:W3:Y:S04]  /*ef00*/  LDL.LU R14, [R1+0x340] ;  /* 0x00034000010e7983 */ /* 0x001ee80000300800 */
[----:B-1----:R-:W3:Y:S04]  /*ef10*/  LDL.LU R135, [R1+0x374] ;  /* 0x0003740001877983 */ /* 0x002ee80000300800 */
[----:B------:R-:W-:Y:S04]  /*ef20*/  STL [R1+0x874], R150 ;  /* 0x0008749601007387 */ /* 0x000fe80000100800 */
[----:B----4-:R0:W-:Y:S04]  /*ef30*/  STS.U8 [R149+UR9+0x1400], R15 ;  /* 0x0014000f95007988 */ /* 0x0101e80008000009 */
[----:B0-----:R-:W4:Y:S04]  /*ef40*/  LDL.LU R15, [R1+0x36c] ;  /* 0x00036c00010f7983 */ /* 0x001f280000300800 */
[----:B--2---:R0:W-:Y:S04]  /*ef50*/  STS.U8 [R149+UR9+0x1800], R12 ;  /* 0x0018000c95007988 */ /* 0x0041e80008000009 */
[----:B0-----:R-:W2:Y:S04]  /*ef60*/  LDL.LU R12, [R1+0x3f4] ;  /* 0x0003f400010c7983 */ /* 0x001ea80000300800 */
[----:B------:R-:W-:Y:S04]  /*ef70*/  STL [R1+0x870], R20 ;  /* 0x0008701401007387 */ /* 0x000fe80000100800 */
[----:B---3--:R0:W-:Y:S04]  /*ef80*/  STS.U8 [R149+UR9+0x1c00], R16 ;  /* 0x001c001095007988 */ /* 0x0081e80008000009 */
[----:B------:R-:W3:Y:S04]  /*ef90*/  LDL.LU R17, [R1+0x380] ;  /* 0x0003800001117983 */ /* 0x000ee80000300800 */
[----:B------:R1:W-:Y:S04]  /*efa0*/  STS.U8 [R149+UR9+0x2000], R138 ;  /* 0x0020008a95007988 */ /* 0x0003e80008000009 */
[----:B0-----:R-:W3:Y:S04]  /*efb0*/  LDL.LU R16, [R1+0x3b8] ;  /* 0x0003b80001107983 */ /* 0x001ee80000300800 */
[----:B-1----:R-:W3:Y:S04]  /*efc0*/  LDL.LU R138, [R1+0x368] ;  /* 0x00036800018a7983 */ /* 0x002ee80000300800 */
[----:B------:R-:W-:Y:S04]  /*efd0*/  STL [R1+0x864], R21 ;  /* 0x0008641501007387 */ /* 0x000fe80000100800 */
[----:B------:R0:W-:Y:S04]  /*efe0*/  STS.U8 [R149+UR9+0x2400], R14 ;  /* 0x0024000e95007988 */ /* 0x0001e80008000009 */
[----:B------:R1:W-:Y:S04]  /*eff0*/  STS.U8 [R149+UR9+0x2800], R135 ;  /* 0x0028008795007988 */ /* 0x0003e80008000009 */
[----:B0-----:R-:W3:Y:S04]  /*f000*/  LDL.LU R14, [R1+0x428] ;  /* 0x00042800010e7983 */ /* 0x001ee80000300800 */
[----:B-1----:R-:W3:Y:S04]  /*f010*/  LDL.LU R135, [R1+0x3f0] ;  /* 0x0003f00001877983 */ /* 0x002ee80000300800 */
[----:B------:R-:W-:Y:S04]  /*f020*/  STL [R1+0x860], R18 ;  /* 0x0008601201007387 */ /* 0x000fe80000100800 */
[----:B----4-:R0:W-:Y:S04]  /*f030*/  STS.U8 [R149+UR9+0x2c00], R15 ;  /* 0x002c000f95007988 */ /* 0x0101e80008000009 */
[----:B0-----:R-:W4:Y:S01]  /*f040*/  LDL.LU R15, [R1+0x3ec] ;  /* 0x0003ec00010f7983 */ /* 0x001f220000300800 */
[----:B------:R-:W-:-:S04]  /*f050*/  IMAD.HI.U32 R28, R40, R43, RZ ;  /* 0x0000002b281c7227 */ /* 0x000fc800078e00ff */
[----:B------:R-:W-:-:S04]  /*f060*/  IMAD.MOV R28, RZ, RZ, -R28 ;  /* 0x000000ffff1c7224 */ /* 0x000fc800078e0a1c */
[----:B------:R-:W-:Y:S02]  /*f070*/  IMAD R43, R39, R28, R43 ;  /* 0x0000001c272b7224 */ /* 0x000fe400078e022b */
        /* <DEDUP_REMOVED lines=18> */
[----:B------:R-:W-:Y:S01]  /*f1a0*/  IMAD.HI.U32 R28, R40, R48, RZ ;  /* 0x00000030281c7227 */ /* 0x000fe200078e00ff */
[----:B------:R-:W-:-:S03]  /*f1b0*/  IABS R49, R163 ;  /* 0x000000a300317213 */ /* 0x000fc60000000000 */
        /* <DEDUP_REMOVED lines=9> */
[----:B------:R-:W-:Y:S01]  /*f250*/  IMAD R50, R39, R28, R50 ;  /* 0x0000001c27327224 */ /* 0x000fe200078e0232 */
[----:B--2---:R0:W-:Y:S04]  /*f260*/  STS.U8 [R149+UR9+0x3000], R12 ;  /* 0x0030000c95007988 */ /* 0x0041e80008000009 */
[----:B0-----:R-:W2:Y:S01]  /*f270*/  LDL.LU R12, [R1+0x3f8] ;  /* 0x0003f800010c7983 */ /* 0x001ea20000300800 */
        /* <DEDUP_REMOVED lines=55> */
[C---:B------:R-:W-:Y:S02]  /*f5f0*/  IMAD R64, R39.reuse, R28, R64 ;  /* 0x0000001c27407224 */ /* 0x040fe400078e0240 */
[----:B------:R-:W-:Y:S01]  /*f600*/  IMAD.HI.U32 R28, R40, R66, RZ ;  /* 0x00000042281c7227 */ /* 0x000fe200078e00ff */
[----:B---3--:R0:W-:Y:S03]  /*f610*/  STS.U8 [R149+UR9+0x3400], R17 ;  /* 0x0034001195007988 */ /* 0x0081e60008000009 */
[----:B------:R-:W-:Y:S01]  /*f620*/  IMAD.MOV R28, RZ, RZ, -R28 ;  /* 0x000000ffff1c7224 */ /* 0x000fe200078e0a1c */
[----:B------:R-:W-:Y:S04]  /*f630*/  STL [R1+0x85c], R19 ;  /* 0x00085c1301007387 */ /* 0x000fe80000100800 */
[----:B------:R-:W-:Y:S01]  /*f640*/  STS.U8 [R149+UR9+0x3800], R16 ;  /* 0x0038001095007988 */ /* 0x000fe20008000009 */
[----:B------:R-:W-:-:S03]  /*f650*/  IMAD R66, R39, R28, R66 ;  /* 0x0000001c27427224 */ /* 0x000fc600078e0242 */
[----:B0-----:R-:W3:Y:S01]  /*f660*/  LDL.LU R17, [R1+0x478] ;  /* 0x0004780001117983 */ /* 0x001ee20000300800 */
[----:B------:R-:W-:-:S03]  /*f670*/  LOP3.LUT R28, R149, 0x10, RZ, 0x3c, !PT ;  /* 0x00000010951c7812 */ /* 0x000fc600078e3cff */
[----:B------:R0:W-:Y:S04]  /*f680*/  STS.U8 [R149+UR9+0x3c00], R138 ;  /* 0x003c008a95007988 */ /* 0x0001e80008000009 */
        /* <DEDUP_REMOVED lines=10> */
[----:B0-----:R-:W2:Y:S01]  /*f730*/  LDL.LU R12, [R1+0x4a4] ;  /* 0x0004a400010c7983 */ /* 0x001ea20000300800 */
[----:B------:R-:W-:-:S05]  /*f740*/  VIADD R16, R0, 0x47 ;  /* 0x0000004700107836 */ /* 0x000fca0000000000 */
[----:B------:R-:W-:Y:S04]  /*f750*/  STL [R1+0x850], R16 ;  /* 0x0008501001007387 */ /* 0x000fe80000100800 */
[----:B------:R-:W4:Y:S04]  /*f760*/  LDL.LU R72, [R1+0x480] ;  /* 0x0004800001487983 */ /* 0x000f280000300800 */
[----:B---3--:R0:W-:Y:S02]  /*f770*/  STS.U8 [R28+UR9+0x1480], R17 ;  /* 0x001480111c007988 */ /* 0x0081e40008000009 */
[----:B0-----:R-:W-:-:S02]  /*f780*/  VIADD R17, R0, 0x4c ;  /* 0x0000004c00117836 */ /* 0x001fc40000000000 */
[----:B------:R0:W-:Y:S04]  /*f790*/  STS.U8 [R28+UR9+0x1880], R138 ;  /* 0x0018808a1c007988 */ /* 0x0001e80008000009 */
[----:B0-----:R-:W3:Y:S04]  /*f7a0*/  LDL.LU R138, [R1+0x4b0] ;  /* 0x0004b000018a7983 */ /* 0x001ee80000300800 */
[----:B------:R-:W-:Y:S04]  /*f7b0*/  STL [R1+0x84c], R17 ;  /* 0x00084c1101007387 */ /* 0x000fe80000100800 */
[----:B------:R-:W3:Y:S04]  /*f7c0*/  LDL.LU R78, [R1+0x4ec] ;  /* 0x0004ec00014e7983 */ /* 0x000ee80000300800 */
[----:B------:R0:W-:Y:S04]  /*f7d0*/  STS.U8 [R28+UR9+0x2080], R135 ;  /* 0x002080871c007988 */ /* 0x0001e80008000009 */
[----:B0-----:R-:W3:Y:S04]  /*f7e0*/  LDL.LU R135, [R1+0x4e4] ;  /* 0x0004e40001877983 */ /* 0x001ee80000300800 */
[----:B------:R0:W-:Y:S02]  /*f7f0*/  STS.U8 [R28+UR9+0x1c80], R14 ;  /* 0x001c800e1c007988 */ /* 0x0001e40008000009 */
[----:B0-----:R-:W-:-:S05]  /*f800*/  VIADD R14, R0, 0x4d ;  /* 0x0000004d000e7836 */ /* 0x001fca0000000000 */
[----:B------:R-:W-:Y:S04]  /*f810*/  STL [R1+0x848], R14 ;  /* 0x0008480e01007387 */ /* 0x000fe80000100800 */
[----:B------:R-:W3:Y:S04]  /*f820*/  LDL.LU R82, [R1+0x4c0] ;  /* 0x0004c00001527983 */ /* 0x000ee80000300800 */
[----:B------:R-:W3:Y:S04]  /*f830*/  LDL.LU R86, [R1+0x4f0] ;  /* 0x0004f00001567983 */ /* 0x000ee80000300800 */
[----:B--2---:R0:W-:Y:S04]  /*f840*/  STS.U8 [R28+UR9+0x2880], R12 ;  /* 0x0028800c1c007988 */ /* 0x0041e80008000009 */
[----:B0-----:R-:W2:Y:S01]  /*f850*/  LDL.LU R12, [R1+0x4bc] ;  /* 0x0004bc00010c7983 */ /* 0x001ea20000300800 */
[----:B------:R-:W-:-:S05]  /*f860*/  IABS R65, R146 ;  /* 0x0000009200417213 */ /* 0x000fca0000000000 */
        /* <DEDUP_REMOVED lines=14> */
[----:B------:R-:W-:Y:S01]  /*f950*/  IMAD.MOV R29, RZ, RZ, -R29 ;  /* 0x000000ffff1d7224 */ /* 0x000fe200078e0a1d */
[----:B----4-:R0:W-:Y:S03]  /*f960*/  STS.U8 [R28+UR9+0x2480], R15 ;  /* 0x0024800f1c007988 */ /* 0x0101e60008000009 */
[----:B------:R-:W-:Y:S02]  /*f970*/  IMAD R67, R39, R29, R67 ;  /* 0x0000001d27437224 */ /* 0x000fe400078e0243 */
[----:B------:R-:W-:-:S04]  /*f980*/  IMAD.HI.U32 R29, R40, R70, RZ ;  /* 0x00000046281d7227 */ /* 0x000fc800078e00ff */
[----:B0-----:R-:W-:Y:S02]  /*f990*/  VIADD R15, R0, 0x4e ;  /* 0x0000004e000f7836 */ /* 0x001fe40000000000 */
[----:B------:R-:W-:-:S03]  /*f9a0*/  IMAD.MOV R29, RZ, RZ, -R29 ;  /* 0x000000ffff1d7224 */ /* 0x000fc600078e0a1d */
[----:B------:R-:W-:Y:S01]  /*f9b0*/  IABS R71, R15 ;  /* 0x0000000f00477213 */ /* 0x000fe20000000000 */
[----:B------:R-:W-:Y:S01]  /*f9c0*/  IMAD R70, R39, R29, R70 ;  /* 0x0000001d27467224 */ /* 0x000fe200078e0246 */
[----:B------:R-:W-:Y:S03]  /*f9d0*/  STS.U8 [R28+UR9+0x2c80], R72 ;  /* 0x002c80481c007988 */ /* 0x000fe60008000009 */
[----:B------:R-:W-:-:S04]  /*f9e0*/  IMAD.HI.U32 R29, R40, R71, RZ ;  /* 0x00000047281d7227 */ /* 0x000fc800078e00ff */
[----:B------:R-:W-:-:S04]  /*f9f0*/  IMAD.MOV R29, RZ, RZ, -R29 ;  /* 0x000000ffff1d7224 */ /* 0x000fc800078e0a1d */
[----:B------:R-:W-:Y:S01]  /*fa00*/  IMAD R71, R39, R29, R71 ;  /* 0x0000001d27477224 */ /* 0x000fe200078e0247 */
[----:B------:R-:W-:Y:S04]  /*fa10*/  STL [R1+0x844], R15 ;  /* 0x0008440f01007387 */ /* 0x000fe80000100800 */
[----:B------:R-:W4:Y:S04]  /*fa20*/  LDL.LU R76, [R1+0x4ac] ;  /* 0x0004ac00014c7983 */ /* 0x000f280000300800 */
[----:B---3--:R0:W-:Y:S02]  /*fa30*/  STS.U8 [R28+UR9+0x3080], R138 ;  /* 0x0030808a1c007988 */ /* 0x0081e40008000009 */
[----:B0-----:R-:W-:-:S05]  /*fa40*/  VIADD R138, R0, 0x4f ;  /* 0x0000004f008a7836 */ /* 0x001fca0000000000 */
[----:B------:R-:W-:-:S05]  /*fa50*/  IABS R72, R138 ;  /* 0x0000008a00487213 */ /* 0x000fca0000000000 */
[----:B------:R-:W-:Y:S01]  /*fa60*/  IMAD.HI.U32 R29, R40, R72, RZ ;  /* 0x00000048281d7227 */ /* 0x000fe200078e00ff */
[----:B------:R0:W-:Y:S03]  /*fa70*/  STS.U8 [R28+UR9+0x3880], R135 ;  /* 0x003880871c007988 */ /* 0x0001e60008000009 */
[----:B------:R-:W-:Y:S02]  /*fa80*/  IMAD.MOV R29, RZ, RZ, -R29 ;  /* 0x000000ffff1d7224 */ /* 0x000fe400078e0a1d */
[----:B0-----:R-:W-:-:S05]  /*fa90*/  VIADD R135, R0, 0x54 ;  /* 0x0000005400877836 */ /* 0x001fca0000000000 */
[----:B------:R-:W-:Y:S01]  /*faa0*/  IABS R73, R135 ;  /* 0x0000008700497213 */ /* 0x000fe20000000000 */
[----:B------:R-:W-:-:S04]  /*fab0*/  IMAD R72, R39, R29, R72 ;  /* 0x0000001d27487224 */ /* 0x000fc800078e0248 */
[----:B------:R-:W-:-:S04]  /*fac0*/  IMAD.HI.U32 R29, R40, R73, RZ ;  /* 0x00000049281d7227 */ /* 0x000fc800078e00ff */
[----:B------:R-:W-:-:S04]  /*fad0*/  IMAD.MOV R29, RZ, RZ, -R29 ;  /* 0x000000ffff1d7224 */ /* 0x000fc800078e0a1d */
[----:B------:R-:W-:Y:S01]  /*fae0*/  IMAD R73, R39, R29, R73 ;  /* 0x0000001d27497224 */ /* 0x000fe200078e0249 */
[----:B------:R-:W-:Y:S01]  /*faf0*/  LOP3.LUT R29, R149, 0x20, RZ, 0x3c, !PT ;  /* 0x00000020951d7812 */ /* 0x000fe200078e3cff */
[----:B------:R-:W-:Y:S04]  /*fb00*/  STL [R1+0x840], R138 ;  /* 0x0008408a01007387 */ /* 0x000fe80000100800 */
[----:B------:R0:W-:Y:S04]  /*fb10*/  STS.U8 [R28+UR9+0x3480], R78 ;  /* 0x0034804e1c007988 */ /* 0x0001e80008000009 */
[----:B------:R-:W3:Y:S04]  /*fb20*/  LDL.LU R83, [R1+0x4e8] ;  /* 0x0004e80001537983 */ /* 0x000ee80000300800 */
[----:B------:R1:W-:Y:S04]  /*fb30*/  STS.U8 [R28+UR9+0x3c80], R82 ;  /* 0x003c80521c007988 */ /* 0x0003e80008000009 */
[----:B------:R-:W-:Y:S04]  /*fb40*/  STS.U8 [R28+UR9+0x80], R86 ;  /* 0x000080561c007988 */ /* 0x000fe80008000009 */
[----:B------:R-:W-:Y:S04]  /*fb50*/  STL [R1+0x83c], R135 ;  /* 0x00083c8701007387 */ /* 0x000fe80000100800 */
[----:B0-----:R-:W4:Y:S04]  /*fb60*/  LDL.LU R78, [R1+0x470] ;  /* 0x00047000014e7983 */ /* 0x001f280000300800 */
[----:B-1----:R-:W4:Y:S04]  /*fb70*/  LDL.LU R82, [R1+0x4a8] ;  /* 0x0004a80001527983 */ /* 0x002f280000300800 */
[----:B--2---:R0:W-:Y:S02]  /*fb80*/  STS.U8 [R29+UR9+0x100], R12 ;  /* 0x0001000c1d007988 */ /* 0x0041e40008000009 */
[----:B0-----:R-:W-:-:S05]  /*fb90*/  VIADD R12, R0, 0x55 ;  /* 0x00000055000c7836 */ /* 0x001fca0000000000 */
[----:B------:R-:W-:Y:S04]  /*fba0*/  STL [R1+0x838], R12 ;  /* 0x0008380c01007387 */ /* 0x000fe80000100800 */
[----:B------:R-:W2:Y:S04]  /*fbb0*/  LDL.LU R86, [R1+0x438] ;  /* 0x0004380001567983 */ /* 0x000ea80000300800 */
[----:B------:R0:W-:Y:S02]  /*fbc0*/  STS.U8 [R29+UR9+0x900], R13 ;  /* 0x0009000d1d007988 */ /* 0x0001e40008000009 */
[----:B0-----:R-:W-:-:S05]  /*fbd0*/  VIADD R13, R0, 0x56 ;  /* 0x00000056000d7836 */ /* 0x001fca0000000000 */
[----:B------:R-:W-:Y:S04]  /*fbe0*/  STL [R1+0x834], R13 ;  /* 0x0008340d01007387 */ /* 0x000fe80000100800 */
[----:B------:R-:W2:Y:S04]  /*fbf0*/  LDL.LU R80, [R1+0x46c] ;  /* 0x00046c0001507983 */ /* 0x000ea80000300800 */
[----:B------:R0:W-:Y:S04]  /*fc00*/  STS.U8 [R29+UR9+0x1100], R10 ;  /* 0x0011000a1d007988 */ /* 0x0001e80008000009 */
[----:B------:R1:W-:Y:S01]  /*fc10*/  STS.U8 [R29+UR9+0x1900], R11 ;  /* 0x0019000b1d007988 */ /* 0x0003e20008000009 */
[----:B0-----:R-:W-:-:S02]  /*fc20*/  VIADD R10, R0, 0x57 ;  /* 0x00000057000a7836 */ /* 0x001fc40000000000 */
[----:B-1----:R-:W-:-:S03]  /*fc30*/  VIADD R11, R0, 0x5c ;  /* 0x0000005c000b7836 */ /* 0x002fc60000000000 */
[----:B------:R-:W-:Y:S04]  /*fc40*/  STL [R1+0x830], R10 ;  /* 0x0008300a01007387 */ /* 0x000fe80000100800 */
[----:B------:R0:W-:Y:S02]  /*fc50*/  STS.U8 [R29+UR9+0x2100], R8 ;  /* 0x002100081d007988 */ /* 0x0001e40008000009 */
[----:B0-----:R-:W-:Y:S02]  /*fc60*/  VIADD R8, R0, 0x5d ;  /* 0x0000005d00087836 */ /* 0x001fe40000000000 */
[----:B---3--:R0:W-:Y:S04]  /*fc70*/  STS.U8 [R29+UR9+0xd00], R83 ;  /* 0x000d00531d007988 */ /* 0x0081e80008000009 */
[----:B0-----:R-:W3:Y:S04]  /*fc80*/  LDL.LU R83, [R1+0x424] ;  /* 0x0004240001537983 */ /* 0x001ee80000300800 */
[----:B------:R-:W-:Y:S04]  /*fc90*/  STL [R1+0x82c], R11 ;  /* 0x00082c0b01007387 */ /* 0x000fe80000100800 */
[----:B----4-:R0:W-:Y:S04]  /*fca0*/  STS.U8 [R29+UR9+0x1d00], R82 ;  /* 0x001d00521d007988 */ /* 0x0101e80008000009 */
[----:B0-----:R-:W4:Y:S04]  /*fcb0*/  LDL.LU R82, [R1+0x42c] ;  /* 0x00042c0001527983 */ /* 0x001f280000300800 */
[----:B------:R-:W-:Y:S04]  /*fcc0*/  STL [R1+0x828], R8 ;  /* 0x0008280801007387 */ /* 0x000fe80000100800 */
[----:B--2---:R0:W-:Y:S04]  /*fcd0*/  STS.U8 [R29+UR9+0x2500], R86 ;  /* 0x002500561d007988 */ /* 0x0041e80008000009 */
[----:B0-----:R-:W2:Y:S01]  /*fce0*/  LDL.LU R86, [R1+0x3e8] ;  /* 0x0003e80001567983 */ /* 0x001ea20000300800 */
[----:B------:R-:W-:-:S05]  /*fcf0*/  IABS R74, R12 ;  /* 0x0000000c004a7213 */ /* 0x000fca0000000000 */
[----:B------:R-:W-:Y:S01]  /*fd00*/  IMAD.HI.U32 R30, R40, R74, RZ ;  /* 0x0000004a281e7227 */ /* 0x000fe200078e00ff */
[----:B------:R0:W-:Y:S03]  /*fd10*/  STS.U8 [R29+UR9+0x500], R76 ;  /* 0x0005004c1d007988 */ /* 0x0001e60008000009 */
[----:B------:R-:W-:Y:S01]  /*fd20*/  IMAD.MOV R30, RZ, RZ, -R30 ;  /* 0x000000ffff1e7224 */ /* 0x000fe200078e0a1e */
[----:B0-----:R-:W-:-:S03]  /*fd30*/  IABS R76, R13 ;  /* 0x0000000d004c7213 */ /* 0x001fc60000000000 */
        /* <DEDUP_REMOVED lines=10> */
[----:B------:R0:W-:Y:S03]  /*fde0*/  STS.U8 [R29+UR9+0x1500], R78 ;  /* 0x0015004e1d007988 */ /* 0x0001e60008000009 */
[----:B------:R-:W-:Y:S01]  /*fdf0*/  IMAD.MOV R30, RZ, RZ, -R30 ;  /* 0x000000ffff1e7224 */ /* 0x000fe200078e0a1e */
[----:B------:R1:W-:Y:S01]  /*fe00*/  STS.U8 [R29+UR9+0x2900], R9 ;  /* 0x002900091d007988 */ /* 0x0003e20008000009 */
[----:B0-----:R-:W-:Y:S02]  /*fe10*/  IABS R78, R8 ;  /* 0x00000008004e7213 */ /* 0x001fe40000000000 */
[----:B------:R-:W-:-:S02]  /*fe20*/  IMAD R79, R39, R30, R79 ;  /* 0x0000001e274f7224 */ /* 0x000fc400078e024f */
[----:B-1----:R-:W-:Y:S02]  /*fe30*/  VIADD R9, R0, 0x5e ;  /* 0x0000005e00097836 */ /* 0x002fe40000000000 */
[----:B------:R-:W-:-:S03]  /*fe40*/  IMAD.HI.U32 R30, R40, R78, RZ ;  /* 0x0000004e281e7227 */ /* 0x000fc600078e00ff */
[----:B------:R-:W-:Y:S01]  /*fe50*/  IABS R77, R9 ;  /* 0x00000009004d7213 */ /* 0x000fe20000000000 */
[----:B------:R-:W-:Y:S01]  /*fe60*/  IMAD.MOV R30, RZ, RZ, -R30 ;  /* 0x000000ffff1e7224 */ /* 0x000fe200078e0a1e */
[----:B------:R0:W-:Y:S03]  /*fe70*/  STS.U8 [R29+UR9+0x3100], R132 ;  /* 0x003100841d007988 */ /* 0x0001e60008000009 */
[----:B------:R-:W-:Y:S02]  /*fe80*/  IMAD R78, R39, R30, R78 ;  /* 0x0000001e274e7224 */ /* 0x000fe400078e024e */
[----:B------:R-:W-:Y:S01]  /*fe90*/  IMAD.HI.U32 R30, R40, R77, RZ ;  /* 0x0000004d281e7227 */ /* 0x000fe200078e00ff */
[----:B------:R1:W-:Y:S03]  /*fea0*/  STS.U8 [R29+UR9+0x2d00], R80 ;  /* 0x002d00501d007988 */ /* 0x0003e60008000009 */
[----:B0-----:R-:W-:-:S02]  /*feb0*/  VIADD R132, R0, 0x5f ;  /* 0x0000005f00847836 */ /* 0x001fc40000000000 */
[----:B------:R-:W-:-:S03]  /*fec0*/  IMAD.MOV R30, RZ, RZ, -R30 ;  /* 0x000000ffff1e7224 */ /* 0x000fc600078e0a1e */
[----:B-1----:R-:W-:Y:S01]  /*fed0*/  IABS R80, R132 ;  /* 0x0000008400507213 */ /* 0x002fe20000000000 */
[----:B------:R-:W-:-:S04]  /*fee0*/  IMAD R77, R39, R30, R77 ;  /* 0x0000001e274d7224 */ /* 0x000fc800078e024d */
[----:B------:R-:W-:-:S04]  /*fef0*/  IMAD.HI.U32 R30, R40, R80, RZ ;  /* 0x00000050281e7227 */ /* 0x000fc800078e00ff */
[----:B------:R-:W-:-:S04]  /*ff00*/  IMAD.MOV R30, RZ, RZ, -R30 ;  /* 0x000000ffff1e7224 */ /* 0x000fc800078e0a1e */
[----:B------:R-:W-:Y:S01]  /*ff10*/  IMAD R80, R39, R30, R80 ;  /* 0x0000001e27507224 */ /* 0x000fe200078e0250 */
[----:B------:R-:W-:Y:S01]  /*ff20*/  LOP3.LUT R30, R149, 0x30, RZ, 0x3c, !PT ;  /* 0x00000030951e7812 */ /* 0x000fe200078e3cff */
[----:B------:R0:W-:Y:S04]  /*ff30*/  STS.U8 [R29+UR9+0x3d00], R130 ;  /* 0x003d00821d007988 */ /* 0x0001e80008000009 */
[----:B------:R-:W-:Y:S04]  /*ff40*/  STL [R1+0x824], R9 ;  /* 0x0008240901007387 */ /* 0x000fe80000100800 */
[----:B------:R-:W2:Y:S01]  /*ff50*/  LDL.LU R84, [R1+0x3c0] ;  /* 0x0003c00001547983 */ /* 0x000ea20000300800 */
[----:B0-----:R-:W-:-:S03]  /*ff60*/  VIADD R130, R0, 0x64 ;  /* 0x0000006400827836 */ /* 0x001fc60000000000 */
[----:B------:R-:W-:Y:S04]  /*ff70*/  STL [R1+0x820], R132 ;  /* 0x0008208401007387 */ /* 0x000fe80000100800 */
[----:B---3--:R0:W-:Y:S04]  /*ff80*/  STS.U8 [R29+UR9+0x3500], R83 ;  /* 0x003500531d007988 */ /* 0x0081e80008000009 */
[----:B0-----:R-:W3:Y:S04]  /*ff90*/  LDL.LU R83, [R1+0x3b4] ;  /* 0x0003b40001537983 */ /* 0x001ee80000300800 */
[----:B------:R-:W3:Y:S04]  /*ffa0*/  LDL.LU R85, [R1+0x3ac] ;  /* 0x0003ac0001557983 */ /* 0x000ee80000300800 */
[----:B----4-:R-:W-:Y:S04]  /*ffb0*/  STS.U8 [R29+UR9+0x3900], R82 ;  /* 0x003900521d007988 */ /* 0x010fe80008000009 */
[----:B------:R0:W-:Y:S04]  /*ffc0*/  STS.U8 [R30+UR9+0x580], R6 ;  /* 0x000580061e007988 */ /* 0x0001e80008000009 */
[----:B------:R1:W-:Y:S01]  /*ffd0*/  STS.U8 [R30+UR9+0xd80], R7 ;  /* 0x000d80071e007988 */ /* 0x0003e20008000009 */
[----:B0-----:R-:W-:-:S03]  /*ffe0*/  VIADD R6, R0, 0x65 ;  /* 0x0000006500067836 */ /* 0x001fc60000000000 */
[----:B------:R-:W-:Y:S01]  /*fff0*/  STL [R1+0x818], R130 ;  /* 0x0008188201007387 */ /* 0x000fe20000100800 */
[----:B-1----:R-:W-:-:S03]  /*10000*/  VIADD R7, R0, 0x66 ;  /* 0x0000006600077836 */ /* 0x002fc60000000000 */
[----:B--2---:R0:W-:Y:S04]  /*10010*/  STS.U8 [R30+UR9+0x180], R86 ;  /* 0x000180561e007988 */ /* 0x0041e80008000009 */
[----:B0-----:R-:W2:Y:S04]  /*10020*/  LDL.LU R86, [R1+0x37c] ;  /* 0x00037c0001567983 */ /* 0x001ea80000300800 */
[----:B------:R-:W-:Y:S04]  /*10030*/  STL [R1+0x814], R6 ;  /* 0x0008140601007387 */ /* 0x000fe80000100800 */
[----:B------:R-:W-:Y:S04]  /*10040*/  STL [R1+0x810], R7 ;  /* 0x0008100701007387 */ /* 0x000fe80000100800 */
[----:B------:R-:W4:Y:S04]  /*10050*/  LDL.LU R162, [R1+0x370] ;  /* 0x0003700001a27983 */ /* 0x000f280000300800 */
[----:B------:R0:W-:Y:S04]  /*10060*/  STS.U8 [R30+UR9+0x1580], R126 ;  /* 0x0015807e1e007988 */ /* 0x0001e80008000009 */
[----:B------:R1:W-:Y:S01]  /*10070*/  STS.U8 [R30+UR9+0x1d80], R125 ;  /* 0x001d807d1e007988 */ /* 0x0003e20008000009 */
[----:B0-----:R-:W-:-:S02]  /*10080*/  VIADD R126, R0, 0x67 ;  /* 0x00000067007e7836 */ /* 0x001fc40000000000 */
[----:B-1----:R-:W-:-:S03]  /*10090*/  VIADD R125, R0, 0x6c ;  /* 0x0000006c007d7836 */ /* 0x002fc60000000000 */
[----:B------:R-:W-:Y:S04]  /*100a0*/  STL [R1+0x80c], R126 ;  /* 0x00080c7e01007387 */ /* 0x000fe80000100800 */
[----:B------:R-:W-:Y:S04]  /*100b0*/  STL [R1+0x808], R125 ;  /* 0x0008087d01007387 */ /* 0x000fe80000100800 */
[----:B------:R-:W2:Y:S04]  /*100c0*/  LDL.LU R34, [R1+0x3a4] ;  /* 0x0003a40001227983 */ /* 0x000ea80000300800 */
[----:B------:R-:W2:Y:S04]  /*100d0*/  LDL.LU R134, [R1+0x33c] ;  /* 0x00033c0001867983 */ /* 0x000ea80000300800 */
[----:B------:R-:W2:Y:S04]  /*100e0*/  LDL.LU R145, [R1+0x32c] ;  /* 0x00032c0001917983 */ /* 0x000ea80000300800 */
[----:B------:R-:W2:Y:S04]  /*100f0*/  LDL.LU R147, [R1+0x324] ;  /* 0x0003240001937983 */ /* 0x000ea80000300800 */
[----:B------:R0:W-:Y:S04]  /*10100*/  STS.U8 [R30+UR9+0x2580], R4 ;  /* 0x002580041e007988 */ /* 0x0001e80008000009 */
[----:B------:R-:W2:Y:S04]  /*10110*/  LDL.LU R148, [R1+0x300] ;  /* 0x0003000001947983 */ /* 0x000ea80000300800 */
[----:B------:R-:W2:Y:S01]  /*10120*/  LDL.LU R151, [R1+0x2f8] ;  /* 0x0002f80001977983 */ /* 0x000ea20000300800 */
[----:B0-----:R-:W-:-:S03]  /*10130*/  VIADD R4, R0, 0x6d ;  /* 0x0000006d00047836 */ /* 0x001fc60000000000 */
[----:B------:R-:W2:Y:S04]  /*10140*/  LDL.LU R136, [R1+0x2ec] ;  /* 0x0002ec0001887983 */ /* 0x000ea80000300800 */
[----:B------:R-:W2:Y:S04]  /*10150*/  LDL.LU R137, [R1+0x2c0] ;  /* 0x0002c00001897983 */ /* 0x000ea80000300800 */
[----:B------:R-:W2:Y:S04]  /*10160*/  LDL.LU R152, [R1+0x2bc] ;  /* 0x0002bc0001987983 */ /* 0x000ea80000300800 */
[----:B------:R-:W-:Y:S04]  /*10170*/  STL [R1+0x804], R4 ;  /* 0x0008040401007387 */ /* 0x000fe80000100800 */
[----:B------:R-:W2:Y:S04]  /*10180*/  LDL.LU R140, [R1+0x2b8] ;  /* 0x0002b800018c7983 */ /* 0x000ea80000300800 */
        /* <DEDUP_REMOVED lines=10> */
[----:B----4-:R0:W-:Y:S04]  /*10230*/  STS.U8 [R30+UR9+0x2980], R162 ;  /* 0x002980a21e007988 */ /* 0x0101e80008000009 */
[----:B0-----:R-:W4:Y:S01]  /*10240*/  LDL.LU R162, [R1+0x244] ;  /* 0x0002440001a27983 */ /* 0x001f220000300800 */
[----:B------:R-:W-:-:S05]  /*10250*/  IABS R81, R130 ;  /* 0x0000008200517213 */ /* 0x000fca0000000000 */
[----:B------:R-:W-:Y:S01]  /*10260*/  IMAD.HI.U32 R31, R40, R81, RZ ;  /* 0x00000051281f7227 */ /* 0x000fe200078e00ff */
[----:B------:R-:W-:-:S03]  /*10270*/  IABS R82, R6 ;  /* 0x0000000600527213 */ /* 0x000fc60000000000 */
[----:B------:R-:W-:-:S04]  /*10280*/  IMAD.MOV R31, RZ, RZ, -R31 ;  /* 0x000000ffff1f7224 */ /* 0x000fc800078e0a1f */
[----:B------:R-:W-:Y:S02]  /*10290*/  IMAD R81, R39, R31, R81 ;  /* 0x0000001f27517224 */ /* 0x000fe400078e0251 */
[----:B------:R-:W-:Y:S01]  /*102a0*/  IMAD.HI.U32 R31, R40, R82, RZ ;  /* 0x00000052281f7227 */ /* 0x000fe200078e00ff */
[----:B------:R0:W-:Y:S03]  /*102b0*/  STS.U8 [R30+UR9+0x980], R84 ;  /* 0x000980541e007988 */ /* 0x0001e60008000009 */
[----:B------:R-:W-:Y:S01]  /*102c0*/  IMAD.MOV R31, RZ, RZ, -R31 ;  /* 0x000000ffff1f7224 */ /* 0x000fe200078e0a1f */
[----:B0-----:R-:W-:-:S03]  /*102d0*/  IABS R84, R7 ;  /* 0x0000000700547213 */ /* 0x001fc60000000000 */
[----:B------:R-:W-:Y:S01]  /*102e0*/  IMAD R82, R39, R31, R82 ;  /* 0x0000001f27527224 */ /* 0x000fe200078e0252 */
[----:B---3--:R0:W-:Y:S01]  /*102f0*/  STS.U8 [R30+UR9+0x1180], R83 ;  /* 0x001180531e007988 */ /* 0x0081e20008000009 */
[----:B------:R-:W-:-:S04]  /*10300*/  IMAD.HI.U32 R31, R40, R84, RZ ;  /* 0x00000054281f7227 */ /* 0x000fc800078e00ff */
[----:B------:R-:W-:Y:S01]  /*10310*/  IMAD.MOV R31, RZ, RZ, -R31 ;  /* 0x000000ffff1f7224 */ /* 0x000fe200078e0a1f */
[----:B0-----:R-:W-:-:S03]  /*10320*/  IABS R83, R126 ;  /* 0x0000007e00537213 */ /* 0x001fc60000000000 */
[----:B------:R-:W-:Y:S01]  /*10330*/  IMAD R84, R39, R31, R84 ;  /* 0x0000001f27547224 */ /* 0x000fe200078e0254 */
[----:B------:R0:W-:Y:S01]  /*10340*/  STS.U8 [R30+UR9+0x1980], R85 ;  /* 0x001980551e007988 */ /* 0x0001e20008000009 */
[----:B------:R-:W-:-:S04]  /*10350*/  IMAD.HI.U32 R31, R40, R83, RZ ;  /* 0x00000053281f7227 */ /* 0x000fc800078e00ff */
[----:B------:R-:W-:Y:S01]  /*10360*/  IMAD.MOV R31, RZ, RZ, -R31 ;  /* 0x000000ffff1f7224 */ /* 0x000fe200078e0a1f */
[----:B0-----:R-:W-:-:S03]  /*10370*/  IABS R85, R125 ;  /* 0x0000007d00557213 */ /* 0x001fc60000000000 */
[----:B------:R-:W-:Y:S01]  /*10380*/  IMAD R83, R39, R31, R83 ;  /* 0x0000001f27537224 */ /* 0x000fe200078e0253 */
[----:B--2---:R0:W-:Y:S01]  /*10390*/  STS.U8 [R30+UR9+0x2180], R86 ;  /* 0x002180561e007988 */ /* 0x0041e20008000009 */
[----:B------:R-:W-:-:S04]  /*103a0*/  IMAD.HI.U32 R31, R40, R85, RZ ;  /* 0x00000055281f7227 */ /* 0x000fc800078e00ff */
[----:B------:R-:W-:Y:S01]  /*103b0*/  IMAD.MOV R31, RZ, RZ, -R31 ;  /* 0x000000ffff1f7224 */ /* 0x000fe200078e0a1f */
[----:B0-----:R-:W-:-:S03]  /*103c0*/  IABS R86, R4 ;  /* 0x0000000400567213 */ /* 0x001fc60000000000 */
[----:B------:R-:W-:Y:S02]  /*103d0*/  IMAD R85, R39, R31, R85 ;  /* 0x0000001f27557224 */ /* 0x000fe400078e0255 */
[----:B------:R-:W-:-:S04]  /*103e0*/  IMAD.HI.U32 R31, R40, R86, RZ ;  /* 0x00000056281f7227 */ /* 0x000fc800078e00ff */
[----:B------:R-:W-:Y:S01]  /*103f0*/  IMAD.MOV R31, RZ, RZ, -R31 ;  /* 0x000000ffff1f7224 */ /* 0x000fe200078e0a1f */
[----:B------:R0:W-:Y:S03]  /*10400*/  STS.U8 [R30+UR9+0x3580], R145 ;  /* 0x003580911e007988 */ /* 0x0001e60008000009 */
[----:B------:R-:W-:Y:S01]  /*10410*/  IMAD R86, R39, R31, R86 ;  /* 0x0000001f27567224 */ /* 0x000fe200078e0256 */
[----:B------:R-:W-:Y:S01]  /*10420*/  LOP3.LUT R31, R149, 0x40, RZ, 0x3c, !PT ;  /* 0x00000040951f7812 */ /* 0x000fe200078e3cff */
[----:B------:R1:W-:Y:S04]  /*10430*/  STS.U8 [R30+UR9+0x3980], R147 ;  /* 0x003980931e007988 */ /* 0x0003e80008000009 */
[----:B------:R2:W-:Y:S04]  /*10440*/  STS.U8 [R30+UR9+0x3d80], R148 ;  /* 0x003d80941e007988 */ /* 0x0005e80008000009 */
[----:B0-----:R-:W3:Y:S04]  /*10450*/  LDL.LU R145, [R1+0x23c] ;  /* 0x00023c0001917983 */ /* 0x001ee80000300800 */
[----:B-1----:R-:W3:Y:S04]  /*10460*/  LDL.LU R147, [R1+0x238] ;  /* 0x0002380001937983 */ /* 0x002ee80000300800 */
[----:B------:R-:W-:Y:S04]  /*10470*/  STS.U8 [R30+UR9+0x2d80], R34 ;  /* 0x002d80221e007988 */ /* 0x000fe80008000009 */
[----:B------:R-:W-:Y:S04]  /*10480*/  STS.U8 [R30+UR9+0x3180], R134 ;  /* 0x003180861e007988 */ /* 0x000fe80008000009 */
[----:B--2---:R-:W2:Y:S04]  /*10490*/  LDL.LU R148, [R1+0x234] ;  /* 0x0002340001947983 */ /* 0x004ea80000300800 */
[----:B------:R0:W-:Y:S04]  /*104a0*/  STS.U8 [R31+UR9+0x200], R151 ;  /* 0x000200971f007988 */ /* 0x0001e80008000009 */
[----:B------:R-:W2:Y:S04]  /*104b0*/  LDL.LU R149, [R1+0x230] ;  /* 0x0002300001957983 */ /* 0x000ea80000300800 */
[----:B------:R1:W-:Y:S04]  /*104c0*/  STS.U8 [R31+UR9+0xe00], R152 ;  /* 0x000e00981f007988 */ /* 0x0003e80008000009 */
[----:B0-----:R-:W2:Y:S04]  /*104d0*/  LDL.LU R151, [R1+0x22c] ;  /* 0x00022c0001977983 */ /* 0x001ea80000300800 */
[----:B------:R0:W-:Y:S04]  /*104e0*/  STS.U8 [R31+UR9+0x2600], R153 ;  /* 0x002600991f007988 */ /* 0x0001e80008000009 */
[----:B-1----:R-:W2:Y:S04]  /*104f0*/  LDL.LU R152, [R1+0x228] ;  /* 0x0002280001987983 */ /* 0x002ea80000300800 */
        /* <DEDUP_REMOVED lines=10> */
[----:B-1----:R-:W2:Y:S04]  /*105a0*/  LDL.LU R161, [R1+0x20c] ;  /* 0x00020c0001a17983 */ /* 0x002ea80000300800 */
[----:B----4-:R0:W-:Y:S04]  /*105b0*/  STS.U8 [R31+UR9+0x3e00], R162 ;  /* 0x003e00a21f007988 */ /* 0x0101e80008000009 */
[----:B0-----:R-:W4:Y:S04]  /*105c0*/  LDL.LU R162, [R1+0x1e0] ;  /* 0x0001e00001a27983 */ /* 0x001f280000300800 */
[----:B------:R-:W-:Y:S04]  /*105d0*/  STS.U8 [R31+UR9+0x600], R136 ;  /* 0x000600881f007988 */ /* 0x000fe80008000009 */
[----:B------:R-:W-:Y:S04]  /*105e0*/  STS.U8 [R31+UR9+0xa00], R137 ;  /* 0x000a00891f007988 */ /* 0x000fe80008000009 */
[----:B------:R-:W-:Y:S04]  /*105f0*/  STS.U8 [R31+UR9+0x1200], R140 ;  /* 0x0012008c1f007988 */ /* 0x000fe80008000009 */
[----:B------:R-:W-:Y:S04]  /*10600*/  STS.U8 [R31+UR9+0x1600], R141 ;  /* 0x0016008d1f007988 */ /* 0x000fe80008000009 */
[----:B------:R-:W-:Y:S04]  /*10610*/  STS.U8 [R31+UR9+0x1a00], R142 ;  /* 0x001a008e1f007988 */ /* 0x000fe80008000009 */
[----:B------:R-:W-:Y:S04]  /*10620*/  STS.U8 [R31+UR9+0x1e00], R143 ;  /* 0x001e008f1f007988 */ /* 0x000fe80008000009 */
[----:B------:R0:W-:Y:S04]  /*10630*/  STS.U8 [R31+UR9+0x2200], R144 ;  /* 0x002200901f007988 */ /* 0x0001e80008000009 */
[----:B------:R-:W4:Y:S04]  /*10640*/  LDL.LU R33, [R1+0x1dc] ;  /* 0x0001dc0001217983 */ /* 0x000f280000300800 */
[----:B------:R-:W4:Y:S01]  /*10650*/  LDL.LU R34, [R1+0x1d8] ;  /* 0x0001d80001227983 */ /* 0x000f220000300800 */
[----:B0-----:R-:W0:Y:S03]  /*10660*/  S2R R31, SR_TID.X ;  /* 0x00000000001f7919 */ /* 0x001e260000002100 */
[----:B------:R-:W4:Y:S04]  /*10670*/  LDL.LU R134, [R1+0x1d4] ;  /* 0x0001d40001867983 */ /* 0x000f280000300800 */
[----:B------:R-:W4:Y:S04]  /*10680*/  LDL.LU R136, [R1+0x1d0] ;  /* 0x0001d00001887983 */ /* 0x000f280000300800 */
[----:B------:R-:W4:Y:S04]  /*10690*/  LDL.LU R137, [R1+0x1cc] ;  /* 0x0001cc0001897983 */ /* 0x000f280000300800 */
[----:B------:R-:W4:Y:S04]  /*106a0*/  LDL.LU R140, [R1+0x1a0] ;  /* 0x0001a000018c7983 */ /* 0x000f280000300800 */
[----:B------:R-:W4:Y:S04]  /*106b0*/  LDL.LU R141, [R1+0x19c] ;  /* 0x00019c00018d7983 */ /* 0x000f280000300800 */
[----:B------:R-:W4:Y:S04]  /*106c0*/  LDL.LU R142, [R1+0x198] ;  /* 0x00019800018e7983 */ /* 0x000f280000300800 */
[----:B------:R-:W4:Y:S01]  /*106d0*/  LDL.LU R143, [R1+0x194] ;  /* 0x00019400018f7983 */ /* 0x000f220000300800 */
[----:B0-----:R-:W-:-:S03]  /*106e0*/  LOP3.LUT R31, R31, 0x7f, RZ, 0xc0, !PT ;  /* 0x0000007f1f1f7812 */ /* 0x001fc600078ec0ff */
[----:B------:R-:W4:Y:S01]  /*106f0*/  LDL.LU R144, [R1+0x190] ;  /* 0x0001900001907983 */ /* 0x000f220000300800 */
[----:B------:R-:W-:-:S05]  /*10700*/  LOP3.LUT R32, R31, 0x50, RZ, 0x3c, !PT ;  /* 0x000000501f207812 */ /* 0x000fca00078e3cff */
[----:B---3--:R0:W-:Y:S04]  /*10710*/  STS.U8 [R32+UR9+0x280], R145 ;  /* 0x0002809120007988 */ /* 0x0081e80008000009 */
[----:B------:R1:W-:Y:S04]  /*10720*/  STS.U8 [R32+UR9+0x680], R147 ;  /* 0x0006809320007988 */ /* 0x0003e80008000009 */
[----:B0-----:R-:W3:Y:S04]  /*10730*/  LDL.LU R145, [R1+0x18c] ;  /* 0x00018c0001917983 */ /* 0x001ee80000300800 */
[----:B--2---:R0:W-:Y:S04]  /*10740*/  STS.U8 [R32+UR9+0xa80], R148 ;  /* 0x000a809420007988 */ /* 0x0041e80008000009 */
        /* <DEDUP_REMOVED lines=22> */
[----:B------:R0:W-:Y:S04]  /*108b0*/  STS.U8 [R32+UR9+0x3680], R33 ;  /* 0x0036802120007988 */ /* 0x0001e80008000009 */
[----:B------:R-:W-:Y:S01]  /*108c0*/  STS.U8 [R32+UR9+0x3a80], R34 ;  /* 0x003a802220007988 */ /* 0x000fe20008000009 */
[----:B0-----:R-:W-:-:S03]  /*108d0*/  LOP3.LUT R33, R31, 0x60, RZ, 0x3c, !PT ;  /* 0x000000601f217812 */ /* 0x001fc600078e3cff */
[----:B------:R0:W-:Y:S04]  /*108e0*/  STS.U8 [R32+UR9+0x3e80], R134 ;  /* 0x003e808620007988 */ /* 0x0001e80008000009 */
[----:B------:R1:W-:Y:S04]  /*108f0*/  STS.U8 [R33+UR9+0x300], R136 ;  /* 0x0003008821007988 */ /* 0x0003e80008000009 */
[----:B------:R1:W-:Y:S04]  /*10900*/  STS.U8 [R33+UR9+0x700], R137 ;  /* 0x0007008921007988 */ /* 0x0003e80008000009 */
[----:B0-----:R-:W4:Y:S04]  /*10910*/  LDL.LU R134, [R1+0x78] ;  /* 0x0000780001867983 */ /* 0x001f280000300800 */
[----:B-1----:R-:W4:Y:S04]  /*10920*/  LDL.LU R136, [R1+0x74] ;  /* 0x0000740001887983 */ /* 0x002f280000300800 */
[----:B------:R0:W-:Y:S04]  /*10930*/  STS.U8 [R33+UR9+0xb00], R140 ;  /* 0x000b008c21007988 */ /* 0x0001e80008000009 */
[----:B------:R-:W4:Y:S04]  /*10940*/  LDL.LU R137, [R1+0x70] ;  /* 0x0000700001897983 */ /* 0x000f280000300800 */
[----:B------:R1:W-:Y:S04]  /*10950*/  STS.U8 [R33+UR9+0xf00], R141 ;  /* 0x000f008d21007988 */ /* 0x0003e80008000009 */
[----:B0-----:R-:W4:Y:S04]  /*10960*/  LDL.LU R140, [R1+0x6c] ;  /* 0x00006c00018c7983 */ /* 0x001f280000300800 */
[----:B------:R0:W-:Y:S04]  /*10970*/  STS.U8 [R33+UR9+0x1300], R142 ;  /* 0x0013008e21007988 */ /* 0x0001e80008000009 */
[----:B-1----:R-:W4:Y:S04]  /*10980*/  LDL.LU R141, [R1+0x68] ;  /* 0x00006800018d7983 */ /* 0x002f280000300800 */
[----:B------:R1:W-:Y:S04]  /*10990*/  STS.U8 [R33+UR9+0x1700], R143 ;  /* 0x0017008f21007988 */ /* 0x0003e80008000009 */
[----:B0-----:R-:W4:Y:S04]  /*109a0*/  LDL.LU R142, [R1+0x64] ;  /* 0x00006400018e7983 */ /* 0x001f280000300800 */
[----:B------:R0:W-:Y:S04]  /*109b0*/  STS.U8 [R33+UR9+0x1b00], R144 ;  /* 0x001b009021007988 */ /* 0x0001e80008000009 */
[----:B-1----:R-:W4:Y:S04]  /*109c0*/  LDL.LU R143, [R1+0x60] ;  /* 0x00006000018f7983 */ /* 0x002f280000300800 */
[----:B---3--:R1:W-:Y:S04]  /*109d0*/  STS.U8 [R33+UR9+0x1f00], R145 ;  /* 0x001f009121007988 */ /* 0x0083e80008000009 */
[----:B0-----:R-:W3:Y:S01]  /*109e0*/  LDL.LU R144, [R1+0x5c] ;  /* 0x00005c0001907983 */ /* 0x001ee20000300800 */
[----:B------:R-:W-:-:S03]  /*109f0*/  LOP3.LUT R34, R31, 0x70, RZ, 0x3c, !PT ;  /* 0x000000701f227812 */ /* 0x000fc600078e3cff */
        /* <DEDUP_REMOVED lines=22> */
[----:B0-----:R-:W2:Y:S04]  /*10b60*/  LDL.LU R161, [R1+0x24] ;  /* 0x0000240001a17983 */ /* 0x001ea80000300800 */
[----:B----4-:R0:W-:Y:S04]  /*10b70*/  STS.U8 [R34+UR9+0xf80], R162 ;  /* 0x000f80a222007988 */ /* 0x0101e80008000009 */
[----:B0-----:R-:W4:Y:S04]  /*10b80*/  LDL.LU R162, [R1+0x1c] ;  /* 0x00001c0001a27983 */ /* 0x001f280000300800 */
[----:B------:R-:W4:Y:S04]  /*10b90*/  LDL.LU R28, [R1+0x8] ;  /* 0x00000800011c7983 */ /* 0x000f280000300800 */
[----:B------:R-:W4:Y:S04]  /*10ba0*/  LDL.LU R30, [R1+0xc] ;  /* 0x00000c00011e7983 */ /* 0x000f280000300800 */
[----:B------:R-:W4:Y:S04]  /*10bb0*/  LDL.LU R29, [R1+0x4] ;  /* 0x00000400011d7983 */ /* 0x000f280000300800 */
[----:B------:R-:W-:Y:S04]  /*10bc0*/  STS.U8 [R34+UR9+0x2b80], R92 ;  /* 0x002b805c22007988 */ /* 0x000fe80008000009 */
[----:B------:R-:W-:Y:S04]  /*10bd0*/  STS.U8 [R34+UR9+0x2f80], R91 ;  /* 0x002f805b22007988 */ /* 0x000fe80008000009 */
[----:B------:R-:W-:Y:S04]  /*10be0*/  STS.U8 [R34+UR9+0x3380], R90 ;  /* 0x0033805a22007988 */ /* 0x000fe80008000009 */
[----:B------:R-:W-:Y:S04]  /*10bf0*/  STS.U8 [R34+UR9+0x3780], R89 ;  /* 0x0037805922007988 */ /* 0x000fe80008000009 */
[----:B------:R0:W-:Y:S04]  /*10c00*/  STS.U8 [R34+UR9+0x1380], R134 ;  /* 0x0013808622007988 */ /* 0x0001e80008000009 */
[----:B------:R1:W-:Y:S04]  /*10c10*/  STS.U8 [R34+UR9+0x1780], R136 ;  /* 0x0017808822007988 */ /* 0x0003e80008000009 */
[----:B0-----:R-:W4:Y:S04]  /*10c20*/  LDL.LU R134, [R1+0xae4] ;  /* 0x000ae40001867983 */ /* 0x001f280000300800 */
[----:B-1----:R-:W4:Y:S04]  /*10c30*/  LDL.LU R136, [R1+0xae0] ;  /* 0x000ae00001887983 */ /* 0x002f280000300800 */
[----:B------:R0:W-:Y:S04]  /*10c40*/  STS.U8 [R34+UR9+0x1b80], R137 ;  /* 0x001b808922007988 */ /* 0x0001e80008000009 */
[----:B------:R1:W-:Y:S04]  /*10c50*/  STS.U8 [R34+UR9+0x1f80], R140 ;  /* 0x001f808c22007988 */ /* 0x0003e80008000009 */
[----:B0-----:R-:W4:Y:S04]  /*10c60*/  LDL.LU R137, [R1+0xadc] ;  /* 0x000adc0001897983 */ /* 0x001f280000300800 */
[----:B-1----:R-:W4:Y:S04]  /*10c70*/  LDL.LU R140, [R1+0xad8] ;  /* 0x000ad800018c7983 */ /* 0x002f280000300800 */
[----:B------:R0:W-:Y:S04]  /*10c80*/  STS.U8 [R34+UR9+0x2380], R141 ;  /* 0x0023808d22007988 */ /* 0x0001e80008000009 */
[----:B------:R1:W-:Y:S04]  /*10c90*/  STS.U8 [R34+UR9+0x2780], R142 ;  /* 0x0027808e22007988 */ /* 0x0003e80008000009 */
[----:B------:R-:W-:Y:S04]  /*10ca0*/  STS.U8 [R34+UR9+0x3b80], R88 ;  /* 0x003b805822007988 */ /* 0x000fe80008000009 */
[----:B0-----:R-:W4:Y:S04]  /*10cb0*/  LDL.LU R141, [R1+0xad4] ;  /* 0x000ad400018d7983 */ /* 0x001f280000300800 */
[----:B-1----:R-:W4:Y:S04]  /*10cc0*/  LDL.LU R142, [R1+0xad0] ;  /* 0x000ad000018e7983 */ /* 0x002f280000300800 */
[----:B------:R0:W-:Y:S04]  /*10cd0*/  STS.U8 [R34+UR9+0x3f80], R87 ;  /* 0x003f805722007988 */ /* 0x0001e80008000009 */
[----:B------:R1:W-:Y:S04]  /*10ce0*/  STS.U8 [R31+UR9+0x4000], R143 ;  /* 0x0040008f1f007988 */ /* 0x0003e80008000009 */
[----:B---3--:R3:W-:Y:S04]  /*10cf0*/  STS.U8 [R31+UR9+0x4400], R144 ;  /* 0x004400901f007988 */ /* 0x0087e80008000009 */
[----:B0-----:R-:W4:Y:S04]  /*10d00*/  LDL.LU R87, [R1] ;  /* 0x0000000001577983 */ /* 0x001f280000300800 */
[----:B-1----:R-:W4:Y:S04]  /*10d10*/  LDL.LU R143, [R1+0xacc] ;  /* 0x000acc00018f7983 */ /* 0x002f280000300800 */
[----:B---3--:R-:W3:Y:S04]  /*10d20*/  LDL.LU R144, [R1+0xac8] ;  /* 0x000ac80001907983 */ /* 0x008ee80000300800 */
[----:B--2---:R0:W-:Y:S04]  /*10d30*/  STS.U8 [R31+UR9+0x4800], R145 ;  /* 0x004800911f007988 */ /* 0x0041e80008000009 */
[----:B------:R1:W-:Y:S04]  /*10d40*/  STS.U8 [R31+UR9+0x4c00], R147 ;  /* 0x004c00931f007988 */ /* 0x0003e80008000009 */
[----:B------:R2:W-:Y:S04]  /*10d50*/  STS.U8 [R31+UR9+0x5000], R148 ;  /* 0x005000941f007988 */ /* 0x0005e80008000009 */
[----:B0-----:R-:W3:Y:S04]  /*10d60*/  LDL.LU R145, [R1+0xac4] ;  /* 0x000ac40001917983 */ /* 0x001ee80000300800 */
[----:B-1----:R-:W3:Y:S04]  /*10d70*/  LDL.LU R147, [R1+0xac0] ;  /* 0x000ac00001937983 */ /* 0x002ee80000300800 */
[----:B--2---:R-:W2:Y:S04]  /*10d80*/  LDL.LU R148, [R1+0xabc] ;  /* 0x000abc0001947983 */ /* 0x004ea80000300800 */
[----:B------:R0:W-:Y:S04]  /*10d90*/  STS.U8 [R31+UR9+0x5400], R149 ;  /* 0x005400951f007988 */ /* 0x0001e80008000009 */
[----:B------:R1:W-:Y:S04]  /*10da0*/  STS.U8 [R31+UR9+0x5800], R151 ;  /* 0x005800971f007988 */ /* 0x0003e80008000009 */
[----:B------:R1:W-:Y:S04]  /*10db0*/  STS.U8 [R31+UR9+0x5c00], R152 ;  /* 0x005c00981f007988 */ /* 0x0003e80008000009 */
[----:B0-----:R-:W2:Y:S04]  /*10dc0*/  LDL.LU R149, [R1+0xab8] ;  /* 0x000ab80001957983 */ /* 0x001ea80000300800 */
[----:B-1----:R-:W2:Y:S04]  /*10dd0*/  LDL.LU R151, [R1+0xab4] ;  /* 0x000ab40001977983 */ /* 0x002ea80000300800 */
[----:B------:R-:W2:Y:S04]  /*10de0*/  LDL.LU R152, [R1+0xab0] ;  /* 0x000ab00001987983 */ /* 0x000ea80000300800 */
        /* <DEDUP_REMOVED lines=12> */
[----:B----4-:R0:W-:Y:S04]  /*10eb0*/  STS.U8 [R31+UR9+0x7800], R162 ;  /* 0x007800a21f007988 */ /* 0x0101e80008000009 */
[----:B0-----:R-:W4:Y:S04]  /*10ec0*/  LDL.LU R162, [R1+0xa94] ;  /* 0x000a940001a27983 */ /* 0x001f280000300800 */
[----:B------:R0:W-:Y:S02]  /*10ed0*/  STS.U8 [R31+UR9+0x7c00], R28 ;  /* 0x007c001c1f007988 */ /* 0x0001e40008000009 */
[----:B0-----:R-:W0:Y:S01]  /*10ee0*/  S2R R28, SR_TID.X ;  /* 0x00000000001c7919 */ /* 0x001e220000002100 */
[----:B------:R-:W-:-:S02]  /*10ef0*/  ISETP.GT.U32.AND P2, PT, R39, R43, PT ;  /* 0x0000002b2700720c */ /* 0x000fc40003f44070 */
[----:B------:R-:W-:Y:S02]  /*10f00*/  ISETP.GT.U32.AND P5, PT, R39, R42, PT ;  /* 0x0000002a2700720c */ /* 0x000fe40003fa4070 */
[----:B------:R-:W-:Y:S02]  /*10f10*/  ISETP.GE.AND P6, PT, R96, RZ, PT ;  /* 0x000000ff6000720c */ /* 0x000fe40003fc6270 */
[----:B------:R-:W4:Y:S07]  /*10f20*/  LDL.LU R96, [R1+0xa90] ;  /* 0x000a900001607983 */ /* 0x000f2e0000300800 */
[----:B------:R-:W-:-:S02]  /*10f30*/  @!P2 IMAD.IADD R43, R43, 0x1, -R39 ;  /* 0x000000012b2ba824 */ /* 0x000fc400078e0a27 */
[----:B------:R-:W-:Y:S01]  /*10f40*/  @!P5 IMAD.IADD R42, R42, 0x1, -R39 ;  /* 0x000000012a2ad824 */ /* 0x000fe200078e0a27 */
[----:B0-----:R-:W-:-:S04]  /*10f50*/  LOP3.LUT R28, R28, 0x7f, RZ, 0xc0, !PT ;  /* 0x0000007f1c1c7812 */ /* 0x001fc800078ec0ff */
[C---:B------:R-:W-:Y:S02]  /*10f60*/  LOP3.LUT R31, R28.reuse, 0x40, RZ, 0x3c, !PT ;  /* 0x000000401c1f7812 */ /* 0x040fe400078e3cff */
[----:B------:R-:W-:-:S05]  /*10f70*/  LOP3.LUT R28, R28, 0x10, RZ, 0x3c, !PT ;  /* 0x000000101c1c7812 */ /* 0x000fca00078e3cff */
[----:B------:R0:W-:Y:S04]  /*10f80*/  STS.U8 [R28+UR9+0x4480], R29 ;  /* 0x0044801d1c007988 */ /* 0x0001e80008000009 */
[----:B------:R1:W-:Y:S01]  /*10f90*/  STS.U8 [R28+UR9+0x4080], R30 ;  /* 0x0040801e1c007988 */ /* 0x0003e20008000009 */
[----:B0-----:R-:W0:Y:S01]  /*10fa0*/  S2R R29, SR_TID.X ;  /* 0x00000000001d7919 */ /* 0x001e220000002100 */
[----:B-1----:R-:W1:Y:S01]  /*10fb0*/  S2R R30, SR_TID.X ;  /* 0x00000000001e7919 */ /* 0x002e620000002100 */
[C---:B------:R-:W-:Y:S02]  /*10fc0*/  ISETP.GT.U32.AND P2, PT, R39.reuse, R43, PT ;  /* 0x0000002b2700720c */ /* 0x040fe40003f44070 */
[C---:B------:R-:W-:Y:S02]  /*10fd0*/  ISETP.GT.U32.AND P5, PT, R39.reuse, R42, PT ;  /* 0x0000002a2700720c */ /* 0x040fe40003fa4070 */
[----:B------:R-:W-:-:S09]  /*10fe0*/  ISETP.GT.U32.AND P4, PT, R39, R41, PT ;  /* 0x000000292700720c */ /* 0x000fd20003f84070 */
[--C-:B------:R-:W-:Y:S01]  /*10ff0*/  @!P2 IMAD.IADD R43, R43, 0x1, -R39.reuse ;  /* 0x000000012b2ba824 */ /* 0x100fe200078e0a27 */
[----:B------:R-:W-:Y:S01]  /*11000*/  ISETP.GE.AND P2, PT, R37, RZ, PT ;  /* 0x000000ff2500720c */ /* 0x000fe20003f46270 */
[--C-:B------:R-:W-:Y:S01]  /*11010*/  @!P5 IMAD.IADD R42, R42, 0x1, -R39.reuse ;  /* 0x000000012a2ad824 */ /* 0x100fe200078e0a27 */
[----:B------:R-:W-:Y:S01]  /*11020*/  ISETP.GT.U32.AND P5, PT, R39, R44, PT ;  /* 0x0000002c2700720c */ /* 0x000fe20003fa4070 */
[----:B------:R-:W-:Y:S01]  /*11030*/  @!P4 IMAD.IADD R41, R41, 0x1, -R39 ;  /* 0x000000012929c824 */ /* 0x000fe200078e0a27 */
[----:B------:R-:W5:Y:S01]  /*11040*/  LDL.LU R37, [R1+0xa8c] ;  /* 0x000a8c0001257983 */ /* 0x000f620000300800 */
[----:B------:R-:W-:Y:S01]  /*11050*/  @!P6 IMAD.MOV R43, RZ, RZ, -R43 ;  /* 0x000000ffff2be224 */ /* 0x000fe200078e0a2b */
[C---:B------:R-:W-:Y:S02]  /*11060*/  ISETP.GT.U32.AND P6, PT, R39.reuse, R45, PT ;  /* 0x0000002d2700720c */ /* 0x040fe40003fc4070 */
[----:B------:R-:W-:Y:S02]  /*11070*/  ISETP.GT.U32.AND P4, PT, R39, R41, PT ;  /* 0x000000292700720c */ /* 0x000fe40003f84070 */
[----:B------:R-:W-:-:S02]  /*11080*/  SEL R43, R5, R43, !P3 ;  /* 0x0000002b052b7207 */ /* 0x000fc40005800000 */
[----:B0-----:R-:W-:Y:S01]  /*11090*/  LOP3.LUT R29, R29, 0x7f, RZ, 0xc0, !PT ;  /* 0x0000007f1d1d7812 */ /* 0x001fe200078ec0ff */
[----:B------:R-:W-:Y:S01]  /*110a0*/  @!P2 IMAD.MOV R42, RZ, RZ, -R42 ;  /* 0x000000ffff2aa224 */ /* 0x000fe200078e0a2a */
[----:B------:R-:W-:Y:S01]  /*110b0*/  ISETP.GE.AND P2, PT, R165, RZ, PT ;  /* 0x000000ffa500720c */ /* 0x000fe20003f46270 */
[--C-:B------:R-:W-:Y:S01]  /*110c0*/  @!P5 IMAD.IADD R44, R44, 0x1, -R39.reuse ;  /* 0x000000012c2cd824 */ /* 0x100fe200078e0a27 */
[----:B-1----:R-:W-:Y:S01]  /*110d0*/  LOP3.LUT R30, R30, 0x7f, RZ, 0xc0, !PT ;  /* 0x0000007f1e1e7812 */ /* 0x002fe200078ec0ff */
[----:B------:R-:W-:Y:S01]  /*110e0*/  IMAD R43, R43, UR11, RZ ;  /* 0x0000000b2b2b7c24 */ /* 0x000fe2000f8e02ff */
[----:B------:R-:W-:Y:S01]  /*110f0*/  LOP3.LUT R29, R29, 0x20, RZ, 0x3c, !PT ;  /* 0x000000201d1d7812 */ /* 0x000fe200078e3cff */
[----:B------:R0:W-:Y:S01]  /*11100*/  STS.U8 [R28+UR9+0x4880], R87 ;  /* 0x004880571c007988 */ /* 0x0001e20008000009 */
[----:B------:R-:W-:Y:S02]  /*11110*/  LOP3.LUT R30, R30, 0x30, RZ, 0x3c, !PT ;  /* 0x000000301e1e7812 */ /* 0x000fe400078e3cff */
[----:B------:R-:W-:Y:S01]  /*11120*/  SEL R42, R5, R42, !P3 ;  /* 0x0000002a052a7207 */ /* 0x000fe20005800000 */
[--C-:B------:R-:W-:Y:S01]  /*11130*/  @!P4 IMAD.IADD R41, R41, 0x1, -R39.reuse ;  /* 0x000000012929c824 */ /* 0x100fe200078e0a27 */
[----:B------:R-:W-:Y:S01]  /*11140*/  ISETP.GT.U32.AND P5, PT, R39, R44, PT ;  /* 0x0000002c2700720c */ /* 0x000fe20003fa4070 */
[----:B------:R-:W-:Y:S01]  /*11150*/  @!P6 IMAD.IADD R45, R45, 0x1, -R39 ;  /* 0x000000012d2de824 */ /* 0x000fe200078e0a27 */
[----:B------:R-:W5:Y:S04]  /*11160*/  LDL.LU R165, [R1+0xa88] ;  /* 0x000a880001a57983 */ /* 0x000f680000300800 */
[----:B---3--:R-:W-:Y:S01]  /*11170*/  STS.U8 [R28+UR9+0x7c80], R145 ;  /* 0x007c80911c007988 */ /* 0x008fe20008000009 */
[----:B0-----:R-:W-:-:S03]  /*11180*/  IMAD R87, R42, UR11, RZ ;  /* 0x0000000b2a577c24 */ /* 0x001fc6000f8e02ff */
[----:B------:R-:W-:Y:S04]  /*11190*/  STS.U8 [R28+UR9+0x7880], R147 ;  /* 0x007880931c007988 */ /* 0x000fe80008000009 */
[----:B--2---:R-:W-:Y:S01]  /*111a0*/  STS.U8 [R28+UR9+0x7480], R148 ;  /* 0x007480941c007988 */ /* 0x004fe20008000009 */
[----:B------:R-:W-:Y:S01]  /*111b0*/  @!P2 IMAD.MOV R41, RZ, RZ, -R41 ;  /* 0x000000ffff29a224 */ /* 0x000fe200078e0a29 */
[----:B------:R-:W-:Y:S01]  /*111c0*/  ISETP.GT.U32.AND P6, PT, R39, R46, PT ;  /* 0x0000002e2700720c */ /* 0x000fe20003fc4070 */
[----:B------:R-:W-:Y:S01]  /*111d0*/  @!P5 IMAD.IADD R44, R44, 0x1, -R39 ;  /* 0x000000012c2cd824 */ /* 0x000fe200078e0a27 */
[----:B------:R-:W-:Y:S04]  /*111e0*/  STS.U8 [R28+UR9+0x7080], R149 ;  /* 0x007080951c007988 */ /* 0x000fe80008000009 */
[----:B------:R-:W-:Y:S04]  /*111f0*/  STS.U8 [R28+UR9+0x6c80], R151 ;  /* 0x006c80971c007988 */ /* 0x000fe80008000009 */
[----:B------:R-:W-:Y:S01]  /*11200*/  STS.U8 [R28+UR9+0x6880], R152 ;  /* 0x006880981c007988 */ /* 0x000fe20008000009 */
[----:B------:R-:W-:-:S02]  /*11210*/  SEL R41, R5, R41, !P3 ;  /* 0x0000002905297207 */ /* 0x000fc40005800000 */
[----:B------:R-:W-:Y:S01]  /*11220*/  ISETP.GE.AND P5, PT, R119, RZ, PT ;  /* 0x000000ff7700720c */ /* 0x000fe20003fa6270 */
[----:B------:R-:W-:Y:S04]  /*11230*/  STS.U8 [R28+UR9+0x6480], R153 ;  /* 0x006480991c007988 */ /* 0x000fe80008000009 */
[----:B------:R-:W-:Y:S04]  /*11240*/  STS.U8 [R28+UR9+0x6080], R154 ;  /* 0x0060809a1c007988 */ /* 0x000fe80008000009 */
[----:B------:R-:W-:Y:S04]  /*11250*/  STS.U8 [R28+UR9+0x5c80], R155 ;  /* 0x005c809b1c007988 */ /* 0x000fe80008000009 */
[----:B------:R-:W-:Y:S04]  /*11260*/  STS.U8 [R28+UR9+0x5880], R159 ;  /* 0x0058809f1c007988 */ /* 0x000fe80008000009 */
[----:B------:R-:W-:Y:S04]  /*11270*/  STS.U8 [R28+UR9+0x5480], R160 ;  /* 0x005480a01c007988 */ /* 0x000fe80008000009 */
[----:B------:R-:W-:Y:S01]  /*11280*/  STS.U8 [R28+UR9+0x5080], R161 ;  /* 0x005080a11c007988 */ /* 0x000fe20008000009 */
[----:B------:R-:W-:-:S02]  /*11290*/  IMAD R41, R41, UR11, RZ ;  /* 0x0000000b29297c24 */ /* 0x000fc4000f8e02ff */
[----:B------:R-:W-:-:S05]  /*112a0*/  @!P6 IMAD.IADD R46, R46, 0x1, -R39 ;  /* 0x000000012e2ee824 */ /* 0x000fca00078e0a27 */
[----:B------:R-:W-:-:S13]  /*112b0*/  ISETP.GT.U32.AND P6, PT, R39, R46, PT ;  /* 0x0000002e2700720c */ /* 0x000fda0003fc4070 */
[----:B------:R-:W-:Y:S01]  /*112c0*/  @!P6 IMAD.IADD R46, R46, 0x1, -R39 ;  /* 0x000000012e2ee824 */ /* 0x000fe200078e0a27 */
[----:B----4-:R0:W-:Y:S04]  /*112d0*/  STS.U8 [R28+UR9+0x4c80], R162 ;  /* 0x004c80a21c007988 */ /* 0x0101e80008000009 */
[----:B------:R-:W-:Y:S04]  /*112e0*/  STS.U8 [R29+UR9+0x4100], R144 ;  /* 0x004100901d007988 */ /* 0x000fe80008000009 */
[----:B------:R-:W-:Y:S01]  /*112f0*/  STS.U8 [R29+UR9+0x4500], R143 ;  /* 0x0045008f1d007988 */ /* 0x000fe20008000009 */
[----:B------:R-:W-:Y:S01]  /*11300*/  PRMT R92, RZ, 0x7610, R92 ;  /* 0x00007610ff5c7816 */ /* 0x000fe2000000005c */
[----:B0-----:R-:W0:Y:S02]  /*11310*/  LDC R162, c[0x0][0x3a0] ;  /* 0x0000e800ffa27b82 */ /* 0x001e240000000800 */
[----:B------:R-:W-:Y:S04]  /*11320*/  STS.U8 [R29+UR9+0x4900], R142 ;  /* 0x0049008e1d007988 */ /* 0x000fe80008000009 */
        /* <DEDUP_REMOVED lines=11> */
[----:B------:R1:W-:Y:S04]  /*113e0*/  STS.U8 [R29+UR9+0x7900], R122 ;  /* 0x0079007a1d007988 */ /* 0x0003e80008000009 */
[----:B------:R-:W-:Y:S04]  /*113f0*/  STS.U8 [R29+UR9+0x7d00], R121 ;  /* 0x007d00791d007988 */ /* 0x000fe80008000009 */
[----:B------:R2:W-:Y:S01]  /*11400*/  STS.U8 [R30+UR9+0x4180], R120 ;  /* 0x004180781e007988 */ /* 0x0005e20008000009 */
[----:B-1----:R-:W-:-:S02]  /*11410*/  IADD3 R122, P2, PT, R87, R38, RZ ;  /* 0x00000026577a7210 */ /* 0x002fc40007f5e0ff */
[----:B--2---:R-:W-:-:S04]  /*11420*/  IADD3 R120, P4, PT, R43, R38, RZ ;  /* 0x000000262b787210 */ /* 0x004fc80007f9e0ff */
[----:B------:R-:W-:Y:S02]  /*11430*/  LEA.HI.X.SX32 R121, R43, R35, 0x1, P4 ;  /* 0x000000232b797211 */ /* 0x000fe400020f0eff */
[----:B------:R-:W-:Y:S02]  /*11440*/  ISETP.GT.U32.AND P4, PT, R39, R45, PT ;  /* 0x0000002d2700720c */ /* 0x000fe40003f84070 */
[-C--:B------:R-:W-:Y:S02]  /*11450*/  LEA.HI.X.SX32 R124, R87, R35.reuse, 0x1, P2 ;  /* 0x00000023577c7211 */ /* 0x080fe400010f0eff */
[----:B------:R-:W-:Y:S01]  /*11460*/  ISETP.GE.AND P2, PT, R123, RZ, PT ;  /* 0x000000ff7b00720c */ /* 0x000fe20003f46270 */
[----:B------:R1:W-:Y:S01]  /*11470*/  STL [R1+0x150], R120 ;  /* 0x0001507801007387 */ /* 0x0003e20000100800 */
[----:B------:R-:W-:Y:S02]  /*11480*/  @P0 IMAD.MOV.U32 R42, RZ, RZ, R120 ;  /* 0x000000ffff2a0224 */ /* 0x000fe400078e0078 */
[----:B------:R-:W-:Y:S01]  /*11490*/  @P0 IMAD.MOV.U32 R43, RZ, RZ, R121 ;  /* 0x000000ffff2b0224 */ /* 0x000fe200078e0079 */
[----:B------:R2:W-:Y:S04]  /*114a0*/  STL [R1+0x14c], R121 ;  /* 0x00014c7901007387 */ /* 0x0005e80000100800 */
[----:B------:R-:W-:Y:S01]  /*114b0*/  @!P4 IMAD.IADD R45, R45, 0x1, -R39 ;  /* 0x000000012d2dc824 */ /* 0x000fe200078e0a27 */
[----:B-1----:R-:W-:Y:S01]  /*114c0*/  IADD3 R120, P4, PT, R41, R38, RZ ;  /* 0x0000002629787210 */ /* 0x002fe20007f9e0ff */
[----:B------:R1:W-:Y:S02]  /*114d0*/  STS.U8 [R30+UR9+0x4580], R117 ;  /* 0x004580751e007988 */ /* 0x0003e40008000009 */
[----:B------:R-:W-:Y:S01]  /*114e0*/  @!P2 IMAD.MOV R44, RZ, RZ, -R44 ;  /* 0x000000ffff2ca224 */ /* 0x000fe200078e0a2c */
[----:B------:R-:W-:Y:S01]  /*114f0*/  ISETP.GT.U32.AND P2, PT, R39, R48, PT ;  /* 0x000000302700720c */ /* 0x000fe20003f44070 */
[----:B------:R-:W-:Y:S01]  /*11500*/  @!P5 IMAD.MOV R45, RZ, RZ, -R45 ;  /* 0x000000ffff2dd224 */ /* 0x000fe200078e0a2d */
[----:B--2---:R-:W-:-:S02]  /*11510*/  LEA.HI.X.SX32 R121, R41, R35, 0x1, P4 ;  /* 0x0000002329797211 */ /* 0x004fc400020f0eff */
[----:B------:R-:W-:Y:S02]  /*11520*/  ISETP.GT.U32.AND P4, PT, R39, R47, PT ;  /* 0x0000002f2700720c */ /* 0x000fe40003f84070 */
[----:B-1----:R-:W-:Y:S01]  /*11530*/  PRMT R117, RZ, 0x7610, R117 ;  /* 0x00007610ff757816 */ /* 0x002fe20000000075 */
[----:B------:R1:W-:Y:S01]  /*11540*/  STS.U8 [R30+UR9+0x4980], R116 ;  /* 0x004980741e007988 */ /* 0x0003e20008000009 */
[C---:B------:R-:W-:Y:S02]  /*11550*/  SEL R44, R5.reuse, R44, !P3 ;  /* 0x0000002c052c7207 */ /* 0x040fe40005800000 */
[----:B------:R-:W-:Y:S02]  /*11560*/  SEL R45, R5, R45, !P3 ;  /* 0x0000002d052d7207 */ /* 0x000fe40005800000 */
[----:B------:R-:W-:Y:S01]  /*11570*/  ISETP.GE.AND P5, PT, R26, RZ, PT ;  /* 0x000000ff1a00720c */ /* 0x000fe20003fa6270 */
[----:B------:R2:W3:Y:S01]  /*11580*/  @P0 LDG.E.U8 R117, desc[UR18][R42.64] ;  /* 0x000000122a750981 */ /* 0x0004e2000c1e1100 */
[----:B------:R-:W-:Y:S01]  /*11590*/  IMAD R44, R44, UR4, RZ ;  /* 0x000000042c2c7c24 */ /* 0x000fe2000f8e02ff */
[----:B------:R-:W4:Y:S01]  /*115a0*/  LDCU UR4, c[0x0][0x3b0] ;  /* 0x00007600ff0477ac */ /* 0x000f220008000800 */
[----:B-1----:R-:W-:Y:S01]  /*115b0*/  PRMT R116, RZ, 0x7610, R116 ;  /* 0x00007610ff747816 */ /* 0x002fe20000000074 */
[----:B------:R-:W-:Y:S01]  /*115c0*/  STL [R1+0x158], R122 ;  /* 0x0001587a01007387 */ /* 0x000fe20000100800 */
[----:B------:R-:W-:-:S02]  /*115d0*/  IMAD R45, R45, UR5, RZ ;  /* 0x000000052d2d7c24 */ /* 0x000fc4000f8e02ff */
[----:B--2---:R-:W-:Y:S01]  /*115e0*/  @P0 IMAD.MOV.U32 R42, RZ, RZ, R122 ;  /* 0x000000ffff2a0224 */ /* 0x004fe200078e007a */
[----:B------:R-:W5:Y:S01]  /*115f0*/  LDL.LU R123, [R1+0xa84] ;  /* 0x000a8400017b7983 */ /* 0x000f620000300800 */
[----:B------:R-:W-:-:S03]  /*11600*/  @P0 IMAD.MOV.U32 R43, RZ, RZ, R124 ;  /* 0x000000ffff2b0224 */ /* 0x000fc600078e007c */
[----:B------:R1:W-:Y:S01]  /*11610*/  STS.U8 [R30+UR9+0x4d80], R115 ;  /* 0x004d80731e007988 */ /* 0x0003e20008000009 */
[--C-:B------:R-:W-:Y:S02]  /*11620*/  @!P4 IMAD.IADD R47, R47, 0x1, -R39.reuse ;  /* 0x000000012f2fc824 */ /* 0x100fe400078e0a27 */
[----:B------:R-:W-:Y:S01]  /*11630*/  @!P2 IMAD.IADD R48, R48, 0x1, -R39 ;  /* 0x000000013030a824 */ /* 0x000fe200078e0a27 */
[----:B------:R-:W-:Y:S01]  /*11640*/  STL [R1+0x154], R124 ;  /* 0x0001547c01007387 */ /* 0x000fe20000100800 */
[----:B------:R-:W-:Y:S01]  /*11650*/  IADD3 R41, P6, PT, R44, R38, RZ ;  /* 0x000000262c297210 */ /* 0x000fe20007fde0ff */
[----:B------:R-:W-:Y:S01]  /*11660*/  @!P5 IMAD.MOV R46, RZ, RZ, -R46 ;  /* 0x000000ffff2ed224 */ /* 0x000fe200078e0a2e */
[----:B------:R-:W2:Y:S01]  /*11670*/  LDCU UR5, c[0x0][0x3b0] ;  /* 0x00007600ff0577ac */ /* 0x000ea20008000800 */
[----:B------:R-:W5:Y:S01]  /*11680*/  LDL.LU R119, [R1+0xa80] ;  /* 0x000a800001777983 */ /* 0x000f620000300800 */
[----:B-1----:R-:W-:-:S03]  /*11690*/  PRMT R115, RZ, 0x7610, R115 ;  /* 0x00007610ff737816 */ /* 0x002fc60000000073 */
[----:B------:R1:W3:Y:S04]  /*116a0*/  @P0 LDG.E.U8 R116, desc[UR18][R42.64] ;  /* 0x000000122a740981 */ /* 0x0002e8000c1e1100 */
[----:B------:R0:W-:Y:S01]  /*116b0*/  STL [R1+0x160], R120 ;  /* 0x0001607801007387 */ /* 0x0001e20000100800 */
[----:B------:R-:W-:Y:S01]  /*116c0*/  ISETP.GT.U32.AND P4, PT, R39, R47, PT ;  /* 0x0000002f2700720c */ /* 0x000fe20003f84070 */
[----:B-1----:R-:W-:Y:S02]  /*116d0*/  @P0 IMAD.MOV.U32 R42, RZ, RZ, R120 ;  /* 0x000000ffff2a0224 */ /* 0x002fe400078e0078 */
[----:B------:R-:W-:Y:S01]  /*116e0*/  @P0 IMAD.MOV.U32 R43, RZ, RZ, R121 ;  /* 0x000000ffff2b0224 */ /* 0x000fe200078e0079 */
[----:B0-----:R-:W-:Y:S01]  /*116f0*/  IADD3 R120, P2, PT, R45, R38, RZ ;  /* 0x000000262d787210 */ /* 0x001fe20007f5e0ff */
[----:B------:R0:W-:Y:S04]  /*11700*/  STL [R1+0x15c], R121 ;  /* 0x00015c7901007387 */ /* 0x0001e80000100800 */
[----:B------:R1:W3:Y:S01]  /*11710*/  @P0 LDG.E.U8 R115, desc[UR18][R42.64] ;  /* 0x000000122a730981 */ /* 0x0002e2000c1e1100 */
[----:B------:R-:W-:-:S02]  /*11720*/  ISETP.GE.AND P5, PT, R27, RZ, PT ;  /* 0x000000ff1b00720c */ /* 0x000fc40003fa6270 */
[----:B------:R-:W-:Y:S01]  /*11730*/  SEL R46, R5, R46, !P3 ;  /* 0x0000002e052e7207 */ /* 0x000fe20005800000 */
[----:B------:R-:W5:Y:S01]  /*11740*/  LDL.LU R26, [R1+0xa7c] ;  /* 0x000a7c00011a7983 */ /* 0x000f620000300800 */
[----:B0-----:R-:W-:Y:S02]  /*11750*/  LEA.HI.X.SX32 R121, R45, R35, 0x1, P2 ;  /* 0x000000232d797211 */ /* 0x001fe400010f0eff */
[C---:B------:R-:W-:Y:S02]  /*11760*/  ISETP.GT.U32.AND P2, PT, R39.reuse, R49, PT ;  /* 0x000000312700720c */ /* 0x040fe40003f44070 */
[----:B-1----:R-:W-:Y:S02]  /*11770*/  LEA.HI.X.SX32 R42, R44, R35, 0x1, P6 ;  /* 0x000000232c2a7211 */ /* 0x002fe400030f0eff */
[----:B------:R-:W-:Y:S01]  /*11780*/  ISETP.GT.U32.AND P6, PT, R39, R48, PT ;  /* 0x000000302700720c */ /* 0x000fe20003fc4070 */
[----:B----4-:R-:W-:Y:S01]  /*11790*/  IMAD R46, R46, UR4, RZ ;  /* 0x000000042e2e7c24 */ /* 0x010fe2000f8e02ff */
[----:B------:R-:W-:Y:S01]  /*117a0*/  STL [R1+0x198], R41 ;  /* 0x0001982901007387 */ /* 0x000fe20000100800 */
[----:B------:R-:W-:Y:S01]  /*117b0*/  @P0 IMAD.MOV.U32 R43, RZ, RZ, R42 ;  /* 0x000000ffff2b0224 */ /* 0x000fe200078e002a */
[----:B------:R-:W0:Y:S01]  /*117c0*/  LDCU UR4, c[0x0][0x3b0] ;  /* 0x00007600ff0477ac */ /* 0x000e220008000800 */
[--C-:B------:R-:W-:Y:S01]  /*117d0*/  @!P4 IMAD.IADD R47, R47, 0x1, -R39.reuse ;  /* 0x000000012f2fc824 */ /* 0x100fe200078e0a27 */
[----:B------:R1:W-:Y:S03]  /*117e0*/  STL [R1+0x194], R42 ;  /* 0x0001942a01007387 */ /* 0x0003e60000100800 */
[----:B------:R-:W-:Y:S01]  /*117f0*/  @!P2 IMAD.IADD R49, R49, 0x1, -R39 ;  /* 0x000000013131a824 */ /* 0x000fe200078e0a27 */
[----:B------:R4:W-:Y:S01]  /*11800*/  STS.U8 [R30+UR9+0x5180], R114 ;  /* 0x005180721e007988 */ /* 0x0009e20008000009 */
[----:B------:R-:W-:-:S02]  /*11810*/  @!P5 IMAD.MOV R47, RZ, RZ, -R47 ;  /* 0x000000ffff2fd224 */ /* 0x000fc400078e0a2f */
[----:B------:R-:W-:Y:S01]  /*11820*/  @!P6 IMAD.IADD R48, R48, 0x1, -R39 ;  /* 0x000000013030e824 */ /* 0x000fe200078e0a27 */
[C---:B------:R-:W-:Y:S01]  /*11830*/  ISETP.GT.U32.AND P6, PT, R39.reuse, R50, PT ;  /* 0x000000322700720c */ /* 0x040fe20003fc4070 */
[----:B-1----:R-:W-:Y:S01]  /*11840*/  @P0 IMAD.MOV.U32 R42, RZ, RZ, R41 ;  /* 0x000000ffff2a0224 */ /* 0x002fe200078e0029 */
[----:B------:R-:W-:Y:S02]  /*11850*/  IADD3 R41, P2, PT, R46, R38, RZ ;  /* 0x000000262e297210 */ /* 0x000fe40007f5e0ff */
[----:B------:R-:W-:Y:S02]  /*11860*/  ISETP.GE.AND P4, PT, R164, RZ, PT ;  /* 0x000000ffa400720c */ /* 0x000fe40003f86270 */
[----:B----4-:R-:W-:Y:S02]  /*11870*/  PRMT R114, RZ, 0x7610, R114 ;  /* 0x00007610ff727816 */ /* 0x010fe40000000072 */
[----:B------:R-:W-:Y:S02]  /*11880*/  LEA.HI.X.SX32 R44, R46, R35, 0x1, P2 ;  /* 0x000000232e2c7211 */ /* 0x000fe400010f0eff */
[----:B------:R-:W-:Y:S01]  /*11890*/  ISETP.GT.U32.AND P2, PT, R39, R49, PT ;  /* 0x000000312700720c */ /* 0x000fe20003f44070 */
[----:B------:R1:W-:Y:S01]  /*118a0*/  STS.U8 [R30+UR9+0x5580], R113 ;  /* 0x005580711e007988 */ /* 0x0003e20008000009 */
[----:B------:R-:W-:-:S03]  /*118b0*/  SEL R47, R5, R47, !P3 ;  /* 0x0000002f052f7207 */ /* 0x000fc60005800000 */
[----:B------:R4:W3:Y:S01]  /*118c0*/  @P0 LDG.E.U8 R114, desc[UR18][R42.64] ;  /* 0x000000122a720981 */ /* 0x0008e2000c1e1100 */
[----:B------:R-:W-:Y:S01]  /*118d0*/  ISETP.GE.AND P5, PT, R163, RZ, PT ;  /* 0x000000ffa300720c */ /* 0x000fe20003fa6270 */
[----:B--2---:R-:W-:Y:S01]  /*118e0*/  IMAD R47, R47, UR5, RZ ;  /* 0x000000052f2f7c24 */ /* 0x004fe2000f8e02ff */
[----:B------:R-:W2:Y:S01]  /*118f0*/  LDCU UR5, c[0x0][0x3b0] ;  /* 0x00007600ff0577ac */ /* 0x000ea20008000800 */
[----:B-1----:R-:W-:Y:S01]  /*11900*/  PRMT R113, RZ, 0x7610, R113 ;  /* 0x00007610ff717816 */ /* 0x002fe20000000071 */
[----:B------:R-:W-:Y:S01]  /*11910*/  STL [R1+0x1a0], R120 ;  /* 0x0001a07801007387 */ /* 0x000fe20000100800 */
[----:B----4-:R-:W-:-:S03]  /*11920*/  @P0 IMAD.MOV.U32 R42, RZ, RZ, R120 ;  /* 0x000000ffff2a0224 */ /* 0x010fc600078e0078 */
[----:B------:R1:W-:Y:S01]  /*11930*/  STS.U8 [R30+UR9+0x5980], R109 ;  /* 0x0059806d1e007988 */ /* 0x0003e20008000009 */
[----:B------:R-:W-:Y:S02]  /*11940*/  @P0 IMAD.MOV.U32 R43, RZ, RZ, R121 ;  /* 0x000000ffff2b0224 */ /* 0x000fe400078e0079 */
[----:B------:R-:W-:Y:S01]  /*11950*/  @!P6 IMAD.IADD R50, R50, 0x1, -R39 ;  /* 0x000000013232e824 */ /* 0x000fe200078e0a27 */
[----:B------:R-:W5:Y:S01]  /*11960*/  LDL.LU R27, [R1+0xa78] ;  /* 0x000a7800011b7983 */ /* 0x000f620000300800 */
[----:B------:R-:W-:-:S03]  /*11970*/  @!P4 IMAD.MOV R48, RZ, RZ, -R48 ;  /* 0x000000ffff30c224 */ /* 0x000fc600078e0a30 */
[----:B------:R-:W-:Y:S01]  /*11980*/  STL [R1+0x19c], R121 ;  /* 0x00019c7901007387 */ /* 0x000fe20000100800 */
[----:B-1----:R-:W-:-:S03]  /*11990*/  PRMT R109, RZ, 0x7610, R109 ;  /* 0x00007610ff6d7816 */ /* 0x002fc6000000006d */
[----:B------:R1:W4:Y:S01]  /*119a0*/  @P0 LDG.E.U8 R113, desc[UR18][R42.64] ;  /* 0x000000122a710981 */ /* 0x000322000c1e1100 */
[----:B------:R-:W-:-:S03]  /*119b0*/  @!P2 IMAD.IADD R49, R49, 0x1, -R39 ;  /* 0x000000013131a824 */ /* 0x000fc600078e0a27 */
[----:B------:R-:W5:Y:S01]  /*119c0*/  LDL.LU R164, [R1+0xa74] ;  /* 0x000a740001a47983 */ /* 0x000f620000300800 */
[----:B------:R-:W-:-:S03]  /*119d0*/  ISETP.GT.U32.AND P6, PT, R39, R50, PT ;  /* 0x000000322700720c */ /* 0x000fc60003fc4070 */
[----:B------:R0:W-:Y:S01]  /*119e0*/  STL [R1+0x1d0], R41 ;  /* 0x0001d02901007387 */ /* 0x0001e20000100800 */
[----:B-1----:R-:W-:Y:S02]  /*119f0*/  @P0 IMAD.MOV.U32 R42, RZ, RZ, R41 ;  /* 0x000000ffff2a0224 */ /* 0x002fe400078e0029 */
[----:B------:R-:W-:Y:S01]  /*11a00*/  @P0 IMAD.MOV.U32 R43, RZ, RZ, R44 ;  /* 0x000000ffff2b0224 */ /* 0x000fe200078e002c */
[----:B------:R-:W-:Y:S01]  /*11a10*/  ISETP.GT.U32.AND P2, PT, R39, R51, PT ;  /* 0x000000332700720c */ /* 0x000fe20003f44070 */
[----:B------:R-:W-:Y:S01]  /*11a20*/  STL [R1+0x1cc], R44 ;  /* 0x0001cc2c01007387 */ /* 0x000fe20000100800 */
[----:B0-----:R-:W-:-:S03]  /*11a30*/  IADD3 R41, P4, PT, R47, R38, RZ ;  /* 0x000000262f297210 */ /* 0x001fc60007f9e0ff */
[----:B------:R0:W3:Y:S01]  /*11a40*/  @P0 LDG.E.U8 R109, desc[UR18][R42.64] ;  /* 0x000000122a6d0981 */ /* 0x0000e2000c1e1100 */
[----:B------:R-:W-:Y:S01]  /*11a50*/  SEL R48, R5, R48, !P3 ;  /* 0x0000003005307207 */ /* 0x000fe20005800000 */
[----:B------:R-:W-:Y:S02]  /*11a60*/  @!P5 IMAD.MOV R49, RZ, RZ, -R49 ;  /* 0x000000ffff31d224 */ /* 0x000fe400078e0a31 */
[----:B------:R-:W5:Y:S01]  /*11a70*/  LDL.LU R163, [R1+0xa70] ;  /* 0x000a700001a37983 */ /* 0x000f620000300800 */
[----:B0-----:R-:W-:Y:S02]  /*11a80*/  LEA.HI.X.SX32 R42, R47, R35, 0x1, P4 ;  /* 0x000000232f2a7211 */ /* 0x001fe400020f0eff */
[----:B------:R-:W-:Y:S01]  /*11a90*/  ISETP.GE.AND P4, PT, R118, RZ, PT ;  /* 0x000000ff7600720c */ /* 0x000fe20003f86270 */
[----:B------:R0:W-:Y:S01]  /*11aa0*/  STS.U8 [R30+UR9+0x5d80], R108 ;  /* 0x005d806c1e007988 */ /* 0x0001e20008000009 */
[----:B------:R-:W-:Y:S01]  /*11ab0*/  IMAD R48, R48, UR4, RZ ;  /* 0x0000000430307c24 */ /* 0x000fe2000f8e02ff */
[----:B------:R-:W1:Y:S01]  /*11ac0*/  LDCU UR4, c[0x0][0x3b0] ;  /* 0x00007600ff0477ac */ /* 0x000e620008000800 */
[----:B------:R-:W-:Y:S01]  /*11ad0*/  @P0 IMAD.MOV.U32 R43, RZ, RZ, R42 ;  /* 0x000000ffff2b0224 */ /* 0x000fe200078e002a */
[----:B------:R-:W-:Y:S01]  /*11ae0*/  STL [R1+0x1d8], R41 ;  /* 0x0001d82901007387 */ /* 0x000fe20000100800 */
[----:B------:R-:W-:-:S03]  /*11af0*/  SEL R49, R5, R49, !P3 ;  /* 0x0000003105317207 */ /* 0x000fc60005800000 */
[----:B------:R2:W-:Y:S01]  /*11b00*/  STL [R1+0x1d4], R42 ;  /* 0x0001d42a01007387 */ /* 0x0005e20000100800 */
[----:B0-----:R-:W-:Y:S01]  /*11b10*/  PRMT R108, RZ, 0x7610, R108 ;  /* 0x00007610ff6c7816 */ /* 0x001fe2000000006c */
[--C-:B------:R-:W-:Y:S01]  /*11b20*/  @!P6 IMAD.IADD R50, R50, 0x1, -R39.reuse ;  /* 0x000000013232e824 */ /* 0x100fe200078e0a27 */
[----:B------:R-:W-:Y:S01]  /*11b30*/  ISETP.GT.U32.AND P5, PT, R39, R52, PT ;  /* 0x000000342700720c */ /* 0x000fe20003fa4070 */
[----:B------:R-:W-:Y:S01]  /*11b40*/  @!P2 IMAD.IADD R51, R51, 0x1, -R39 ;  /* 0x000000013333a824 */ /* 0x000fe200078e0a27 */
[----:B------:R0:W-:Y:S01]  /*11b50*/  STS.U8 [R30+UR9+0x6180], R107 ;  /* 0x0061806b1e007988 */ /* 0x0001e20008000009 */
[----:B--2---:R-:W-:-:S03]  /*11b60*/  @P0 IMAD.MOV.U32 R42, RZ, RZ, R41 ;  /* 0x000000ffff2a0224 */ /* 0x004fc600078e0029 */
[----:B------:R-:W5:Y:S01]  /*11b70*/  LDL.LU R118, [R1+0xa6c] ;  /* 0x000a6c0001767983 */ /* 0x000f620000300800 */
[----:B------:R-:W-:Y:S01]  /*11b80*/  IMAD R49, R49, UR5, RZ ;  /* 0x0000000531317c24 */ /* 0x000fe2000f8e02ff */
[C---:B------:R-:W-:Y:S01]  /*11b90*/  ISETP.GT.U32.AND P2, PT, R39.reuse, R51, PT ;  /* 0x000000332700720c */ /* 0x040fe20003f44070 */
[----:B------:R-:W-:Y:S01]  /*11ba0*/  @!P4 IMAD.MOV R50, RZ, RZ, -R50 ;  /* 0x000000ffff32c224 */ /* 0x000fe200078e0a32 */
[----:B------:R2:W3:Y:S01]  /*11bb0*/  @P0 LDG.E.U8 R108, desc[UR18][R42.64] ;  /* 0x000000122a6c0981 */ /* 0x0004e2000c1e1100 */
[----:B------:R-:W-:Y:S02]  /*11bc0*/  ISETP.GT.U32.AND P4, PT, R39, R54, PT ;  /* 0x000000362700720c */ /* 0x000fe40003f84070 */
[----:B------:R-:W-:Y:S01]  /*11bd0*/  @!P5 IMAD.IADD R52, R52, 0x1, -R39 ;  /* 0x000000013434d824 */ /* 0x000fe200078e0a27 */
[----:B0-----:R-:W-:Y:S01]  /*11be0*/  PRMT R107, RZ, 0x7610, R107 ;  /* 0x00007610ff6b7816 */ /* 0x001fe2000000006b */
[----:B------:R-:W-:Y:S01]  /*11bf0*/  STS.U8 [R30+UR9+0x6580], R106 ;  /* 0x0065806a1e007988 */ /* 0x000fe20008000009 */
[----:B------:R-:W0:Y:S01]  /*11c00*/  LDCU UR5, c[0x0][0x3b0] ;  /* 0x00007600ff0577ac */ /* 0x000e220008000800 */
[----:B--2---:R-:W-:-:S04]  /*11c10*/  IADD3 R42, P6, PT, R48, R38, RZ ;  /* 0x00000026302a7210 */ /* 0x004fc80007fde0ff */
[-C--:B------:R-:W-:Y:S02]  /*11c20*/  LEA.HI.X.SX32 R43, R48, R35.reuse, 0x1, P6 ;  /* 0x00000023302b7211 */ /* 0x080fe400030f0eff */
[----:B------:R-:W-:Y:S02]  /*11c30*/  IADD3 R41, P6, PT, R49, R38, RZ ;  /* 0x0000002631297210 */ /* 0x000fe40007fde0ff */
[----:B------:R-:W-:Y:S01]  /*11c40*/  SEL R50, R5, R50, !P3 ;  /* 0x0000003205327207 */ /* 0x000fe20005800000 */
[----:B------:R2:W-:Y:S01]  /*11c50*/  STL [R1+0x1e0], R42 ;  /* 0x0001e02a01007387 */ /* 0x0005e20000100800 */
[----:B------:R-:W-:Y:S02]  /*11c60*/  LEA.HI.X.SX32 R44, R49, R35, 0x1, P6 ;  /* 0x00000023312c7211 */ /* 0x000fe400030f0eff */
[----:B------:R-:W-:Y:S01]  /*11c70*/  ISETP.GE.AND P6, PT, R112, RZ, PT ;  /* 0x000000ff7000720c */ /* 0x000fe20003fc6270 */
[----:B-1----:R-:W-:Y:S01]  /*11c80*/  IMAD R50, R50, UR4, RZ ;  /* 0x0000000432327c24 */ /* 0x002fe2000f8e02ff */
[----:B------:R-:W1:Y:S01]  /*11c90*/  LDCU UR4, c[0x0][0x3b0] ;  /* 0x00007600ff0477ac */ /* 0x000e620008000800 */
[----:B------:R-:W-:Y:S01]  /*11ca0*/  STL [R1+0x1dc], R43 ;  /* 0x0001dc2b01007387 */ /* 0x000fe20000100800 */
[----:B------:R-:W-:Y:S01]  /*11cb0*/  @!P2 IMAD.IADD R51, R51, 0x1, -R39 ;  /* 0x000000013333a824 */ /* 0x000fe200078e0a27 */
[----:B------:R-:W-:-:S02]  /*11cc0*/  ISETP.GT.U32.AND P5, PT, R39, R52, PT ;  /* 0x000000342700720c */ /* 0x000fc40003fa4070 */
[----:B------:R2:W3:Y:S01]  /*11cd0*/  @P0 LDG.E.U8 R107, desc[UR18][R42.64] ;  /* 0x000000122a6b0981 */ /* 0x0004e2000c1e1100 */
[----:B------:R-:W-:-:S03]  /*11ce0*/  @!P4 IMAD.IADD R54, R54, 0x1, -R39 ;  /* 0x000000013636c824 */ /* 0x000fc600078e0a27 */
[----:B------:R0:W-:Y:S04]  /*11cf0*/  STL [R1+0x210], R41 ;  /* 0x0002102901007387 */ /* 0x0001e80000100800 */
[----:B------:R-:W5:Y:S01]  /*11d00*/  LDL.LU R112, [R1+0xa68] ;  /* 0x000a680001707983 */ /* 0x000f620000300800 */
[----:B--2---:R-:W-:Y:S01]  /*11d10*/  @P0 IMAD.MOV.U32 R42, RZ, RZ, R41 ;  /* 0x000000ffff2a0224 */ /* 0x004fe200078e0029 */
[----:B0-----:R-:W-:Y:S02]  /*11d20*/  IADD3 R41, P2, PT, R50, R38, RZ ;  /* 0x0000002632297210 */ /* 0x001fe40007f5e0ff */
[----:B------:R0:W-:Y:S01]  /*11d30*/  STL [R1+0x20c], R44 ;  /* 0x00020c2c01007387 */ /* 0x0001e20000100800 */
[----:B------:R-:W-:Y:S01]  /*11d40*/  @P0 IMAD.MOV.U32 R43, RZ, RZ, R44 ;  /* 0x000000ffff2b0224 */ /* 0x000fe200078e002c */
[C---:B------:R-:W-:Y:S01]  /*11d50*/  ISETP.GT.U32.AND P4, PT, R39.reuse, R54, PT ;  /* 0x000000362700720c */ /* 0x040fe20003f84070 */
[----:B------:R-:W-:Y:S01]  /*11d60*/  @!P6 IMAD.MOV R51, RZ, RZ, -R51 ;  /* 0x000000ffff33e224 */ /* 0x000fe200078e0a33 */
[----:B------:R-:W-:-:S02]  /*11d70*/  ISETP.GT.U32.AND P6, PT, R39, R55, PT ;  /* 0x000000372700720c */ /* 0x000fc40003fc4070 */
[----:B0-----:R-:W-:Y:S02]  /*11d80*/  LEA.HI.X.SX32 R44, R50, R35, 0x1, P2 ;  /* 0x00000023322c7211 */ /* 0x001fe400010f0eff */
[----:B------:R-:W-:Y:S02]  /*11d90*/  ISETP.GT.U32.AND P2, PT, R39, R53, PT ;  /* 0x000000352700720c */ /* 0x000fe40003f44070 */
[----:B------:R-:W-:Y:S02]  /*11da0*/  SEL R51, R5, R51, !P3 ;  /* 0x0000003305337207 */ /* 0x000fe40005800000 */
[----:B------:R-:W-:Y:S01]  /*11db0*/  PRMT R106, RZ, 0x7610, R106 ;  /* 0x00007610ff6a7816 */ /* 0x000fe2000000006a */
[--C-:B------:R-:W-:Y:S01]  /*11dc0*/  @!P5 IMAD.IADD R52, R52, 0x1, -R39.reuse ;  /* 0x000000013434d824 */ /* 0x100fe200078e0a27 */
[----:B------:R-:W-:Y:S01]  /*11dd0*/  ISETP.GE.AND P5, PT, R24, RZ, PT ;  /* 0x000000ff1800720c */ /* 0x000fe20003fa6270 */
[----:B------:R-:W-:Y:S01]  /*11de0*/  STS.U8 [R30+UR9+0x6980], R103 ;  /* 0x006980671e007988 */ /* 0x000fe20008000009 */
[----:B-1----:R-:W-:Y:S01]  /*11df0*/  IMAD R51, R51, UR4, RZ ;  /* 0x0000000433337c24 */ /* 0x002fe2000f8e02ff */
[----:B------:R-:W0:Y:S02]  /*11e00*/  LDCU UR4, c[0x0][0x3b0] ;  /* 0x00007600ff0477ac */ /* 0x000e240008000800 */
[----:B------:R-:W-:Y:S04]  /*11e10*/  STS.U8 [R30+UR9+0x6d80], R102 ;  /* 0x006d80661e007988 */ /* 0x000fe80008000009 */
[----:B------:R-:W-:Y:S01]  /*11e20*/  STS.U8 [R30+UR9+0x7180], R101 ;  /* 0x007180651e007988 */ /* 0x000fe20008000009 */
[----:B------:R-:W-:-:S03]  /*11e30*/  @!P2 IMAD.IADD R53, R53, 0x1, -R39 ;  /* 0x000000013535a824 */ /* 0x000fc600078e0a27 */
[----:B------:R-:W-:Y:S04]  /*11e40*/  STS.U8 [R30+UR9+0x7580], R100 ;  /* 0x007580641e007988 */ /* 0x000fe80008000009 */
[----:B------:R-:W-:Y:S04]  /*11e50*/  STS.U8 [R30+UR9+0x7980], R99 ;  /* 0x007980631e007988 */ /* 0x000fe80008000009 */
[----:B------:R-:W-:Y:S01]  /*11e60*/  STS.U8 [R30+UR9+0x7d80], R98 ;  /* 0x007d80621e007988 */ /* 0x000fe20008000009 */
[----:B------:R-:W-:-:S03]  /*11e70*/  @!P4 IMAD.IADD R54, R54, 0x1, -R39 ;  /* 0x000000013636c824 */ /* 0x000fc600078e0a27 */
[----:B------:R1:W-:Y:S01]  /*11e80*/  STS.U8 [R31+UR9+0x4200], R105 ;  /* 0x004200691f007988 */ /* 0x0003e20008000009 */
[----:B------:R-:W-:-:S03]  /*11e90*/  ISETP.GE.AND P2, PT, R25, RZ, PT ;  /* 0x000000ff1900720c */ /* 0x000fc60003f46270 */
[----:B------:R2:W3:Y:S04]  /*11ea0*/  @P0 LDG.E.U8 R106, desc[UR18][R42.64] ;  /* 0x000000122a6a0981 */ /* 0x0004e8000c1e1100 */
[----:B------:R0:W-:Y:S01]  /*11eb0*/  STL [R1+0x218], R41 ;  /* 0x0002182901007387 */ /* 0x0001e20000100800 */
[----:B-1----:R-:W-:Y:S01]  /*11ec0*/  PRMT R105, RZ, 0x7610, R105 ;  /* 0x00007610ff697816 */ /* 0x002fe20000000069 */
[----:B--2---:R-:W-:Y:S02]  /*11ed0*/  @P0 IMAD.MOV.U32 R42, RZ, RZ, R41 ;  /* 0x000000ffff2a0224 */ /* 0x004fe400078e0029 */
[----:B------:R-:W-:Y:S01]  /*11ee0*/  @P0 IMAD.MOV.U32 R43, RZ, RZ, R44 ;  /* 0x000000ffff2b0224 */ /* 0x000fe200078e002c */
[----:B0-----:R-:W-:Y:S01]  /*11ef0*/  IADD3 R41, P4, PT, R51, R38, RZ ;  /* 0x0000002633297210 */ /* 0x001fe20007f9e0ff */
[----:B------:R-:W-:-:S03]  /*11f00*/  @!P6 IMAD.IADD R55, R55, 0x1, -R39 ;  /* 0x000000013737e824 */ /* 0x000fc600078e0a27 */
[----:B------:R0:W2:Y:S01]  /*11f10*/  @P0 LDG.E.U8 R105, desc[UR18][R42.64] ;  /* 0x000000122a690981 */ /* 0x0000a2000c1e1100 */
[----:B------:R-:W-:Y:S01]  /*11f20*/  @!P5 IMAD.MOV R52, RZ, RZ, -R52 ;  /* 0x000000ffff34d224 */ /* 0x000fe200078e0a34 */
[----:B------:R-:W-:Y:S02]  /*11f30*/  ISETP.GT.U32.AND P6, PT, R39, R55, PT ;  /* 0x000000372700720c */ /* 0x000fe40003fc4070 */
[----:B0-----:R-:W-:Y:S02]  /*11f40*/  LEA.HI.X.SX32 R42, R51, R35, 0x1, P4 ;  /* 0x00000023332a7211 */ /* 0x001fe400020f0eff */
[C---:B------:R-:W-:Y:S01]  /*11f50*/  ISETP.GT.U32.AND P4, PT, R39.reuse, R53, PT ;  /* 0x000000352700720c */ /* 0x040fe20003f84070 */
[----:B------:R-:W-:Y:S01]  /*11f60*/  STL [R1+0x214], R44 ;  /* 0x0002142c01007387 */ /* 0x000fe20000100800 */
[----:B------:R-:W-:Y:S01]  /*11f70*/  ISETP.GT.U32.AND P5, PT, R39, R56, PT ;  /* 0x000000382700720c */ /* 0x000fe20003fa4070 */
[----:B------:R-:W-:Y:S01]  /*11f80*/  @!P2 IMAD.MOV R54, RZ, RZ, -R54 ;  /* 0x000000ffff36a224 */ /* 0x000fe200078e0a36 */
[----:B------:R-:W-:Y:S01]  /*11f90*/  SEL R52, R5, R52, !P3 ;  /* 0x0000003405347207 */ /* 0x000fe20005800000 */
[----:B------:R-:W5:Y:S01]  /*11fa0*/  LDL.LU R24, [R1+0xa64] ;  /* 0x000a640001187983 */ /* 0x000f620000300800 */
[----:B------:R-:W-:Y:S01]  /*11fb0*/  ISETP.GE.AND P2, PT, R158, RZ, PT ;  /* 0x000000ff9e00720c */ /* 0x000fe20003f46270 */
[----:B------:R-:W-:-:S02]  /*11fc0*/  @P0 IMAD.MOV.U32 R43, RZ, RZ, R42 ;  /* 0x000000ffff2b0224 */ /* 0x000fc400078e002a */
[----:B------:R-:W5:Y:S01]  /*11fd0*/  LDL.LU R25, [R1+0xa60] ;  /* 0x000a600001197983 */ /* 0x000f620000300800 */
[----:B------:R-:W-:-:S03]  /*11fe0*/  SEL R54, R5, R54, !P3 ;  /* 0x0000003605367207 */ /* 0x000fc60005800000 */
[----:B------:R0:W-:Y:S01]  /*11ff0*/  STS.U8 [R31+UR9+0x4600], R104 ;  /* 0x004600681f007988 */ /* 0x0001e20008000009 */
[----:B------:R-:W-:Y:S01]  /*12000*/  IMAD R52, R52, UR5, RZ ;  /* 0x0000000534347c24 */ /* 0x000fe2000f8e02ff */
[----:B------:R-:W-:Y:S02]  /*12010*/  PRMT R103, RZ, 0x7610, R103 ;  /* 0x00007610ff677816 */ /* 0x000fe40000000067 */
[----:B------:R-:W-:Y:S01]  /*12020*/  STL [R1+0x220], R41 ;  /* 0x0002202901007387 */ /* 0x000fe20000100800 */
[--C-:B------:R-:W-:Y:S01]  /*12030*/  @!P4 IMAD.IADD R53, R53, 0x1, -R39.reuse ;  /* 0x000000013535c824 */ /* 0x100fe200078e0a27 */
[----:B------:R-:W-:Y:S01]  /*12040*/  PRMT R102, RZ, 0x7610, R102 ;  /* 0x00007610ff667816 */ /* 0x000fe20000000066 */
[--C-:B------:R-:W-:Y:S01]  /*12050*/  @!P6 IMAD.IADD R55, R55, 0x1, -R39.reuse ;  /* 0x000000013737e824 */ /* 0x100fe200078e0a27 */
[----:B------:R1:W-:Y:S01]  /*12060*/  STL [R1+0x21c], R42 ;  /* 0x00021c2a01007387 */ /* 0x0003e20000100800 */
[----:B0-----:R-:W-:Y:S01]  /*12070*/  PRMT R104, RZ, 0x7610, R104 ;  /* 0x00007610ff687816 */ /* 0x001fe20000000068 */
[----:B------:R-:W-:Y:S01]  /*12080*/  IMAD R54, R54, UR12, RZ ;  /* 0x0000000c36367c24 */ /* 0x000fe2000f8e02ff */
[----:B------:R-:W-:Y:S01]  /*12090*/  ISETP.GE.AND P4, PT, R157, RZ, PT ;  /* 0x000000ff9d00720c */ /* 0x000fe20003f86270 */
[----:B------:R-:W-:Y:S01]  /*120a0*/  @!P5 IMAD.IADD R56, R56, 0x1, -R39 ;  /* 0x000000013838d824 */ /* 0x000fe200078e0a27 */
[----:B------:R-:W5:Y:S01]  /*120b0*/  LDL.LU R158, [R1+0xa5c] ;  /* 0x000a5c00019e7983 */ /* 0x000f620000300800 */
[----:B------:R-:W-:Y:S01]  /*120c0*/  @!P2 IMAD.MOV R53, RZ, RZ, -R53 ;  /* 0x000000ffff35a224 */ /* 0x000fe200078e0a35 */
[----:B------:R-:W-:Y:S01]  /*120d0*/  PRMT R101, RZ, 0x7610, R101 ;  /* 0x00007610ff657816 */ /* 0x000fe20000000065 */
[----:B------:R-:W0:Y:S01]  /*120e0*/  LDCU UR5, c[0x0][0x3b0] ;  /* 0x00007600ff0577ac */ /* 0x000e220008000800 */
[----:B-1----:R-:W-:Y:S01]  /*120f0*/  @P0 IMAD.MOV.U32 R42, RZ, RZ, R41 ;  /* 0x000000ffff2a0224 */ /* 0x002fe200078e0029 */
[----:B------:R-:W-:Y:S01]  /*12100*/  ISETP.GT.U32.AND P5, PT, R39, R56, PT ;  /* 0x000000382700720c */ /* 0x000fe20003fa4070 */
[----:B------:R-:W5:Y:S01]  /*12110*/  LDL.LU R157, [R1+0xa58] ;  /* 0x000a5800019d7983 */ /* 0x000f620000300800 */
[----:B------:R-:W-:Y:S01]  /*12120*/  PRMT R100, RZ, 0x7610, R100 ;  /* 0x00007610ff647816 */ /* 0x000fe20000000064 */
[----:B------:R-:W1:Y:S02]  /*12130*/  LDCU UR12, c[0x0][0x3b0] ;  /* 0x00007600ff0c77ac */ /* 0x000e640008000800 */
[----:B------:R0:W2:Y:S02]  /*12140*/  @P0 LDG.E.U8 R104, desc[UR18][R42.64] ;  /* 0x000000122a680981 */ /* 0x0000a4000c1e1100 */
[----:B0-----:R-:W-:-:S04]  /*12150*/  IADD3 R42, P6, PT, R52, R38, RZ ;  /* 0x00000026342a7210 */ /* 0x001fc80007fde0ff */
[----:B------:R-:W-:Y:S02]  /*12160*/  LEA.HI.X.SX32 R43, R52, R35, 0x1, P6 ;  /* 0x00000023342b7211 */ /* 0x000fe400030f0eff */
[C---:B------:R-:W-:Y:S01]  /*12170*/  IADD3 R41, P6, PT, R54.reuse, R38, RZ ;  /* 0x0000002636297210 */ /* 0x040fe20007fde0ff */
[----:B------:R-:W-:Y:S01]  /*12180*/  @!P4 IMAD.MOV R55, RZ, RZ, -R55 ;  /* 0x000000ffff37c224 */ /* 0x000fe200078e0a37 */
[----:B------:R-:W-:Y:S01]  /*12190*/  SEL R53, R5, R53, !P3 ;  /* 0x0000003505357207 */ /* 0x000fe20005800000 */
[----:B------:R0:W-:Y:S01]  /*121a0*/  STL [R1+0x270], R42 ;  /* 0x0002702a01007387 */ /* 0x0001e20000100800 */
[----:B------:R-:W-:Y:S02]  /*121b0*/  LEA.HI.X.SX32 R44, R54, R35, 0x1, P6 ;  /* 0x00000023362c7211 */ /* 0x000fe400030f0eff */
[----:B------:R-:W-:Y:S01]  /*121c0*/  ISETP.GT.U32.AND P2, PT, R39, R57, PT ;  /* 0x000000392700720c */ /* 0x000fe20003f44070 */
[----:B------:R0:W-:Y:S01]  /*121d0*/  STL [R1+0x26c], R43 ;  /* 0x00026c2b01007387 */ /* 0x0001e20000100800 */
[----:B------:R-:W-:Y:S01]  /*121e0*/  SEL R55, R5, R55, !P3 ;  /* 0x0000003705377207 */ /* 0x000fe20005800000 */
[----:B------:R-:W-:-:S02]  /*121f0*/  IMAD R53, R53, UR4, RZ ;  /* 0x0000000435357c24 */ /* 0x000fc4000f8e02ff */
[----:B------:R0:W2:Y:S01]  /*12200*/  @P0 LDG.E.U8 R103, desc[UR18][R42.64] ;  /* 0x000000122a670981 */ /* 0x0000a2000c1e1100 */
[----:B------:R-:W-:Y:S01]  /*12210*/  ISETP.GE.AND P4, PT, R111, RZ, PT ;  /* 0x000000ff6f00720c */ /* 0x000fe20003f86270 */
[----:B------:R-:W-:Y:S01]  /*12220*/  IMAD R55, R55, UR13, RZ ;  /* 0x0000000d37377c24 */ /* 0x000fe2000f8e02ff */
[----:B------:R-:W1:Y:S01]  /*12230*/  LDCU UR4, c[0x0][0x3b0] ;  /* 0x00007600ff0477ac */ /* 0x000e620008000800 */
[----:B------:R-:W-:Y:S02]  /*12240*/  @!P5 IMAD.IADD R56, R56, 0x1, -R39 ;  /* 0x000000013838d824 */ /* 0x000fe400078e0a27 */
[----:B0-----:R-:W-:Y:S02]  /*12250*/  @P0 IMAD.MOV.U32 R42, RZ, RZ, R41 ;  /* 0x000000ffff2a0224 */ /* 0x001fe400078e0029 */
[----:B------:R-:W-:Y:S01]  /*12260*/  @P0 IMAD.MOV.U32 R43, RZ, RZ, R44 ;  /* 0x000000ffff2b0224 */ /* 0x000fe200078e002c */
[----:B------:R-:W-:Y:S01]  /*12270*/  ISETP.GT.U32.AND P5, PT, R39, R58, PT ;  /* 0x0000003a2700720c */ /* 0x000fe20003fa4070 */
[----:B------:R0:W-:Y:S01]  /*12280*/  STL [R1+0x278], R41 ;  /* 0x0002782901007387 */ /* 0x0001e20000100800 */
[----:B------:R-:W-:Y:S01]  /*12290*/  @!P2 IMAD.IADD R57, R57, 0x1, -R39 ;  /* 0x000000013939a824 */ /* 0x000fe200078e0a27 */
[----:B------:R-:W-:Y:S01]  /*122a0*/  PRMT R99, RZ, 0x7610, R99 ;  /* 0x00007610ff637816 */ /* 0x000fe20000000063 */
[----:B------:R-:W1:Y:S01]  /*122b0*/  LDCU UR13, c[0x0][0x3b0] ;  /* 0x00007600ff0d77ac */ /* 0x000e620008000800 */
[----:B------:R0:W2:Y:S01]  /*122c0*/  @P0 LDG.E.U8 R102, desc[UR18][R42.64] ;  /* 0x000000122a660981 */ /* 0x0000a2000c1e1100 */
[----:B------:R-:W-:Y:S01]  /*122d0*/  @!P4 IMAD.MOV R56, RZ, RZ, -R56 ;  /* 0x000000ffff38c224 */ /* 0x000fe200078e0a38 */
[----:B0-----:R-:W-:-:S04]  /*122e0*/  IADD3 R42, P6, PT, R53, R38, RZ ;  /* 0x00000026352a7210 */ /* 0x001fc80007fde0ff */
[----:B------:R-:W-:Y:S02]  /*122f0*/  LEA.HI.X.SX32 R43, R53, R35, 0x1, P6 ;  /* 0x00000023352b7211 */ /* 0x000fe400030f0eff */
[----:B------:R-:W-:Y:S01]  /*12300*/  IADD3 R41, P6, PT, R55, R38, RZ ;  /* 0x0000002637297210 */ /* 0x000fe20007fde0ff */
[----:B------:R0:W-:Y:S01]  /*12310*/  STL [R1+0x274], R44 ;  /* 0x0002742c01007387 */ /* 0x0001e20000100800 */
[----:B------:R-:W-:Y:S01]  /*12320*/  ISETP.GT.U32.AND P2, PT, R39, R57, PT ;  /* 0x000000392700720c */ /* 0x000fe20003f44070 */
[----:B------:R-:W-:Y:S01]  /*12330*/  @!P5 IMAD.IADD R58, R58, 0x1, -R39 ;  /* 0x000000013a3ad824 */ /* 0x000fe200078e0a27 */
[----:B------:R-:W-:Y:S01]  /*12340*/  SEL R56, R5, R56, !P3 ;  /* 0x0000003805387207 */ /* 0x000fe20005800000 */
[----:B------:R-:W5:Y:S01]  /*12350*/  LDL.LU R111, [R1+0xa54] ;  /* 0x000a5400016f7983 */ /* 0x000f620000300800 */
[----:B------:R-:W-:-:S03]  /*12360*/  ISETP.GE.AND P4, PT, R110, RZ, PT ;  /* 0x000000ff6e00720c */ /* 0x000fc60003f86270 */
[----:B------:R1:W2:Y:S01]  /*12370*/  @P0 LDG.E.U8 R101, desc[UR18][R42.64] ;  /* 0x000000122a650981 */ /* 0x0002a2000c1e1100 */
[----:B0-----:R-:W-:Y:S02]  /*12380*/  LEA.HI.X.SX32 R44, R55, R35, 0x1, P6 ;  /* 0x00000023372c7211 */ /* 0x001fe400030f0eff */
[C---:B------:R-:W-:Y:S01]  /*12390*/  ISETP.GT.U32.AND P6, PT, R39.reuse, R59, PT ;  /* 0x0000003b2700720c */ /* 0x040fe20003fc4070 */
[----:B-1----:R-:W-:Y:S01]  /*123a0*/  IMAD R56, R56, UR4, RZ ;  /* 0x0000000438387c24 */ /* 0x002fe2000f8e02ff */
[----:B------:R-:W-:Y:S01]  /*123b0*/  ISETP.GT.U32.AND P5, PT, R39, R58, PT ;  /* 0x0000003a2700720c */ /* 0x000fe20003fa4070 */
[----:B------:R0:W-:Y:S01]  /*123c0*/  STL [R1+0x280], R42 ;  /* 0x0002802a01007387 */ /* 0x0001e20000100800 */
[----:B------:R-:W-:Y:S01]  /*123d0*/  @!P2 IMAD.IADD R57, R57, 0x1, -R39 ;  /* 0x000000013939a824 */ /* 0x000fe200078e0a27 */
[----:B------:R-:W1:Y:S02]  /*123e0*/  LDCU UR4, c[0x0][0x3b0] ;  /* 0x00007600ff0477ac */ /* 0x000e640008000800 */
[----:B------:R4:W-:Y:S04]  /*123f0*/  STL [R1+0x27c], R43 ;  /* 0x00027c2b01007387 */ /* 0x0009e80000100800 */
[----:B------:R4:W-:Y:S01]  /*12400*/  STL [R1+0x2b0], R41 ;  /* 0x0002b02901007387 */ /* 0x0009e20000100800 */
[----:B0-----:R-:W-:-:S02]  /*12410*/  @P0 IMAD.MOV.U32 R42, RZ, RZ, R41 ;  /* 0x000000ffff2a0224 */ /* 0x001fc400078e0029 */
[----:B------:R-:W-:Y:S01]  /*12420*/  @!P6 IMAD.IADD R59, R59, 0x1, -R39 ;  /* 0x000000013b3be824 */ /* 0x000fe200078e0a27 */
[----:B------:R0:W-:Y:S01]  /*12430*/  STL [R1+0x2ac], R44 ;  /* 0x0002ac2c01007387 */ /* 0x0001e20000100800 */
[----:B----4-:R-:W-:Y:S01]  /*12440*/  @P0 IMAD.MOV.U32 R43, RZ, RZ, R44 ;  /* 0x000000ffff2b0224 */ /* 0x010fe200078e002c */
[----:B------:R-:W-:Y:S01]  /*12450*/  IADD3 R41, P6, PT, R56, R38, RZ ;  /* 0x0000002638297210 */ /* 0x000fe20007fde0ff */
[----:B------:R-:W-:Y:S01]  /*12460*/  @!P4 IMAD.MOV R57, RZ, RZ, -R57 ;  /* 0x000000ffff39c224 */ /* 0x000fe200078e0a39 */
[C---:B------:R-:W-:Y:S01]  /*12470*/  ISETP.GT.U32.AND P2, PT, R39.reuse, R59, PT ;  /* 0x0000003b2700720c */ /* 0x040fe20003f44070 */
[----:B------:R-:W-:Y:S01]  /*12480*/  @!P5 IMAD.IADD R58, R58, 0x1, -R39 ;  /* 0x000000013a3ad824 */ /* 0x000fe200078e0a27 */
[----:B------:R4:W2:Y:S01]  /*12490*/  @P0 LDG.E.U8 R100, desc[UR18][R42.64] ;  /* 0x000000122a640981 */ /* 0x0008a2000c1e1100 */
[----:B0-----:R-:W-:Y:S02]  /*124a0*/  LEA.HI.X.SX32 R44, R56, R35, 0x1, P6 ;  /* 0x00000023382c7211 */ /* 0x001fe400030f0eff */
[----:B------:R-:W-:Y:S01]  /*124b0*/  ISETP.GE.AND P6, PT, R22, RZ, PT ;  /* 0x000000ff1600720c */ /* 0x000fe20003fc6270 */
[----:B------:R-:W5:Y:S01]  /*124c0*/  LDL.LU R110, [R1+0xa50] ;  /* 0x000a5000016e7983 */ /* 0x000f620000300800 */
[----:B------:R-:W-:-:S02]  /*124d0*/  ISETP.GT.U32.AND P4, PT, R39, R60, PT ;  /* 0x0000003c2700720c */ /* 0x000fc40003f84070 */
[----:B------:R-:W-:Y:S02]  /*124e0*/  SEL R57, R5, R57, !P3 ;  /* 0x0000003905397207 */ /* 0x000fe40005800000 */
[----:B------:R-:W-:-:S03]  /*124f0*/  ISETP.GE.AND P5, PT, R23, RZ, PT ;  /* 0x000000ff1700720c */ /* 0x000fc60003fa6270 */
[----:B------:R-:W-:Y:S01]  /*12500*/  IMAD R57, R57, UR5, RZ ;  /* 0x0000000539397c24 */ /* 0x000fe2000f8e02ff */
[----:B------:R-:W0:Y:S01]  /*12510*/  LDCU UR5, c[0x0][0x3b0] ;  /* 0x00007600ff0577ac */ /* 0x000e220008000800 */
[----:B----4-:R-:W-:Y:S01]  /*12520*/  @P0 IMAD.MOV.U32 R42, RZ, RZ, R41 ;  /* 0x000000ffff2a0224 */ /* 0x010fe200078e0029 */
[----:B------:R4:W-:Y:S01]  /*12530*/  STL [R1+0x2b8], R41 ;  /* 0x0002b82901007387 */ /* 0x0009e20000100800 */
[----:B------:R-:W-:Y:S02]  /*12540*/  @P0 IMAD.MOV.U32 R43, RZ, RZ, R44 ;  /* 0x000000ffff2b0224 */ /* 0x000fe400078e002c */
[----:B------:R-:W-:Y:S01]  /*12550*/  @!P6 IMAD.MOV R58, RZ, RZ, -R58 ;  /* 0x000000ffff3ae224 */ /* 0x000fe200078e0a3a */
[----:B------:R-:W5:Y:S01]  /*12560*/  LDL.LU R22, [R1+0xa4c] ;  /* 0x000a4c0001167983 */ /* 0x000f620000300800 */
[--C-:B------:R-:W-:Y:S02]  /*12570*/  @!P2 IMAD.IADD R59, R59, 0x1, -R39.reuse ;  /* 0x000000013b3ba824 */ /* 0x100fe400078e0a27 */
[----:B------:R-:W-:Y:S01]  /*12580*/  @!P4 IMAD.IADD R60, R60, 0x1, -R39 ;  /* 0x000000013c3cc824 */ /* 0x000fe200078e0a27 */
[----:B------:R-:W-:Y:S01]  /*12590*/  ISETP.GT.U32.AND P2, PT, R39, R62, PT ;  /* 0x0000003e2700720c */ /* 0x000fe20003f44070 */
[----:B------:R0:W2:Y:S01]  /*125a0*/  @P0 LDG.E.U8 R99, desc[UR18][R42.64] ;  /* 0x000000122a630981 */ /* 0x0000a2000c1e1100 */
[----:B----4-:R-:W-:Y:S01]  /*125b0*/  IADD3 R41, P6, PT, R57, R38, RZ ;  /* 0x0000002639297210 */ /* 0x010fe20007fde0ff */
[----:B------:R-:W-:Y:S01]  /*125c0*/  @!P5 IMAD.MOV R59, RZ, RZ, -R59 ;  /* 0x000000ffff3bd224 */ /* 0x000fe200078e0a3b */
[----:B------:R-:W-:-:S02]  /*125d0*/  ISETP.GT.U32.AND P4, PT, R39, R61, PT ;  /* 0x0000003d2700720c */ /* 0x000fc40003f84070 */
[----:B0-----:R-:W-:Y:S02]  /*125e0*/  LEA.HI.X.SX32 R42, R57, R35, 0x1, P6 ;  /* 0x00000023392a7211 */ /* 0x001fe400030f0eff */
[----:B------:R-:W-:Y:S02]  /*125f0*/  ISETP.GT.U32.AND P6, PT, R39, R60, PT ;  /* 0x0000003c2700720c */ /* 0x000fe40003fc4070 */
[C---:B------:R-:W-:Y:S01]  /*12600*/  SEL R59, R5.reuse, R59, !P3 ;  /* 0x0000003b053b7207 */ /* 0x040fe20005800000 */
[----:B------:R-:W-:Y:S01]  /*12610*/  STL [R1+0x2b4], R44 ;  /* 0x0002b42c01007387 */ /* 0x000fe20000100800 */
[----:B------:R-:W-:Y:S02]  /*12620*/  SEL R58, R5, R58, !P3 ;  /* 0x0000003a053a7207 */ /* 0x000fe40005800000 */
[----:B------:R-:W-:Y:S01]  /*12630*/  ISETP.GE.AND P5, PT, R156, RZ, PT ;  /* 0x000000ff9c00720c */ /* 0x000fe20003fa6270 */
[----:B------:R-:W5:Y:S01]  /*12640*/  LDL.LU R23, [R1+0xa48] ;  /* 0x000a480001177983 */ /* 0x000f620000300800 */
[----:B------:R-:W-:Y:S01]  /*12650*/  IMAD R59, R59, UR5, RZ ;  /* 0x000000053b3b7c24 */ /* 0x000fe2000f8e02ff */
[----:B------:R-:W-:Y:S01]  /*12660*/  PRMT R98, RZ, 0x7610, R98 ;  /* 0x00007610ff627816 */ /* 0x000fe20000000062 */
[----:B------:R-:W-:Y:S01]  /*12670*/  @P0 IMAD.MOV.U32 R43, RZ, RZ, R42 ;  /* 0x000000ffff2b0224 */ /* 0x000fe200078e002a */
[----:B------:R-:W-:Y:S01]  /*12680*/  STL [R1+0x2c0], R41 ;  /* 0x0002c02901007387 */ /* 0x000fe20000100800 */
[--C-:B------:R-:W-:Y:S01]  /*12690*/  @!P2 IMAD.IADD R62, R62, 0x1, -R39.reuse ;  /* 0x000000013e3ea824 */ /* 0x100fe200078e0a27 */
[----:B------:R-:W0:Y:S02]  /*126a0*/  LDCU UR5, c[0x0][0x3b0] ;  /* 0x00007600ff0577ac */ /* 0x000e240008000800 */
[----:B------:R4:W-:Y:S01]  /*126b0*/  STL [R1+0x2bc], R42 ;  /* 0x0002bc2a01007387 */ /* 0x0009e20000100800 */
[----:B-1----:R-:W-:Y:S01]  /*126c0*/  IMAD R58, R58, UR4, RZ ;  /* 0x000000043a3a7c24 */ /* 0x002fe2000f8e02ff */
[----:B------:R-:W1:Y:S01]  /*126d0*/  LDCU UR4, c[0x0][0x3b0] ;  /* 0x00007600ff0477ac */ /* 0x000e620008000800 */
[--C-:B------:R-:W-:Y:S01]  /*126e0*/  @!P6 IMAD.IADD R60, R60, 0x1, -R39.reuse ;  /* 0x000000013c3ce824 */ /* 0x100fe200078e0a27 */
[----:B------:R0:W-:Y:S01]  /*126f0*/  STS.U8 [R31+UR9+0x4a00], R97 ;  /* 0x004a00611f007988 */ /* 0x0001e20008000009 */
[----:B------:R-:W-:Y:S01]  /*12700*/  @!P4 IMAD.IADD R61, R61, 0x1, -R39 ;  /* 0x000000013d3dc824 */ /* 0x000fe200078e0a27 */
[----:B------:R-:W-:Y:S01]  /*12710*/  ISETP.GT.U32.AND P4, PT, R39, R62, PT ;  /* 0x0000003e2700720c */ /* 0x000fe20003f84070 */
[----:B----4-:R-:W-:Y:S01]  /*12720*/  @P0 IMAD.MOV.U32 R42, RZ, RZ, R41 ;  /* 0x000000ffff2a0224 */ /* 0x010fe200078e0029 */
[C---:B------:R-:W-:Y:S01]  /*12730*/  IADD3 R41, P6, PT, R59.reuse, R38, RZ ;  /* 0x000000263b297210 */ /* 0x040fe20007fde0ff */
[----:B------:R-:W5:Y:S04]  /*12740*/  LDL.LU R156, [R1+0xa44] ;  /* 0x000a4400019c7983 */ /* 0x000f680000300800 */
[----:B------:R4:W2:Y:S01]  /*12750*/  @P0 LDG.E.U8 R98, desc[UR18][R42.64] ;  /* 0x000000122a620981 */ /* 0x0008a2000c1e1100 */
[----:B------:R-:W-:-:S02]  /*12760*/  LEA.HI.X.SX32 R44, R59, R35, 0x1, P6 ;  /* 0x000000233b2c7211 */ /* 0x000fc400030f0eff */
[----:B------:R-:W-:Y:S01]  /*12770*/  ISETP.GE.AND P6, PT, R150, RZ, PT ;  /* 0x000000ff9600720c */ /* 0x000fe20003fc6270 */
[----:B------:R-:W-:Y:S01]  /*12780*/  @!P5 IMAD.MOV R60, RZ, RZ, -R60 ;  /* 0x000000ffff3cd224 */ /* 0x000fe200078e0a3c */
[----:B----4-:R-:W-:-:S04]  /*12790*/  IADD3 R42, P2, PT, R58, R38, RZ ;  /* 0x000000263a2a7210 */ /* 0x010fc80007f5e0ff */
[----:B------:R-:W-:Y:S02]  /*127a0*/  LEA.HI.X.SX32 R43, R58, R35, 0x1, P2 ;  /* 0x000000233a2b7211 */ /* 0x000fe400010f0eff */
[C---:B------:R-:W-:Y:S02]  /*127b0*/  ISETP.GT.U32.AND P2, PT, R39.reuse, R61, PT ;  /* 0x0000003d2700720c */ /* 0x040fe40003f44070 */
[----:B------:R-:W-:Y:S02]  /*127c0*/  ISETP.GT.U32.AND P5, PT, R39, R63, PT ;  /* 0x0000003f2700720c */ /* 0x000fe40003fa4070 */
[----:B------:R-:W-:Y:S01]  /*127d0*/  SEL R60, R5, R60, !P3 ;  /* 0x0000003c053c7207 */ /* 0x000fe20005800000 */
[----:B------:R-:W-:Y:S01]  /*127e0*/  @!P4 IMAD.IADD R62, R62, 0x1, -R39 ;  /* 0x000000013e3ec824 */ /* 0x000fe200078e0a27 */
[----:B0-----:R-:W-:Y:S02]  /*127f0*/  PRMT R97, RZ, 0x7610, R97 ;  /* 0x00007610ff617816 */ /* 0x001fe40000000061 */
[----:B------:R-:W-:Y:S01]  /*12800*/  ISETP.GE.AND P4, PT, R20, RZ, PT ;  /* 0x000000ff1400720c */ /* 0x000fe20003f86270 */
[----:B------:R-:W-:Y:S01]  /*12810*/  IMAD R60, R60, UR12, RZ ;  /* 0x0000000c3c3c7c24 */ /* 0x000fe2000f8e02ff */
[----:B------:R0:W-:Y:S01]  /*12820*/  STL [R1+0x2f0], R42 ;  /* 0x0002f02a01007387 */ /* 0x0001e20000100800 */
[----:B------:R-:W-:Y:S01]  /*12830*/  @!P6 IMAD.MOV R62, RZ, RZ, -R62 ;  /* 0x000000ffff3ee224 */ /* 0x000fe200078e0a3e */
[----:B------:R-:W4:Y:S01]  /*12840*/  LDCU UR12, c[0x0][0x3b0] ;  /* 0x00007600ff0c77ac */ /* 0x000f220008000800 */
[----:B------:R-:W-:Y:S01]  /*12850*/  @!P2 IMAD.IADD R61, R61, 0x1, -R39 ;  /* 0x000000013d3da824 */ /* 0x000fe200078e0a27 */
[----:B------:R-:W-:Y:S04]  /*12860*/  STL [R1+0x2ec], R43 ;  /* 0x0002ec2b01007387 */ /* 0x000fe80000100800 */
[----:B------:R0:W2:Y:S01]  /*12870*/  @P0 LDG.E.U8 R97, desc[UR18][R42.64] ;  /* 0x000000122a610981 */ /* 0x0000a2000c1e1100 */
[----:B------:R-:W-:-:S03]  /*12880*/  SEL R62, R5, R62, !P3 ;  /* 0x0000003e053e7207 */ /* 0x000fc60005800000 */
[----:B------:R1:W-:Y:S01]  /*12890*/  STL [R1+0x2f8], R41 ;  /* 0x0002f82901007387 */ /* 0x0003e20000100800 */
[----:B------:R-:W-:-:S03]  /*128a0*/  @!P5 IMAD.IADD R63, R63, 0x1, -R39 ;  /* 0x000000013f3fd824 */ /* 0x000fc600078e0a27 */
[----:B------:R4:W-:Y:S01]  /*128b0*/  STS.U8 [R31+UR9+0x4e00], R96 ;  /* 0x004e00601f007988 */ /* 0x0009e20008000009 */
[----:B0-----:R-:W-:-:S03]  /*128c0*/  @P0 IMAD.MOV.U32 R42, RZ, RZ, R41 ;  /* 0x000000ffff2a0224 */ /* 0x001fc600078e0029 */
[----:B------:R-:W5:Y:S01]  /*128d0*/  LDL.LU R150, [R1+0xa40] ;  /* 0x000a400001967983 */ /* 0x000f620000300800 */
[----:B-1----:R-:W-:Y:S01]  /*128e0*/  IADD3 R41, P2, PT, R60, R38, RZ ;  /* 0x000000263c297210 */ /* 0x002fe20007f5e0ff */
[----:B------:R-:W-:Y:S02]  /*128f0*/  @P0 IMAD.MOV.U32 R43, RZ, RZ, R44 ;  /* 0x000000ffff2b0224 */ /* 0x000fe400078e002c */
[----:B------:R0:W-:Y:S01]  /*12900*/  STL [R1+0x2f4], R44 ;  /* 0x0002f42c01007387 */ /* 0x0001e20000100800 */
[----:B----4-:R-:W-:Y:S01]  /*12910*/  PRMT R96, RZ, 0x7610, R96 ;  /* 0x00007610ff607816 */ /* 0x010fe20000000060 */
[----:B------:R-:W-:Y:S02]  /*12920*/  @!P4 IMAD.MOV R61, RZ, RZ, -R61 ;  /* 0x000000ffff3dc224 */ /* 0x000fe400078e0a3d */
[----:B------:R1:W-:Y:S01]  /*12930*/  STS.U8 [R31+UR9+0x5200], R95 ;  /* 0x0052005f1f007988 */ /* 0x0003e20008000009 */
[----:B------:R-:W-:Y:S01]  /*12940*/  IMAD R62, R62, UR4, RZ ;  /* 0x000000043e3e7c24 */ /* 0x000fe2000f8e02ff */
[----:B------:R-:W-:Y:S01]  /*12950*/  ISETP.GT.U32.AND P5, PT, R39, R63, PT ;  /* 0x0000003f2700720c */ /* 0x000fe20003fa4070 */
[----:B------:R-:W4:Y:S01]  /*12960*/  LDCU UR4, c[0x0][0x3b0] ;  /* 0x00007600ff0477ac */ /* 0x000f220008000800 */
[----:B------:R3:W2:Y:S01]  /*12970*/  @P0 LDG.E.U8 R96, desc[UR18][R42.64] ;  /* 0x000000122a600981 */ /* 0x0006a2000c1e1100 */
[----:B0-----:R-:W-:-:S02]  /*12980*/  LEA.HI.X.SX32 R44, R60, R35, 0x1, P2 ;  /* 0x000000233c2c7211 */ /* 0x001fc400010f0eff */
[----:B------:R-:W-:Y:S01]  /*12990*/  ISETP.GT.U32.AND P6, PT, R39, R64, PT ;  /* 0x000000402700720c */ /* 0x000fe20003fc4070 */
[----:B------:R-:W5:Y:S01]  /*129a0*/  LDL.LU R20, [R1+0xa3c] ;  /* 0x000a3c0001147983 */ /* 0x000f620000300800 */
[----:B-1----:R-:W-:Y:S02]  /*129b0*/  PRMT R95, RZ, 0x7610, R95 ;  /* 0x00007610ff5f7816 */ /* 0x002fe4000000005f */
[----:B------:R-:W-:Y:S01]  /*129c0*/  SEL R61, R5, R61, !P3 ;  /* 0x0000003d053d7207 */ /* 0x000fe20005800000 */
[----:B---3--:R-:W-:Y:S02]  /*129d0*/  @P0 IMAD.MOV.U32 R42, RZ, RZ, R41 ;  /* 0x000000ffff2a0224 */ /* 0x008fe400078e0029 */
[----:B------:R-:W-:Y:S01]  /*129e0*/  @P0 IMAD.MOV.U32 R43, RZ, RZ, R44 ;  /* 0x000000ffff2b0224 */ /* 0x000fe200078e002c */
[----:B------:R-:W-:Y:S02]  /*129f0*/  IADD3 R45, P4, PT, R62, R38, RZ ;  /* 0x000000263e2d7210 */ /* 0x000fe40007f9e0ff */
[----:B------:R-:W-:-:S02]  /*12a00*/  ISETP.GE.AND P2, PT, R21, RZ, PT ;  /* 0x000000ff1500720c */ /* 0x000fc40003f46270 */
[----:B------:R0:W3:Y:S01]  /*12a10*/  @P0 LDG.E.U8 R95, desc[UR18][R42.64] ;  /* 0x000000122a5f0981 */ /* 0x0000e2000c1e1100 */
[----:B------:R-:W-:Y:S01]  /*12a20*/  IMAD R61, R61, UR5, RZ ;  /* 0x000000053d3d7c24 */ /* 0x000fe2000f8e02ff */
[----:B------:R-:W1:Y:S01]  /*12a30*/  LDCU UR5, c[0x0][0x3b0] ;  /* 0x00007600ff0577ac */ /* 0x000e620008000800 */
[--C-:B------:R-:W-:Y:S01]  /*12a40*/  @!P5 IMAD.IADD R63, R63, 0x1, -R39.reuse ;  /* 0x000000013f3fd824 */ /* 0x100fe200078e0a27 */
[----:B------:R4:W-:Y:S01]  /*12a50*/  STL [R1+0x300], R41 ;  /* 0x0003002901007387 */ /* 0x0009e20000100800 */
[----:B0-----:R-:W-:Y:S02]  /*12a60*/  LEA.HI.X.SX32 R42, R62, R35, 0x1, P4 ;  /* 0x000000233e2a7211 */ /* 0x001fe400020f0eff */
[----:B------:R-:W-:Y:S01]  /*12a70*/  ISETP.GT.U32.AND P4, PT, R39, R66, PT ;  /* 0x000000422700720c */ /* 0x000fe20003f84070 */
[----:B------:R-:W-:Y:S01]  /*12a80*/  @!P6 IMAD.IADD R64, R64, 0x1, -R39 ;  /* 0x000000014040e824 */ /* 0x000fe200078e0a27 */
[----:B----4-:R-:W-:Y:S01]  /*12a90*/  IADD3 R41, P5, PT, R61, R38, RZ ;  /* 0x000000263d297210 */ /* 0x010fe20007fbe0ff */
[----:B------:R0:W-:Y:S01]  /*12aa0*/  STL [R1+0x2fc], R44 ;  /* 0x0002fc2c01007387 */ /* 0x0001e20000100800 */
[----:B------:R-:W-:-:S02]  /*12ab0*/  @!P2 IMAD.MOV R63, RZ, RZ, -R63 ;  /* 0x000000ffff3fa224 */ /* 0x000fc400078e0a3f */
[----:B------:R-:W-:Y:S01]  /*12ac0*/  ISETP.GT.U32.AND P6, PT, R39, R64, PT ;  /* 0x000000402700720c */ /* 0x000fe20003fc4070 */
[----:B------:R-:W5:Y:S01]  /*12ad0*/  LDL.LU R21, [R1+0xa38] ;  /* 0x000a380001157983 */ /* 0x000f620000300800 */
[----:B------:R-:W-:Y:S02]  /*12ae0*/  ISETP.GE.AND P2, PT, R18, RZ, PT ;  /* 0x000000ff1200720c */ /* 0x000fe40003f46270 */
[----:B0-----:R-:W-:Y:S02]  /*12af0*/  LEA.HI.X.SX32 R44, R61, R35, 0x1, P5 ;  /* 0x000000233d2c7211 */ /* 0x001fe400028f0eff */
[----:B------:R-:W-:Y:S01]  /*12b00*/  ISETP.GT.U32.AND P5, PT, R39, R65, PT ;  /* 0x000000412700720c */ /* 0x000fe20003fa4070 */
[----:B------:R-:W-:Y:S01]  /*12b10*/  @!P4 IMAD.IADD R66, R66, 0x1, -R39 ;  /* 0x000000014242c824 */ /* 0x000fe200078e0a27 */
[----:B------:R-:W-:Y:S01]  /*12b20*/  SEL R63, R5, R63, !P3 ;  /* 0x0000003f053f7207 */ /* 0x000fe20005800000 */
[----:B------:R0:W-:Y:S01]  /*12b30*/  STS.U8 [R31+UR9+0x5600], R94 ;  /* 0x0056005e1f007988 */ /* 0x0001e20008000009 */
[----:B------:R-:W-:-:S02]  /*12b40*/  @P0 IMAD.MOV.U32 R43, RZ, RZ, R42 ;  /* 0x000000ffff2b0224 */ /* 0x000fc400078e002a */
[----:B------:R-:W-:Y:S01]  /*12b50*/  ISETP.GT.U32.AND P4, PT, R39, R66, PT ;  /* 0x000000422700720c */ /* 0x000fe20003f84070 */
[----:B------:R-:W-:Y:S01]  /*12b60*/  STL [R1+0x328], R45 ;  /* 0x0003282d01007387 */ /* 0x000fe20000100800 */
[----:B------:R-:W-:Y:S01]  /*12b70*/  IMAD R63, R63, UR4, RZ ;  /* 0x000000043f3f7c24 */ /* 0x000fe2000f8e02ff */
[----:B------:R-:W4:Y:S02]  /*12b80*/  LDCU UR4, c[0x0][0x3b0] ;  /* 0x00007600ff0477ac */ /* 0x000f240008000800 */
[----:B------:R1:W-:Y:S01]  /*12b90*/  STL [R1+0x324], R42 ;  /* 0x0003242a01007387 */ /* 0x0003e20000100800 */
[----:B0-----:R-:W-:Y:S01]  /*12ba0*/  PRMT R94, RZ, 0x7610, R94 ;  /* 0x00007610ff5e7816 */ /* 0x001fe2000000005e */
[--C-:B------:R-:W-:Y:S02]  /*12bb0*/  @!P5 IMAD.IADD R65, R65, 0x1, -R39.reuse ;  /* 0x000000014141d824 */ /* 0x100fe400078e0a27 */
[----:B------:R0:W-:Y:S01]  /*12bc0*/  STS.U8 [R31+UR9+0x5a00], R93 ;  /* 0x005a005d1f007988 */ /* 0x0001e20008000009 */
[----:B------:R-:W-:-:S02]  /*12bd0*/  @!P6 IMAD.IADD R64, R64, 0x1, -R39 ;  /* 0x000000014040e824 */ /* 0x000fc400078e0a27 */
[----:B-1----:R-:W-:Y:S01]  /*12be0*/  @P0 IMAD.MOV.U32 R42, RZ, RZ, R45 ;  /* 0x000000ffff2a0224 */ /* 0x002fe200078e002d */
[----:B------:R1:W-:Y:S01]  /*12bf0*/  STL [R1+0x330], R41 ;  /* 0x0003302901007387 */ /* 0x0003e20000100800 */
[----:B0-----:R-:W-:-:S03]  /*12c00*/  PRMT R93, RZ, 0x7610, R93 ;  /* 0x00007610ff5d7816 */ /* 0x001fc6000000005d */
[----:B------:R0:W2:Y:S01]  /*12c10*/  @P0 LDG.E.U8 R94, desc[UR18][R42.64] ;  /* 0x000000122a5e0981 */ /* 0x0000a2000c1e1100 */
[----:B------:R-:W-:Y:S01]  /*12c20*/  @!P2 IMAD.MOV R64, RZ, RZ, -R64 ;  /* 0x000000ffff40a224 */ /* 0x000fe200078e0a40 */
[----:B------:R-:W-:Y:S01]  /*12c30*/  ISETP.GT.U32.AND P5, PT, R39, R65, PT ;  /* 0x000000412700720c */ /* 0x000fe20003fa4070 */
[----:B------:R-:W-:Y:S02]  /*12c40*/  @!P4 IMAD.IADD R66, R66, 0x1, -R39 ;  /* 0x000000014242c824 */ /* 0x000fe400078e0a27 */
[----:B0-----:R-:W-:Y:S02]  /*12c50*/  @P0 IMAD.MOV.U32 R42, RZ, RZ, R41 ;  /* 0x000000ffff2a0224 */ /* 0x001fe400078e0029 */
[----:B------:R-:W-:Y:S01]  /*12c60*/  @P0 IMAD.MOV.U32 R43, RZ, RZ, R44 ;  /* 0x000000ffff2b0224 */ /* 0x000fe200078e002c */
[----:B-1----:R-:W-:Y:S02]  /*12c70*/  IADD3 R41, P6, PT, R63, R38, RZ ;  /* 0x000000263f297210 */ /* 0x002fe40007fde0ff */
[----:B------:R-:W-:-:S02]  /*12c80*/  ISETP.GE.AND P4, PT, R146, RZ, PT ;  /* 0x000000ff9200720c */ /* 0x000fc40003f86270 */
[----:B------:R0:W2:Y:S01]  /*12c90*/  @P0 LDG.E.U8 R93, desc[UR18][R42.64] ;  /* 0x000000122a5d0981 */ /* 0x0000a2000c1e1100 */
[----:B------:R-:W-:Y:S02]  /*12ca0*/  SEL R64, R5, R64, !P3 ;  /* 0x0000004005407207 */ /* 0x000fe40005800000 */
[----:B------:R-:W-:Y:S01]  /*12cb0*/  ISETP.GE.AND P2, PT, R19, RZ, PT ;  /* 0x000000ff1300720c */ /* 0x000fe20003f46270 */
[----:B------:R-:W-:Y:S01]  /*12cc0*/  STL [R1+0x32c], R44 ;  /* 0x00032c2c01007387 */ /* 0x000fe20000100800 */
[----:B0-----:R-:W-:Y:S01]  /*12cd0*/  LEA.HI.X.SX32 R42, R63, R35, 0x1, P6 ;  /* 0x000000233f2a7211 */ /* 0x001fe200030f0eff */
[----:B----4-:R-:W-:Y:S01]  /*12ce0*/  IMAD R64, R64, UR4, RZ ;  /* 0x0000000440407c24 */ /* 0x010fe2000f8e02ff */
[----:B------:R-:W-:Y:S01]  /*12cf0*/  ISETP.GT.U32.AND P6, PT, R39, R69, PT ;  /* 0x000000452700720c */ /* 0x000fe20003fc4070 */
[----:B------:R-:W5:Y:S01]  /*12d00*/  LDL.LU R18, [R1+0xa34] ;  /* 0x000a340001127983 */ /* 0x000f620000300800 */
[----:B------:R-:W-:Y:S01]  /*12d10*/  @!P5 IMAD.IADD R65, R65, 0x1, -R39 ;  /* 0x000000014141d824 */ /* 0x000fe200078e0a27 */
[----:B------:R-:W-:Y:S01]  /*12d20*/  PRMT R91, RZ, 0x7610, R91 ;  /* 0x00007610ff5b7816 */ /* 0x000fe2000000005b */
[----:B------:R-:W-:Y:S01]  /*12d30*/  @P0 IMAD.MOV.U32 R43, RZ, RZ, R42 ;  /* 0x000000ffff2b0224 */ /* 0x000fe200078e002a */
[----:B------:R-:W-:Y:S04]  /*12d40*/  STL [R1+0x338], R41 ;  /* 0x0003382901007387 */ /* 0x000fe80000100800 */
[----:B------:R-:W-:Y:S01]  /*12d50*/  @!P2 IMAD.MOV R66, RZ, RZ, -R66 ;  /* 0x000000ffff42a224 */ /* 0x000fe200078e0a42 */
[----:B------:R-:W0:Y:S01]  /*12d60*/  LDCU UR4, c[0x0][0x3b0] ;  /* 0x00007600ff0477ac */ /* 0x000e220008000800 */
[----:B------:R1:W-:Y:S01]  /*12d70*/  STL [R1+0x334], R42 ;  /* 0x0003342a01007387 */ /* 0x0003e20000100800 */
[----:B------:R-:W-:Y:S01]  /*12d80*/  @!P4 IMAD.MOV R65, RZ, RZ, -R65 ;  /* 0x000000ffff41c224 */ /* 0x000fe200078e0a41 */
[----:B------:R-:W-:Y:S01]  /*12d90*/  ISETP.GT.U32.AND P4, PT, R39, R68, PT ;  /* 0x000000442700720c */ /* 0x000fe20003f84070 */
[----:B------:R-:W-:Y:S01]  /*12da0*/  @!P6 IMAD.IADD R69, R69, 0x1, -R39 ;  /* 0x000000014545e824 */ /* 0x000fe200078e0a27 */
[----:B------:R-:W-:Y:S01]  /*12db0*/  SEL R66, R5, R66, !P3 ;  /* 0x0000004205427207 */ /* 0x000fe20005800000 */
[----:B------:R-:W5:Y:S01]  /*12dc0*/  LDL.LU R19, [R1+0xa30] ;  /* 0x000a300001137983 */ /* 0x000f620000300800 */
[----:B-1----:R-:W-:Y:S01]  /*12dd0*/  @P0 IMAD.MOV.U32 R42, RZ, RZ, R41 ;  /* 0x000000ffff2a0224 */ /* 0x002fe200078e0029 */
[----:B------:R-:W-:-:S02]  /*12de0*/  IADD3 R41, P5, PT, R64, R38, RZ ;  /* 0x0000002640297210 */ /* 0x000fc40007fbe0ff */
[----:B------:R-:W5:Y:S02]  /*12df0*/  LDL.LU R146, [R1+0xa2c] ;  /* 0x000a2c0001927983 */ /* 0x000f640000300800 */
[----:B------:R-:W-:Y:S02]  /*12e00*/  LEA.HI.X.SX32 R44, R64, R35, 0x1, P5 ;  /* 0x00000023402c7211 */ /* 0x000fe400028f0eff */
[----:B------:R1:W4:Y:S01]  /*12e10*/  @P0 LDG.E.U8 R92, desc[UR18][R42.64] ;  /* 0x000000122a5c0981 */ /* 0x000322000c1e1100 */
[C---:B------:R-:W-:Y:S02]  /*12e20*/  ISETP.GT.U32.AND P5, PT, R39.reuse, R67, PT ;  /* 0x000000432700720c */ /* 0x040fe40003fa4070 */
[----:B------:R-:W-:Y:S02]  /*12e30*/  ISETP.GT.U32.AND P6, PT, R39, R69, PT ;  /* 0x000000452700720c */ /* 0x000fe40003fc4070 */
[----:B------:R-:W-:Y:S01]  /*12e40*/  SEL R65, R5, R65, !P3 ;  /* 0x0000004105417207 */ /* 0x000fe20005800000 */
[----:B------:R0:W-:Y:S04]  /*12e50*/  STL [R1+0x340], R41 ;  /* 0x0003402901007387 */ /* 0x0001e80000100800 */
[----:B------:R-:W-:Y:S01]  /*12e60*/  IMAD R65, R65, UR12, RZ ;  /* 0x0000000c41417c24 */ /* 0x000fe2000f8e02ff */
[----:B------:R-:W-:Y:S01]  /*12e70*/  ISETP.GE.AND P2, PT, R139, RZ, PT ;  /* 0x000000ff8b00720c */ /* 0x000fe20003f46270 */
[----:B-1----:R-:W-:-:S02]  /*12e80*/  @P0 IMAD.MOV.U32 R42, RZ, RZ, R41 ;  /* 0x000000ffff2a0224 */ /* 0x002fc400078e0029 */
[----:B------:R-:W-:Y:S02]  /*12e90*/  @P0 IMAD.MOV.U32 R43, RZ, RZ, R44 ;  /* 0x000000ffff2b0224 */ /* 0x000fe400078e002c */
[----:B------:R-:W-:Y:S02]  /*12ea0*/  IMAD R66, R66, UR5, RZ ;  /* 0x0000000542427c24 */ /* 0x000fe4000f8e02ff */
[--C-:B------:R-:W-:Y:S01]  /*12eb0*/  @!P4 IMAD.IADD R68, R68, 0x1, -R39.reuse ;  /* 0x000000014444c824 */ /* 0x100fe200078e0a27 */
[----:B0-----:R-:W-:Y:S01]  /*12ec0*/  IADD3 R41, P4, PT, R65, R38, RZ ;  /* 0x0000002641297210 */ /* 0x001fe20007f9e0ff */
[--C-:B------:R-:W-:Y:S01]  /*12ed0*/  @!P5 IMAD.IADD R67, R67, 0x1, -R39.reuse ;  /* 0x000000014343d824 */ /* 0x100fe200078e0a27 */
[----:B------:R0:W-:Y:S01]  /*12ee0*/  STL [R1+0x33c], R44 ;  /* 0x00033c2c01007387 */ /* 0x0001e20000100800 */
[----:B------:R-:W-:Y:S01]  /*12ef0*/  @!P6 IMAD.IADD R69, R69, 0x1, -R39 ;  /* 0x000000014545e824 */ /* 0x000fe200078e0a27 */
[----:B------:R-:W-:Y:S01]  /*12f00*/  ISETP.GT.U32.AND P5, PT, R39, R68, PT ;  /* 0x000000442700720c */ /* 0x000fe20003fa4070 */
[----:B------:R-:W1:Y:S01]  /*12f10*/  LDCU UR5, c[0x0][0x3b0] ;  /* 0x00007600ff0577ac */ /* 0x000e620008000800 */
[----:B------:R0:W2:Y:S01]  /*12f20*/  @P0 LDG.E.U8 R91, desc[UR18][R42.64] ;  /* 0x000000122a5b0981 */ /* 0x0000a2000c1e1100 */
[----:B------:R-:W1:Y:S01]  /*12f30*/  LDCU UR12, c[0x0][0x3b0] ;  /* 0x00007600ff0c77ac */ /* 0x000e620008000800 */
[----:B------:R-:W-:-:S02]  /*12f40*/  PRMT R90, RZ, 0x7610, R90 ;  /* 0x00007610ff5a7816 */ /* 0x000fc4000000005a */
[----:B------:R-:W5:Y:S01]  /*12f50*/  LDL.LU R139, [R1+0xa28] ;  /* 0x000a2800018b7983 */ /* 0x000f620000300800 */
[----:B0-----:R-:W-:Y:S02]  /*12f60*/  LEA.HI.X.SX32 R44, R65, R35, 0x1, P4 ;  /* 0x00000023412c7211 */ /* 0x001fe400020f0eff */
[----:B------:R-:W-:Y:S02]  /*12f70*/  ISETP.GT.U32.AND P4, PT, R39, R67, PT ;  /* 0x000000432700720c */ /* 0x000fe40003f84070 */
[----:B------:R-:W-:-:S04]  /*12f80*/  IADD3 R42, P6, PT, R66, R38, RZ ;  /* 0x00000026422a7210 */ /* 0x000fc80007fde0ff */
[----:B------:R-:W-:Y:S02]  /*12f90*/  LEA.HI.X.SX32 R43, R66, R35, 0x1, P6 ;  /* 0x00000023422b7211 */ /* 0x000fe400030f0eff */
[----:B------:R-:W-:Y:S01]  /*12fa0*/  ISETP.GT.U32.AND P6, PT, R39, R70, PT ;  /* 0x000000462700720c */ /* 0x000fe20003fc4070 */
[----:B------:R-:W-:Y:S01]  /*12fb0*/  @!P2 IMAD.MOV R69, RZ, RZ, -R69 ;  /* 0x000000ffff45a224 */ /* 0x000fe200078e0a45 */
[----:B------:R-:W-:Y:S01]  /*12fc0*/  ISETP.GE.AND P2, PT, R16, RZ, PT ;  /* 0x000000ff1000720c */ /* 0x000fe20003f46270 */
[--C-:B------:R-:W-:Y:S01]  /*12fd0*/  @!P5 IMAD.IADD R68, R68, 0x1, -R39.reuse ;  /* 0x000000014444d824 */ /* 0x100fe200078e0a27 */
[----:B------:R-:W-:Y:S01]  /*12fe0*/  ISETP.GE.AND P5, PT, R17, RZ, PT ;  /* 0x000000ff1100720c */ /* 0x000fe20003fa6270 */
[----:B------:R-:W-:Y:S01]  /*12ff0*/  @!P4 IMAD.IADD R67, R67, 0x1, -R39 ;  /* 0x000000014343c824 */ /* 0x000fe200078e0a27 */
[----:B------:R-:W-:Y:S01]  /*13000*/  ISETP.GT.U32.AND P4, PT, R39, R71, PT ;  /* 0x000000472700720c */ /* 0x000fe20003f84070 */
[----:B------:R0:W-:Y:S01]  /*13010*/  STL [R1+0x368], R42 ;  /* 0x0003682a01007387 */ /* 0x0001e20000100800 */
[----:B------:R-:W-:-:S02]  /*13020*/  SEL R69, R5, R69, !P3 ;  /* 0x0000004505457207 */ /* 0x000fc40005800000 */
[----:B------:R-:W-:Y:S01]  /*13030*/  PRMT R89, RZ, 0x7610, R89 ;  /* 0x00007610ff597816 */ /* 0x000fe20000000059 */
[----:B------:R0:W2:Y:S02]  /*13040*/  @P0 LDG.E.U8 R90, desc[UR18][R42.64] ;  /* 0x000000122a5a0981 */ /* 0x0000a4000c1e1100 */
[----:B------:R-:W-:Y:S02]  /*13050*/  @!P6 IMAD.IADD R70, R70, 0x1, -R39 ;  /* 0x000000014646e824 */ /* 0x000fe400078e0a27 */
[----:B------:R-:W-:-:S03]  /*13060*/  @!P2 IMAD.MOV R68, RZ, RZ, -R68 ;  /* 0x000000ffff44a224 */ /* 0x000fc600078e0a44 */
[----:B------:R-:W-:Y:S01]  /*13070*/  ISETP.GT.U32.AND P6, PT, R39, R70, PT ;  /* 0x000000462700720c */ /* 0x000fe20003fc4070 */
[----:B------:R-:W-:Y:S01]  /*13080*/  IMAD R69, R69, UR4, RZ ;  /* 0x0000000445457c24 */ /* 0x000fe2000f8e02ff */
[----:B------:R1:W-:Y:S01]  /*13090*/  STL [R1+0x370], R41 ;  /* 0x0003702901007387 */ /* 0x0003e20000100800 */
[----:B------:R-:W-:Y:S01]  /*130a0*/  @!P5 IMAD.MOV R67, RZ, RZ, -R67 ;  /* 0x000000ffff43d224 */ /* 0x000fe200078e0a43 */
[----:B------:R-:W-:Y:S01]  /*130b0*/  SEL R68, R5, R68, !P3 ;  /* 0x0000004405447207 */ /* 0x000fe20005800000 */
[----:B------:R-:W-:Y:S01]  /*130c0*/  @!P4 IMAD.IADD R71, R71, 0x1, -R39 ;  /* 0x000000014747c824 */ /* 0x000fe200078e0a27 */
[----:B------:R1:W-:Y:S01]  /*130d0*/  STL [R1+0x364], R43 ;  /* 0x0003642b01007387 */ /* 0x0003e20000100800 */
[----:B0-----:R-:W-:Y:S01]  /*130e0*/  @P0 IMAD.MOV.U32 R42, RZ, RZ, R41 ;  /* 0x000000ffff2a0224 */ /* 0x001fe200078e0029 */
[----:B------:R-:W-:Y:S01]  /*130f0*/  ISETP.GE.AND P2, PT, R14, RZ, PT ;  /* 0x000000ff0e00720c */ /* 0x000fe20003f46270 */
[----:B------:R-:W0:Y:S01]  /*13100*/  LDCU UR4, c[0x0][0x3b0] ;  /* 0x00007600ff0477ac */ /* 0x000e220008000800 */
[----:B------:R-:W-:Y:S01]  /*13110*/  ISETP.GT.U32.AND P4, PT, R39, R72, PT ;  /* 0x000000482700720c */ /* 0x000fe20003f84070 */
[----:B-1----:R-:W-:Y:S01]  /*13120*/  IMAD R68, R68, UR5, RZ ;  /* 0x0000000544447c24 */ /* 0x002fe2000f8e02ff */
[-C--:B------:R-:W-:Y:S01]  /*13130*/  IADD3 R41, P5, PT, R69, R38.reuse, RZ ;  /* 0x0000002645297210 */ /* 0x080fe20007fbe0ff */
[----:B------:R-:W-:Y:S01]  /*13140*/  @P0 IMAD.MOV.U32 R43, RZ, RZ, R44 ;  /* 0x000000ffff2b0224 */ /* 0x000fe200078e002c */
[----:B------:R-:W-:Y:S01]  /*13150*/  SEL R67, R5, R67, !P3 ;  /* 0x0000004305437207 */ /* 0x000fe20005800000 */
[----:B------:R-:W-:Y:S01]  /*13160*/  STL [R1+0x36c], R44 ;  /* 0x00036c2c01007387 */ /* 0x000fe20000100800 */
[----:B------:R-:W-:Y:S01]  /*13170*/  @!P6 IMAD.IADD R70, R70, 0x1, -R39 ;  /* 0x000000014646e824 */ /* 0x000fe200078e0a27 */
[----:B------:R-:W-:Y:S01]  /*13180*/  PRMT R88, RZ, 0x7610, R88 ;  /* 0x00007610ff587816 */ /* 0x000fe20000000058 */
[----:B------:R-:W1:Y:S01]  /*13190*/  LDCU UR5, c[0x0][0x3b0] ;  /* 0x00007600ff0577ac */ /* 0x000e620008000800 */
[----:B------:R0:W2:Y:S01]  /*131a0*/  @P0 LDG.E.U8 R89, desc[UR18][R42.64] ;  /* 0x000000122a590981 */ /* 0x0000a2000c1e1100 */
[----:B------:R-:W-:Y:S01]  /*131b0*/  IMAD R67, R67, UR12, RZ ;  /* 0x0000000c43437c24 */ /* 0x000fe2000f8e02ff */
[----:B------:R-:W-:-:S02]  /*131c0*/  IADD3 R45, P6, PT, R68, R38, RZ ;  /* 0x00000026442d7210 */ /* 0x000fc40007fde0ff */
[----:B------:R-:W5:Y:S01]  /*131d0*/  LDL.LU R16, [R1+0xa24] ;  /* 0x000a240001107983 */ /* 0x000f620000300800 */
[----:B------:R-:W-:Y:S01]  /*131e0*/  @!P2 IMAD.MOV R70, RZ, RZ, -R70 ;  /* 0x000000ffff46a224 */ /* 0x000fe200078e0a46 */
[----:B------:R-:W-:Y:S01]  /*131f0*/  PRMT R87, RZ, 0x7610, R87 ;  /* 0x00007610ff577816 */ /* 0x000fe20000000057 */
[----:B------:R-:W-:Y:S01]  /*13200*/  @!P4 IMAD.IADD R72, R72, 0x1, -R39 ;  /* 0x000000014848c824 */ /* 0x000fe200078e0a27 */
[----:B------:R-:W5:Y:S01]  /*13210*/  LDL.LU R17, [R1+0xa20] ;  /* 0x000a200001117983 */ /* 0x000f620000300800 */
[-C--:B0-----:R-:W-:Y:S01]  /*13220*/  LEA.HI.X.SX32 R42, R69, R35.reuse, 0x1, P5 ;  /* 0x00000023452a7211 */ /* 0x081fe200028f0eff */
[----:B------:R-:W0:Y:S02]  /*13230*/  LDCU UR12, c[0x0][0x3b0] ;  /* 0x00007600ff0c77ac */ /* 0x000e240008000800 */
[----:B------:R-:W5:Y:S01]  /*13240*/  LDL.LU R14, [R1+0xa1c] ;  /* 0x000a1c00010e7983 */ /* 0x000f620000300800 */
[----:B------:R-:W-:Y:S01]  /*13250*/  LEA.HI.X.SX32 R120, R68, R35, 0x1, P6 ;  /* 0x0000002344787211 */ /* 0x000fe200030f0eff */
[----:B------:R-:W-:-:S02]  /*13260*/  @P0 IMAD.MOV.U32 R43, RZ, RZ, R42 ;  /* 0x000000ffff2b0224 */ /* 0x000fc400078e002a */
[----:B------:R-:W-:Y:S01]  /*13270*/  STL [R1+0x378], R41 ;  /* 0x0003782901007387 */ /* 0x000fe20000100800 */
[----:B------:R-:W-:-:S03]  /*13280*/  ISETP.GT.U32.AND P5, PT, R39, R71, PT ;  /* 0x000000472700720c */ /* 0x000fc60003fa4070 */
[----:B------:R0:W-:Y:S01]  /*13290*/  STL [R1+0x374], R42 ;  /* 0x0003742a01007387 */ /* 0x0001e20000100800 */
[----:B------:R-:W-:Y:S02]  /*132a0*/  ISETP.GT.U32.AND P2, PT, R39, R73, PT ;  /* 0x000000492700720c */ /* 0x000fe40003f44070 */
[----:B------:R-:W-:Y:S01]  /*132b0*/  ISETP.GE.AND P4, PT, R15, RZ, PT ;  /* 0x000000ff0f00720c */ /* 0x000fe20003f86270 */
[----:B0-----:R-:W-:Y:S01]  /*132c0*/  @P0 IMAD.MOV.U32 R42, RZ, RZ, R41 ;  /* 0x000000ffff2a0224 */ /* 0x001fe200078e0029 */
[----:B------:R-:W-:-:S04]  /*132d0*/  IADD3 R41, P6, PT, R67, R38, RZ ;  /* 0x0000002643297210 */ /* 0x000fc80007fde0ff */
[----:B------:R-:W-:Y:S01]  /*132e0*/  LEA.HI.X.SX32 R44, R67, R35, 0x1, P6 ;  /* 0x00000023432c7211 */ /* 0x000fe200030f0eff */
[----:B------:R0:W2:Y:S01]  /*132f0*/  @P0 LDG.E.U8 R88, desc[UR18][R42.64] ;  /* 0x000000122a580981 */ /* 0x0000a2000c1e1100 */
[----:B------:R-:W-:Y:S02]  /*13300*/  ISETP.GT.U32.AND P6, PT, R39, R72, PT ;  /* 0x000000482700720c */ /* 0x000fe40003fc4070 */
[----:B------:R-:W-:Y:S01]  /*13310*/  SEL R70, R5, R70, !P3 ;  /* 0x0000004605467207 */ /* 0x000fe20005800000 */
[----:B------:R-:W-:Y:S01]  /*13320*/  @!P5 IMAD.IADD R71, R71, 0x1, -R39 ;  /* 0x000000014747d824 */ /* 0x000fe200078e0a27 */
[----:B------:R-:W-:Y:S01]  /*13330*/  PRMT R69, RZ, 0x7610, R69 ;  /* 0x00007610ff457816 */ /* 0x000fe20000000045 */
[----:B0-----:R-:W-:Y:S02]  /*13340*/  @P0 IMAD.MOV.U32 R42, RZ, RZ, R45 ;  /* 0x000000ffff2a0224 */ /* 0x001fe400078e002d */
[----:B------:R-:W-:Y:S02]  /*13350*/  @P0 IMAD.MOV.U32 R43, RZ, RZ, R120 ;  /* 0x000000ffff2b0224 */ /* 0x000fe400078e0078 */
[----:B------:R-:W-:-:S03]  /*13360*/  @!P2 IMAD.IADD R73, R73, 0x1, -R39 ;  /* 0x000000014949a824 */ /* 0x000fc600078e0a27 */
[----:B------:R0:W2:Y:S01]  /*13370*/  @P0 LDG.E.U8 R87, desc[UR18][R42.64] ;  /* 0x000000122a570981 */ /* 0x0000a2000c1e1100 */
[----:B------:R-:W-:Y:S01]  /*13380*/  IMAD R70, R70, UR13, RZ ;  /* 0x0000000d46467c24 */ /* 0x000fe2000f8e02ff */
[----:B------:R-:W-:Y:S01]  /*13390*/  ISETP.GE.AND P5, PT, R138, RZ, PT ;  /* 0x000000ff8a00720c */ /* 0x000fe20003fa6270 */
[----:B------:R-:W-:Y:S02]  /*133a0*/  @!P4 IMAD.MOV R71, RZ, RZ, -R71 ;  /* 0x000000ffff47c224 */ /* 0x000fe400078e0a47 */
[----:B------:R-:W-:Y:S01]  /*133b0*/  @!P6 IMAD.IADD R72, R72, 0x1, -R39 ;  /* 0x000000014848e824 */ /* 0x000fe200078e0a27 */
[C---:B------:R-:W-:Y:S01]  /*133c0*/  ISETP.GT.U32.AND P6, PT, R39.reuse, R73, PT ;  /* 0x000000492700720c */ /* 0x040fe20003fc4070 */
[----:B------:R-:W-:Y:S01]  /*133d0*/  STL [R1+0x380], R45 ;  /* 0x0003802d01007387 */ /* 0x000fe20000100800 */
[----:B0-----:R-:W-:Y:S02]  /*133e0*/  @P0 IMAD.MOV.U32 R42, RZ, RZ, R41 ;  /* 0x000000ffff2a0224 */ /* 0x001fe400078e0029 */
[----:B------:R-:W-:Y:S01]  /*133f0*/  @P0 IMAD.MOV.U32 R43, RZ, RZ, R44 ;  /* 0x000000ffff2b0224 */ /* 0x000fe200078e002c */
[----:B------:R-:W-:Y:S01]  /*13400*/  ISETP.GT.U32.AND P4, PT, R39, R74, PT ;  /* 0x0000004a2700720c */ /* 0x000fe20003f84070 */
[----:B------:R-:W0:Y:S03]  /*13410*/  LDCU UR13, c[0x0][0x3b0] ;  /* 0x00007600ff0d77ac */ /* 0x000e260008000800 */
[----:B------:R1:W2:Y:S01]  /*13420*/  @P0 LDG.E.U8 R69, desc[UR18][R42.64] ;  /* 0x000000122a450981 */ /* 0x0002a2000c1e1100 */
[----:B------:R-:W-:-:S02]  /*13430*/  SEL R71, R5, R71, !P3 ;  /* 0x0000004705477207 */ /* 0x000fc40005800000 */
[----:B-1----:R-:W-:-:S03]  /*13440*/  IADD3 R42, P2, PT, R70, R38, RZ ;  /* 0x00000026462a7210 */ /* 0x002fc60007f5e0ff */
[----:B------:R-:W-:Y:S01]  /*13450*/  IMAD R71, R71, UR4, RZ ;  /* 0x0000000447477c24 */ /* 0x000fe2000f8e02ff */
[----:B------:R-:W-:Y:S01]  /*13460*/  STL [R1+0x37c], R120 ;  /* 0x00037c7801007387 */ /* 0x000fe20000100800 */
[----:B------:R-:W1:Y:S01]  /*13470*/  LDCU UR4, c[0x0][0x3b0] ;  /* 0x00007600ff0477ac */ /* 0x000e620008000800 */
[----:B------:R-:W-:Y:S02]  /*13480*/  LEA.HI.X.SX32 R43, R70, R35, 0x1, P2 ;  /* 0x00000023462b7211 */ /* 0x000fe400010f0eff */
[----:B------:R-:W-:Y:S01]  /*13490*/  ISETP.GE.AND P2, PT, R135, RZ, PT ;  /* 0x000000ff8700720c */ /* 0x000fe20003f46270 */
[----:B------:R0:W-:Y:S01]  /*134a0*/  STL [R1+0x3a8], R41 ;  /* 0x0003a82901007387 */ /* 0x0001e20000100800 */
[----:B------:R-:W-:Y:S02]  /*134b0*/  @!P5 IMAD.MOV R72, RZ, RZ, -R72 ;  /* 0x000000ffff48d224 */ /* 0x000fe400078e0a48 */
[--C-:B------:R-:W-:Y:S01]  /*134c0*/  @!P6 IMAD.IADD R73, R73, 0x1, -R39.reuse ;  /* 0x000000014949e824 */ /* 0x100fe200078e0a27 */
[----:B------:R-:W-:Y:S01]  /*134d0*/  ISETP.GT.U32.AND P6, PT, R39, R76, PT ;  /* 0x0000004c2700720c */ /* 0x000fe20003fc4070 */
[----:B------:R-:W5:Y:S01]  /*134e0*/  LDL.LU R15, [R1+0xa18] ;  /* 0x000a1800010f7983 */ /* 0x000f620000300800 */
[----:B------:R-:W-:Y:S01]  /*134f0*/  @!P4 IMAD.IADD R74, R74, 0x1, -R39 ;  /* 0x000000014a4ac824 */ /* 0x000fe200078e0a27 */
[----:B0-----:R-:W-:-:S02]  /*13500*/  IADD3 R41, P5, PT, R71, R38, RZ ;  /* 0x0000002647297210 */ /* 0x001fc40007fbe0ff */
[----:B------:R0:W-:Y:S01]  /*13510*/  STL [R1+0x3a4], R44 ;  /* 0x0003a42c01007387 */ /* 0x0001e20000100800 */
[----:B------:R-:W-:Y:S02]  /*13520*/  SEL R72, R5, R72, !P3 ;  /* 0x0000004805487207 */ /* 0x000fe40005800000 */
[----:B------:R-:W-:Y:S01]  /*13530*/  @!P2 IMAD.MOV R73, RZ, RZ, -R73 ;  /* 0x000000ffff49a224 */ /* 0x000fe200078e0a49 */
[----:B------:R-:W-:Y:S01]  /*13540*/  PRMT R68, RZ, 0x7610, R68 ;  /* 0x00007610ff447816 */ /* 0x000fe20000000044 */
[----:B------:R-:W5:Y:S01]  /*13550*/  LDL.LU R138, [R1+0xa14] ;  /* 0x000a1400018a7983 */ /* 0x000f620000300800 */
[----:B------:R-:W-:Y:S02]  /*13560*/  ISETP.GT.U32.AND P4, PT, R39, R74, PT ;  /* 0x0000004a2700720c */ /* 0x000fe40003f84070 */
[----:B0-----:R-:W-:Y:S01]  /*13570*/  LEA.HI.X.SX32 R44, R71, R35, 0x1, P5 ;  /* 0x00000023472c7211 */ /* 0x001fe200028f0eff */
[----:B------:R-:W-:Y:S01]  /*13580*/  IMAD R72, R72, UR5, RZ ;  /* 0x0000000548487c24 */ /* 0x000fe2000f8e02ff */
[----:B------:R-:W-:Y:S01]  /*13590*/  ISETP.GT.U32.AND P5, PT, R39, R75, PT ;  /* 0x0000004b2700720c */ /* 0x000fe20003fa4070 */
[----:B------:R0:W-:Y:S01]  /*135a0*/  STL [R1+0x3b0], R42 ;  /* 0x0003b02a01007387 */ /* 0x0001e20000100800 */
[----:B------:R-:W-:Y:S01]  /*135b0*/  PRMT R67, RZ, 0x7610, R67 ;  /* 0x00007610ff437816 */ /* 0x000fe20000000043 */
[--C-:B------:R-:W-:Y:S01]  /*135c0*/  @!P6 IMAD.IADD R76, R76, 0x1, -R39.reuse ;  /* 0x000000014c4ce824 */ /* 0x100fe200078e0a27 */
[----:B------:R-:W-:Y:S01]  /*135d0*/  SEL R73, R5, R73, !P3 ;  /* 0x0000004905497207 */ /* 0x000fe20005800000 */
[----:B------:R-:W5:Y:S04]  /*135e0*/  LDL.LU R135, [R1+0xa10] ;  /* 0x000a100001877983 */ /* 0x000f680000300800 */
[----:B------:R0:W2:Y:S01]  /*135f0*/  @P0 LDG.E.U8 R68, desc[UR18][R42.64] ;  /* 0x000000122a440981 */ /* 0x0000a2000c1e1100 */
[----:B------:R-:W-:Y:S01]  /*13600*/  ISETP.GE.AND P2, PT, R12, RZ, PT ;  /* 0x000000ff0c00720c */ /* 0x000fe20003f46270 */
[----:B------:R-:W-:Y:S01]  /*13610*/  @!P4 IMAD.IADD R74, R74, 0x1, -R39 ;  /* 0x000000014a4ac824 */ /* 0x000fe200078e0a27 */
[----:B------:R-:W3:Y:S01]  /*13620*/  LDCU UR5, c[0x0][0x3b0] ;  /* 0x00007600ff0577ac */ /* 0x000ee20008000800 */
[----:B------:R1:W-:Y:S04]  /*13630*/  STL [R1+0x3ac], R43 ;  /* 0x0003ac2b01007387 */ /* 0x0003e80000100800 */
[----:B------:R-:W-:Y:S01]  /*13640*/  STL [R1+0x3b8], R41 ;  /* 0x0003b82901007387 */ /* 0x000fe20000100800 */
[----:B0-----:R-:W-:-:S03]  /*13650*/  @P0 IMAD.MOV.U32 R42, RZ, RZ, R41 ;  /* 0x000000ffff2a0224 */ /* 0x001fc600078e0029 */
[----:B------:R0:W-:Y:S01]  /*13660*/  STL [R1+0x3b4], R44 ;  /* 0x0003b42c01007387 */ /* 0x0001e20000100800 */
[----:B-1----:R-:W-:Y:S02]  /*13670*/  @P0 IMAD.MOV.U32 R43, RZ, RZ, R44 ;  /* 0x000000ffff2b0224 */ /* 0x002fe400078e002c */
[----:B------:R-:W-:Y:S01]  /*13680*/  IMAD R73, R73, UR4, RZ ;  /* 0x0000000449497c24 */ /* 0x000fe2000f8e02ff */
[----:B------:R-:W5:Y:S01]  /*13690*/  LDL.LU R12, [R1+0xa0c] ;  /* 0x000a0c00010c7983 */ /* 0x000f620000300800 */
[----:B------:R-:W-:-:S03]  /*136a0*/  @!P5 IMAD.IADD R75, R75, 0x1, -R39 ;  /* 0x000000014b4bd824 */ /* 0x000fc600078e0a27 */
[----:B------:R1:W2:Y:S01]  /*136b0*/  @P0 LDG.E.U8 R67, desc[UR18][R42.64] ;  /* 0x000000122a430981 */ /* 0x0002a2000c1e1100 */
[CC--:B0-----:R-:W-:Y:S01]  /*136c0*/  IADD3 R44, P6, PT, R72.reuse, R38.reuse, RZ ;  /* 0x00000026482c7210 */ /* 0x0c1fe20007fde0ff */
[----:B------:R-:W-:Y:S01]  /*136d0*/  @!P2 IMAD.MOV R74, RZ, RZ, -R74 ;  /* 0x000000ffff4aa224 */ /* 0x000fe200078e0a4a */
[----:B------:R-:W-:Y:S01]  /*136e0*/  IADD3 R41, P4, PT, R73, R38, RZ ;  /* 0x0000002649297210 */ /* 0x000fe20007f9e0ff */
[----:B------:R-:W0:Y:S01]  /*136f0*/  LDCU UR4, c[0x0][0x3b0] ;  /* 0x00007600ff0477ac */ /* 0x000e220008000800 */
[C---:B------:R-:W-:Y:S01]  /*13700*/  ISETP.GT.U32.AND P5, PT, R39.reuse, R76, PT ;  /* 0x0000004c2700720c */ /* 0x040fe20003fa4070 */
[----:B------:R-:W-:Y:S01]  /*13710*/  STL [R1+0x3c0], R44 ;  /* 0x0003c02c01007387 */ /* 0x000fe20000100800 */
[----:B-1----:R-:W-:Y:S02]  /*13720*/  LEA.HI.X.SX32 R42, R72, R35, 0x1, P6 ;  /* 0x00000023482a7211 */ /* 0x002fe400030f0eff */
[----:B------:R-:W-:-:S03]  /*13730*/  ISETP.GT.U32.AND P6, PT, R39, R75, PT ;  /* 0x0000004b2700720c */ /* 0x000fc60003fc4070 */
[----:B------:R1:W-:Y:S01]  /*13740*/  STL [R1+0x3bc], R42 ;  /* 0x0003bc2a01007387 */ /* 0x0003e20000100800 */
[----:B------:R-:W-:Y:S02]  /*13750*/  @P0 IMAD.MOV.U32 R43, RZ, RZ, R42 ;  /* 0x000000ffff2b0224 */ /* 0x000fe400078e002a */
[----:B-1----:R-:W-:Y:S01]  /*13760*/  @P0 IMAD.MOV.U32 R42, RZ, RZ, R44 ;  /* 0x000000ffff2a0224 */ /* 0x002fe200078e002c */
[----:B------:R-:W-:Y:S02]  /*13770*/  LEA.HI.X.SX32 R44, R73, R35, 0x1, P4 ;  /* 0x00000023492c7211 */ /* 0x000fe400020f0eff */
[----:B------:R-:W-:Y:S02]  /*13780*/  ISETP.GE.AND P4, PT, R13, RZ, PT ;  /* 0x000000ff0d00720c */ /* 0x000fe40003f86270 */
[----:B------:R-:W-:Y:S01]  /*13790*/  ISETP.GT.U32.AND P2, PT, R39, R79, PT ;  /* 0x0000004f2700720c */ /* 0x000fe20003f44070 */
[--C-:B------:R-:W-:Y:S02]  /*137a0*/  @!P5 IMAD.IADD R76, R76, 0x1, -R39.reuse ;  /* 0x000000014c4cd824 */ /* 0x100fe400078e0a27 */
[----:B------:R-:W-:Y:S01]  /*137b0*/  @!P6 IMAD.IADD R75, R75, 0x1, -R39 ;  /* 0x000000014b4be824 */ /* 0x000fe200078e0a27 */
[----:B------:R-:W-:-:S02]  /*137c0*/  ISETP.GE.AND P6, PT, R10, RZ, PT ;  /* 0x000000ff0a00720c */ /* 0x000fc40003fc6270 */
[----:B------:R-:W-:Y:S02]  /*137d0*/  ISETP.GT.U32.AND P5, PT, R39, R78, PT ;  /* 0x0000004e2700720c */ /* 0x000fe40003fa4070 */
[----:B------:R-:W-:-:S03]  /*137e0*/  SEL R74, R5, R74, !P3 ;  /* 0x0000004a054a7207 */ /* 0x000fc60005800000 */
[----:B------:R-:W-:Y:S01]  /*137f0*/  @!P4 IMAD.MOV R76, RZ, RZ, -R76 ;  /* 0x000000ffff4cc224 */ /* 0x000fe200078e0a4c */
[----:B------:R-:W-:Y:S01]  /*13800*/  PRMT R66, RZ, 0x7610, R66 ;  /* 0x00007610ff427816 */ /* 0x000fe20000000042 */
[----:B------:R-:W-:Y:S01]  /*13810*/  IMAD R74, R74, UR12, RZ ;  /* 0x0000000c4a4a7c24 */ /* 0x000fe2000f8e02ff */
[----:B------:R1:W-:Y:S01]  /*13820*/  STL [R1+0x3e8], R41 ;  /* 0x0003e82901007387 */ /* 0x0003e20000100800 */
[----:B------:R-:W-:Y:S01]  /*13830*/  @!P2 IMAD.IADD R79, R79, 0x1, -R39 ;  /* 0x000000014f4fa824 */ /* 0x000fe200078e0a27 */
[----:B------:R-:W-:Y:S01]  /*13840*/  SEL R76, R5, R76, !P3 ;  /* 0x0000004c054c7207 */ /* 0x000fe20005800000 */
[----:B------:R-:W-:Y:S01]  /*13850*/  @!P6 IMAD.MOV R75, RZ, RZ, -R75 ;  /* 0x000000ffff4be224 */ /* 0x000fe200078e0a4b */
[----:B------:R0:W2:Y:S01]  /*13860*/  @P0 LDG.E.U8 R66, desc[UR18][R42.64] ;  /* 0x000000122a420981 */ /* 0x0000a2000c1e1100 */
[----:B------:R-:W-:Y:S01]  /*13870*/  @!P5 IMAD.IADD R78, R78, 0x1, -R39 ;  /* 0x000000014e4ed824 */ /* 0x000fe200078e0a27 */
[----:B------:R-:W-:Y:S01]  /*13880*/  PRMT R65, RZ, 0x7610, R65 ;  /* 0x00007610ff417816 */ /* 0x000fe20000000041 */
[----:B---3--:R-:W-:Y:S01]  /*13890*/  IMAD R76, R76, UR5, RZ ;  /* 0x000000054c4c7c24 */ /* 0x008fe2000f8e02ff */
[----:B------:R-:W-:Y:S01]  /*138a0*/  ISETP.GT.U32.AND P2, PT, R39, R79, PT ;  /* 0x0000004f2700720c */ /* 0x000fe20003f44070 */
[----:B------:R-:W5:Y:S01]  /*138b0*/  LDL.LU R13, [R1+0xa08] ;  /* 0x000a0800010d7983 */ /* 0x000f620000300800 */
[----:B------:R-:W-:Y:S01]  /*138c0*/  PRMT R64, RZ, 0x7610, R64 ;  /* 0x00007610ff407816 */ /* 0x000fe20000000040 */
[----:B------:R-:W3:Y:S01]  /*138d0*/  LDCU UR5, c[0x0][0x3b0] ;  /* 0x00007600ff0577ac */ /* 0x000ee20008000800 */
[----:B0-----:R-:W-:Y:S01]  /*138e0*/  @P0 IMAD.MOV.U32 R42, RZ, RZ, R41 ;  /* 0x000000ffff2a0224 */ /* 0x001fe200078e0029 */
[-C--:B-1----:R-:W-:Y:S01]  /*138f0*/  IADD3 R41, P4, PT, R74, R38.reuse, RZ ;  /* 0x000000264a297210 */ /* 0x082fe20007f9e0ff */
[----:B------:R0:W-:Y:S01]  /*13900*/  STL [R1+0x3e4], R44 ;  /* 0x0003e42c01007387 */ /* 0x0001e20000100800 */
[----:B------:R-:W-:Y:S01]  /*13910*/  @P0 IMAD.MOV.U32 R43, RZ, RZ, R44 ;  /* 0x000000ffff2b0224 */ /* 0x000fe200078e002c */
[----:B------:R-:W-:Y:S01]  /*13920*/  IADD3 R45, P5, PT, R76, R38, RZ ;  /* 0x000000264c2d7210 */ /* 0x000fe20007fbe0ff */
[----:B------:R-:W1:Y:S01]  /*13930*/  LDCU UR12, c[0x0][0x3b0] ;  /* 0x00007600ff0c77ac */ /* 0x000e620008000800 */
[----:B------:R-:W-:Y:S01]  /*13940*/  SEL R75, R5, R75, !P3 ;  /* 0x0000004b054b7207 */ /* 0x000fe20005800000 */
[----:B------:R-:W5:Y:S01]  /*13950*/  LDL.LU R10, [R1+0xa04] ;  /* 0x000a0400010a7983 */ /* 0x000f620000300800 */
[----:B------:R-:W-:-:S02]  /*13960*/  ISETP.GT.U32.AND P6, PT, R39, R78, PT ;  /* 0x0000004e2700720c */ /* 0x000fc40003fc4070 */
[----:B0-----:R-:W-:Y:S01]  /*13970*/  LEA.HI.X.SX32 R44, R74, R35, 0x1, P4 ;  /* 0x000000234a2c7211 */ /* 0x001fe200020f0eff */
[----:B------:R0:W2:Y:S01]  /*13980*/  @P0 LDG.E.U8 R65, desc[UR18][R42.64] ;  /* 0x000000122a410981 */ /* 0x0000a2000c1e1100 */
[----:B------:R-:W-:Y:S02]  /*13990*/  ISETP.GT.U32.AND P4, PT, R39, R77, PT ;  /* 0x0000004d2700720c */ /* 0x000fe40003f84070 */
[----:B------:R-:W-:Y:S01]  /*139a0*/  LEA.HI.X.SX32 R70, R76, R35, 0x1, P5 ;  /* 0x000000234c467211 */ /* 0x000fe200028f0eff */
[----:B------:R-:W-:Y:S01]  /*139b0*/  IMAD R75, R75, UR4, RZ ;  /* 0x000000044b4b7c24 */ /* 0x000fe2000f8e02ff */
[----:B------:R-:W-:Y:S01]  /*139c0*/  ISETP.GE.AND P5, PT, R11, RZ, PT ;  /* 0x000000ff0b00720c */ /* 0x000fe20003fa6270 */
[----:B------:R1:W-:Y:S01]  /*139d0*/  STL [R1+0x3f0], R41 ;  /* 0x0003f02901007387 */ /* 0x0003e20000100800 */
[----:B------:R-:W-:Y:S01]  /*139e0*/  @!P2 IMAD.IADD R79, R79, 0x1, -R39 ;  /* 0x000000014f4fa824 */ /* 0x000fe200078e0a27 */
[----:B------:R-:W-:Y:S02]  /*139f0*/  PRMT R63, RZ, 0x7610, R63 ;  /* 0x00007610ff3f7816 */ /* 0x000fe4000000003f */
[----:B------:R-:W-:-:S02]  /*13a00*/  @!P6 IMAD.IADD R78, R78, 0x1, -R39 ;  /* 0x000000014e4ee824 */ /* 0x000fc400078e0a27 */
[----:B0-----:R-:W-:Y:S01]  /*13a10*/  @P0 IMAD.MOV.U32 R42, RZ, RZ, R41 ;  /* 0x000000ffff2a0224 */ /* 0x001fe200078e0029 */
[----:B------:R0:W-:Y:S01]  /*13a20*/  STL [R1+0x3ec], R44 ;  /* 0x0003ec2c01007387 */ /* 0x0001e20000100800 */
[----:B------:R-:W-:Y:S01]  /*13a30*/  @P0 IMAD.MOV.U32 R43, RZ, RZ, R44 ;  /* 0x000000ffff2b0224 */ /* 0x000fe200078e002c */
[----:B------:R-:W-:Y:S01]  /*13a40*/  PRMT R62, RZ, 0x7610, R62 ;  /* 0x00007610ff3e7816 */ /* 0x000fe2000000003e */
[----:B------:R-:W-:Y:S01]  /*13a50*/  @!P4 IMAD.IADD R77, R77, 0x1, -R39 ;  /* 0x000000014d4dc824 */ /* 0x000fe200078e0a27 */
[C---:B-1----:R-:W-:Y:S01]  /*13a60*/  IADD3 R41, P2, PT, R75.reuse, R38, RZ ;  /* 0x000000264b297210 */ /* 0x042fe20007f5e0ff */
[----:B------:R-:W1:Y:S01]  /*13a70*/  LDCU UR4, c[0x0][0x3b0] ;  /* 0x00007600ff0477ac */ /* 0x000e620008000800 */
[----:B------:R-:W-:Y:S01]  /*13a80*/  ISETP.GE.AND P6, PT, R8, RZ, PT ;  /* 0x000000ff0800720c */ /* 0x000fe20003fc6270 */
[----:B------:R-:W-:Y:S01]  /*13a90*/  @!P5 IMAD.MOV R79, RZ, RZ, -R79 ;  /* 0x000000ffff4fd224 */ /* 0x000fe200078e0a4f */
[----:B------:R3:W2:Y:S01]  /*13aa0*/  @P0 LDG.E.U8 R64, desc[UR18][R42.64] ;  /* 0x000000122a400981 */ /* 0x0006a2000c1e1100 */
[----:B0-----:R-:W-:-:S02]  /*13ab0*/  LEA.HI.X.SX32 R44, R75, R35, 0x1, P2 ;  /* 0x000000234b2c7211 */ /* 0x001fc400010f0eff */
[C---:B------:R-:W-:Y:S02]  /*13ac0*/  ISETP.GT.U32.AND P2, PT, R39.reuse, R80, PT ;  /* 0x000000502700720c */ /* 0x040fe40003f44070 */
[----:B------:R-:W-:Y:S02]  /*13ad0*/  ISETP.GT.U32.AND P4, PT, R39, R77, PT ;  /* 0x0000004d2700720c */ /* 0x000fe40003f84070 */
[----:B------:R-:W-:Y:S01]  /*13ae0*/  SEL R79, R5, R79, !P3 ;  /* 0x0000004f054f7207 */ /* 0x000fe20005800000 */
[----:B---3--:R-:W-:Y:S02]  /*13af0*/  @P0 IMAD.MOV.U32 R42, RZ, RZ, R45 ;  /* 0x000000ffff2a0224 */ /* 0x008fe400078e002d */
[----:B------:R-:W-:Y:S02]  /*13b00*/  @P0 IMAD.MOV.U32 R43, RZ, RZ, R70 ;  /* 0x000000ffff2b0224 */ /* 0x000fe400078e0046 */
[----:B------:R-:W-:-:S03]  /*13b10*/  IMAD R79, R79, UR13, RZ ;  /* 0x0000000d4f4f7c24 */ /* 0x000fc6000f8e02ff */
[----:B------:R0:W3:Y:S01]  /*13b20*/  @P0 LDG.E.U8 R63, desc[UR18][R42.64] ;  /* 0x000000122a3f0981 */ /* 0x0000e2000c1e1100 */
[----:B------:R-:W-:Y:S01]  /*13b30*/  @!P6 IMAD.MOV R78, RZ, RZ, -R78 ;  /* 0x000000ffff4ee224 */ /* 0x000fe200078e0a4e */
[----:B------:R-:W-:Y:S01]  /*13b40*/  ISETP.GE.AND P5, PT, R9, RZ, PT ;  /* 0x000000ff0900720c */ /* 0x000fe20003fa6270 */
[--C-:B------:R-:W-:Y:S01]  /*13b50*/  @!P2 IMAD.IADD R80, R80, 0x1, -R39.reuse ;  /* 0x000000015050a824 */ /* 0x100fe200078e0a27 */
[----:B------:R-:W-:Y:S01]  /*13b60*/  ISETP.GT.U32.AND P6, PT, R39, R81, PT ;  /* 0x000000512700720c */ /* 0x000fe20003fc4070 */
[----:B------:R-:W-:Y:S02]  /*13b70*/  @!P4 IMAD.IADD R77, R77, 0x1, -R39 ;  /* 0x000000014d4dc824 */ /* 0x000fe400078e0a27 */
[----:B0-----:R-:W-:Y:S02]  /*13b80*/  @P0 IMAD.MOV.U32 R42, RZ, RZ, R41 ;  /* 0x000000ffff2a0224 */ /* 0x001fe400078e0029 */
[----:B------:R-:W-:Y:S01]  /*13b90*/  @P0 IMAD.MOV.U32 R43, RZ, RZ, R44 ;  /* 0x000000ffff2b0224 */ /* 0x000fe200078e002c */
[----:B------:R-:W-:-:S02]  /*13ba0*/  SEL R78, R5, R78, !P3 ;  /* 0x0000004e054e7207 */ /* 0x000fc40005800000 */
[----:B------:R-:W-:Y:S02]  /*13bb0*/  ISETP.GT.U32.AND P2, PT, R39, R80, PT ;  /* 0x000000502700720c */ /* 0x000fe40003f44070 */
[----:B------:R0:W2:Y:S01]  /*13bc0*/  @P0 LDG.E.U8 R62, desc[UR18][R42.64] ;  /* 0x000000122a3e0981 */ /* 0x0000a2000c1e1100 */
[----:B------:R-:W-:Y:S01]  /*13bd0*/  IMAD R78, R78, UR5, RZ ;  /* 0x000000054e4e7c24 */ /* 0x000fe2000f8e02ff */
[----:B------:R-:W1:Y:S02]  /*13be0*/  LDCU UR5, c[0x0][0x3b0] ;  /* 0x00007600ff0577ac */ /* 0x000e640008000800 */
[----:B------:R-:W-:Y:S01]  /*13bf0*/  STL [R1+0x3f8], R45 ;  /* 0x0003f82d01007387 */ /* 0x000fe20000100800 */
[----:B------:R-:W-:-:S03]  /*13c00*/  @!P5 IMAD.MOV R77, RZ, RZ, -R77 ;  /* 0x000000ffff4dd224 */ /* 0x000fc600078e0a4d */
[----:B------:R-:W5:Y:S01]  /*13c10*/  LDL.LU R11, [R1+0xa00] ;  /* 0x000a0000010b7983 */ /* 0x000f620000300800 */
[----:B0-----:R-:W-:-:S04]  /*13c20*/  IADD3 R42, P4, PT, R79, R38, RZ ;  /* 0x000000264f2a7210 */ /* 0x001fc80007f9e0ff */
[----:B------:R-:W-:Y:S02]  /*13c30*/  LEA.HI.X.SX32 R43, R79, R35, 0x1, P4 ;  /* 0x000000234f2b7211 */ /* 0x000fe400020f0eff */
[----:B------:R-:W-:Y:S01]  /*13c40*/  ISETP.GE.AND P4, PT, R132, RZ, PT ;  /* 0x000000ff8400720c */ /* 0x000fe20003f86270 */
[----:B------:R-:W-:Y:S01]  /*13c50*/  STL [R1+0x3f4], R70 ;  /* 0x0003f44601007387 */ /* 0x000fe20000100800 */
[----:B------:R-:W-:-:S03]  /*13c60*/  @!P6 IMAD.IADD R81, R81, 0x1, -R39 ;  /* 0x000000015151e824 */ /* 0x000fc600078e0a27 */
[----:B------:R-:W5:Y:S04]  /*13c70*/  LDL.LU R8, [R1+0x9fc] ;  /* 0x0009fc0001087983 */ /* 0x000f680000300800 */
[----:B------:R0:W-:Y:S01]  /*13c80*/  STL [R1+0x400], R41 ;  /* 0x0004002901007387 */ /* 0x0001e20000100800 */
[----:B------:R-:W-:Y:S01]  /*13c90*/  @!P2 IMAD.IADD R80, R80, 0x1, -R39 ;  /* 0x000000015050a824 */ /* 0x000fe200078e0a27 */
[----:B------:R-:W-:Y:S02]  /*13ca0*/  ISETP.GT.U32.AND P6, PT, R39, R81, PT ;  /* 0x000000512700720c */ /* 0x000fe40003fc4070 */
[----:B------:R1:W-:Y:S01]  /*13cb0*/  STL [R1+0x3fc], R44 ;  /* 0x0003fc2c01007387 */ /* 0x0003e20000100800 */
[C---:B0-----:R-:W-:Y:S01]  /*13cc0*/  IADD3 R41, P5, PT, R78.reuse, R38, RZ ;  /* 0x000000264e297210 */ /* 0x041fe20007fbe0ff */
[----:B------:R-:W-:Y:S01]  /*13cd0*/  @!P4 IMAD.MOV R80, RZ, RZ, -R80 ;  /* 0x000000ffff50c224 */ /* 0x000fe200078e0a50 */
[----:B------:R-:W-:Y:S01]  /*13ce0*/  PRMT R61, RZ, 0x7610, R61 ;  /* 0x00007610ff3d7816 */ /* 0x000fe2000000003d */
[----:B------:R-:W5:Y:S01]  /*13cf0*/  LDL.LU R9, [R1+0x9f8] ;  /* 0x0009f80001097983 */ /* 0x000f620000300800 */
[----:B-1----:R-:W-:-:S02]  /*13d00*/  LEA.HI.X.SX32 R44, R78, R35, 0x1, P5 ;  /* 0x000000234e2c7211 */ /* 0x002fc400028f0eff */
[----:B------:R-:W-:Y:S01]  /*13d10*/  ISETP.GT.U32.AND P5, PT, R39, R82, PT ;  /* 0x000000522700720c */ /* 0x000fe20003fa4070 */
[----:B------:R0:W-:Y:S01]  /*13d20*/  STL [R1+0x428], R42 ;  /* 0x0004282a01007387 */ /* 0x0001e20000100800 */
[----:B------:R-:W-:Y:S02]  /*13d30*/  ISETP.GE.AND P2, PT, R130, RZ, PT ;  /* 0x000000ff8200720c */ /* 0x000fe40003f46270 */
[----:B------:R-:W-:Y:S01]  /*13d40*/  SEL R77, R5, R77, !P3 ;  /* 0x0000004d054d7207 */ /* 0x000fe20005800000 */
[----:B------:R-:W5:Y:S01]  /*13d50*/  LDL.LU R132, [R1+0x9f4] ;  /* 0x0009f40001847983 */ /* 0x000f620000300800 */
[----:B------:R-:W-:Y:S02]  /*13d60*/  ISETP.GT.U32.AND P4, PT, R39, R84, PT ;  /* 0x000000542700720c */ /* 0x000fe40003f84070 */
[----:B------:R-:W-:Y:S01]  /*13d70*/  PRMT R60, RZ, 0x7610, R60 ;  /* 0x00007610ff3c7816 */ /* 0x000fe2000000003c */
[----:B------:R-:W-:Y:S01]  /*13d80*/  STL [R1+0x430], R41 ;  /* 0x0004302901007387 */ /* 0x000fe20000100800 */
[----:B------:R-:W-:Y:S01]  /*13d90*/  SEL R80, R5, R80, !P3 ;  /* 0x0000005005507207 */ /* 0x000fe20005800000 */
[----:B------:R-:W-:Y:S01]  /*13da0*/  IMAD R77, R77, UR4, RZ ;  /* 0x000000044d4d7c24 */ /* 0x000fe2000f8e02ff */
[----:B------:R-:W1:Y:S01]  /*13db0*/  LDCU UR4, c[0x0][0x3b0] ;  /* 0x00007600ff0477ac */ /* 0x000e620008000800 */
[----:B------:R0:W-:Y:S04]  /*13dc0*/  STL [R1+0x424], R43 ;  /* 0x0004242b01007387 */ /* 0x0001e80000100800 */
[----:B------:R0:W2:Y:S01]  /*13dd0*/  @P0 LDG.E.U8 R61, desc[UR18][R42.64] ;  /* 0x000000122a3d0981 */ /* 0x0000a2000c1e1100 */
[----:B------:R-:W-:-:S02]  /*13de0*/  @!P6 IMAD.IADD R81, R81, 0x1, -R39 ;  /* 0x000000015151e824 */ /* 0x000fc400078e0a27 */
[----:B------:R-:W-:Y:S02]  /*13df0*/  IMAD R80, R80, UR5, RZ ;  /* 0x0000000550507c24 */ /* 0x000fe4000f8e02ff */
[--C-:B------:R-:W-:Y:S02]  /*13e00*/  @!P5 IMAD.IADD R82, R82, 0x1, -R39.reuse ;  /* 0x000000015252d824 */ /* 0x100fe400078e0a27 */
[----:B------:R-:W-:Y:S01]  /*13e10*/  @!P4 IMAD.IADD R84, R84, 0x1, -R39 ;  /* 0x000000015454c824 */ /* 0x000fe200078e0a27 */
[----:B------:R1:W-:Y:S01]  /*13e20*/  STL [R1+0x42c], R44 ;  /* 0x00042c2c01007387 */ /* 0x0003e20000100800 */
[----:B0-----:R-:W-:Y:S02]  /*13e30*/  @P0 IMAD.MOV.U32 R42, RZ, RZ, R41 ;  /* 0x000000ffff2a0224 */ /* 0x001fe400078e0029 */
[----:B------:R-:W-:Y:S02]  /*13e40*/  @P0 IMAD.MOV.U32 R43, RZ, RZ, R44 ;  /* 0x000000ffff2b0224 */ /* 0x000fe400078e002c */
[----:B------:R-:W-:Y:S01]  /*13e50*/  @!P2 IMAD.MOV R81, RZ, RZ, -R81 ;  /* 0x000000ffff51a224 */ /* 0x000fe200078e0a51 */
[----:B------:R-:W-:Y:S01]  /*13e60*/  ISETP.GT.U32.AND P6, PT, R39, R82, PT ;  /* 0x000000522700720c */ /* 0x000fe20003fc4070 */
[----:B------:R-:W5:Y:S01]  /*13e70*/  LDL.LU R130, [R1+0x9f0] ;  /* 0x0009f00001827983 */ /* 0x000f620000300800 */
[----:B------:R-:W-:Y:S01]  /*13e80*/  PRMT R59, RZ, 0x7610, R59 ;  /* 0x00007610ff3b7816 */ /* 0x000fe2000000003b */
[----:B------:R-:W0:Y:S02]  /*13e90*/  LDCU UR5, c[0x0][0x3b0] ;  /* 0x00007600ff0577ac */ /* 0x000e240008000800 */
[----:B------:R1:W2:Y:S01]  /*13ea0*/  @P0 LDG.E.U8 R60, desc[UR18][R42.64] ;  /* 0x000000122a3c0981 */ /* 0x0002a2000c1e1100 */
[----:B------:R-:W-:-:S02]  /*13eb0*/  IADD3 R41, P2, PT, R80, R38, RZ ;  /* 0x0000002650297210 */ /* 0x000fc40007f5e0ff */
[----:B-1----:R-:W-:-:S04]  /*13ec0*/  IADD3 R42, P5, PT, R77, R38, RZ ;  /* 0x000000264d2a7210 */ /* 0x002fc80007fbe0ff */
[----:B------:R-:W-:Y:S02]  /*13ed0*/  LEA.HI.X.SX32 R43, R77, R35, 0x1, P5 ;  /* 0x000000234d2b7211 */ /* 0x000fe400028f0eff */
[----:B------:R-:W-:Y:S02]  /*13ee0*/  ISETP.GT.U32.AND P5, PT, R39, R83, PT ;  /* 0x000000532700720c */ /* 0x000fe40003fa4070 */
[----:B------:R-:W-:Y:S02]  /*13ef0*/  LEA.HI.X.SX32 R44, R80, R35, 0x1, P2 ;  /* 0x00000023502c7211 */ /* 0x000fe400010f0eff */
[----:B------:R-:W-:Y:S02]  /*13f00*/  ISETP.GE.AND P4, PT, R6, RZ, PT ;  /* 0x000000ff0600720c */ /* 0x000fe40003f86270 */
[----:B------:R-:W-:Y:S01]  /*13f10*/  SEL R81, R5, R81, !P3 ;  /* 0x0000005105517207 */ /* 0x000fe20005800000 */
[----:B------:R1:W-:Y:S01]  /*13f20*/  STL [R1+0x438], R42 ;  /* 0x0004382a01007387 */ /* 0x0003e20000100800 */
[----:B------:R-:W-:Y:S01]  /*13f30*/  ISETP.GT.U32.AND P2, PT, R39, R84, PT ;  /* 0x000000542700720c */ /* 0x000fe20003f44070 */
[----:B------:R-:W-:-:S02]  /*13f40*/  @!P6 IMAD.IADD R82, R82, 0x1, -R39 ;  /* 0x000000015252e824 */ /* 0x000fc400078e0a27 */
[----:B------:R-:W-:Y:S01]  /*13f50*/  IMAD R81, R81, UR4, RZ ;  /* 0x0000000451517c24 */ /* 0x000fe2000f8e02ff */
[----:B------:R0:W-:Y:S01]  /*13f60*/  STL [R1+0x434], R43 ;  /* 0x0004342b01007387 */ /* 0x0001e20000100800 */
[--C-:B------:R-:W-:Y:S01]  /*13f70*/  @!P5 IMAD.IADD R83, R83, 0x1, -R39.reuse ;  /* 0x000000015353d824 */ /* 0x100fe200078e0a27 */
[----:B------:R-:W-:Y:S01]  /*13f80*/  PRMT R58, RZ, 0x7610, R58 ;  /* 0x00007610ff3a7816 */ /* 0x000fe2000000003a */
[----:B------:R-:W4:Y:S01]  /*13f90*/  LDCU UR4, c[0x0][0x3b0] ;  /* 0x00007600ff0477ac */ /* 0x000f220008000800 */
[----:B------:R1:W2:Y:S01]  /*13fa0*/  @P0 LDG.E.U8 R59, desc[UR18][R42.64] ;  /* 0x000000122a3b0981 */ /* 0x0002a2000c1e1100 */
[C---:B------:R-:W-:Y:S01]  /*13fb0*/  ISETP.GT.U32.AND P6, PT, R39.reuse, R85, PT ;  /* 0x000000552700720c */ /* 0x040fe20003fc4070 */
[----:B------:R-:W-:Y:S02]  /*13fc0*/  @!P4 IMAD.MOV R82, RZ, RZ, -R82 ;  /* 0x000000ffff52c224 */ /* 0x000fe400078e0a52 */
[----:B------:R0:W-:Y:S01]  /*13fd0*/  STL [R1+0x440], R41 ;  /* 0x0004402901007387 */ /* 0x0001e20000100800 */
[----:B------:R-:W-:Y:S01]  /*13fe0*/  @!P2 IMAD.IADD R84, R84, 0x1, -R39 ;  /* 0x000000015454a824 */ /* 0x000fe200078e0a27 */
[----:B------:R-:W-:Y:S01]  /*13ff0*/  ISETP.GT.U32.AND P5, PT, R39, R83, PT ;  /* 0x000000532700720c */ /* 0x000fe20003fa4070 */
[----:B-1----:R-:W-:-:S02]  /*14000*/  @P0 IMAD.MOV.U32 R42, RZ, RZ, R41 ;  /* 0x000000ffff2a0224 */ /* 0x002fc400078e0029 */
[----:B0-----:R-:W-:Y:S01]  /*14010*/  @P0 IMAD.MOV.U32 R43, RZ, RZ, R44 ;  /* 0x000000ffff2b0224 */ /* 0x001fe200078e002c */
[----:B------:R-:W-:-:S04]  /*14020*/  ISETP.GE.AND P4, PT, R7, RZ, PT ;  /* 0x000000ff0700720c */ /* 0x000fc80003f86270 */
[--C-:B------:R-:W-:Y:S01]  /*14030*/  @!P6 IMAD.IADD R85, R85, 0x1, -R39.reuse ;  /* 0x000000015555e824 */ /* 0x100fe200078e0a27 */
[----:B------:R-:W-:Y:S01]  /*14040*/  IADD3 R41, P2, PT, R81, R38, RZ ;  /* 0x0000002651297210 */ /* 0x000fe20007f5e0ff */
[----:B------:R-:W5:Y:S04]  /*14050*/  LDL.LU R6, [R1+0x9ec] ;  /* 0x0009ec0001067983 */ /* 0x000f680000300800 */
[----:B------:R0:W2:Y:S01]  /*14060*/  @P0 LDG.E.U8 R58, desc[UR18][R42.64] ;  /* 0x000000122a3a0981 */ /* 0x0000a2000c1e1100 */
[----:B------:R-:W-:Y:S02]  /*14070*/  SEL R82, R5, R82, !P3 ;  /* 0x0000005205527207 */ /* 0x000fe40005800000 */
[----:B0-----:R-:W-:Y:S02]  /*14080*/  LEA.HI.X.SX32 R42, R81, R35, 0x1, P2 ;  /* 0x00000023512a7211 */ /* 0x001fe400010f0eff */
[----:B------:R-:W-:Y:S01]  /*14090*/  ISETP.GE.AND P2, PT, R126, RZ, PT ;  /* 0x000000ff7e00720c */ /* 0x000fe20003f46270 */
[----:B------:R-:W-:Y:S01]  /*140a0*/  STL [R1+0x43c], R44 ;  /* 0x00043c2c01007387 */ /* 0x000fe20000100800 */
[----:B------:R-:W-:Y:S01]  /*140b0*/  @!P5 IMAD.IADD R83, R83, 0x1, -R39 ;  /* 0x000000015353d824 */ /* 0x000fe200078e0a27 */
[----:B------:R-:W-:Y:S01]  /*140c0*/  ISETP.GT.U32.AND P6, PT, R39, R85, PT ;  /* 0x000000552700720c */ /* 0x000fe20003fc4070 */
[----:B------:R-:W-:Y:S01]  /*140d0*/  IMAD R82, R82, UR5, RZ ;  /* 0x0000000552527c24 */ /* 0x000fe2000f8e02ff */
[----:B------:R-:W5:Y:S01]  /*140e0*/  LDL.LU R7, [R1+0x9e8] ;  /* 0x0009e80001077983 */ /* 0x000f620000300800 */
[----:B------:R-:W-:Y:S01]  /*140f0*/  @!P4 IMAD.MOV R84, RZ, RZ, -R84 ;  /* 0x000000ffff54c224 */ /* 0x000fe200078e0a54 */
[----:B------:R-:W-:Y:S01]  /*14100*/  PRMT R57, RZ, 0x7610, R57 ;  /* 0x00007610ff397816 */ /* 0x000fe20000000039 */
[----:B------:R-:W-:Y:S01]  /*14110*/  @P0 IMAD.MOV.U32 R43, RZ, RZ, R42 ;  /* 0x000000ffff2b0224 */ /* 0x000fe200078e002a */
[----:B------:R-:W-:Y:S01]  /*14120*/  STL [R1+0x468], R41 ;  /* 0x0004682901007387 */ /* 0x000fe20000100800 */
[----:B------:R-:W-:Y:S01]  /*14130*/  ISETP.GE.AND P5, PT, R125, RZ, PT ;  /* 0x000000ff7d00720c */ /* 0x000fe20003fa6270 */
[----:B------:R-:W0:Y:S02]  /*14140*/  LDCU UR5, c[0x0][0x3b0] ;  /* 0x00007600ff0577ac */ /* 0x000e240008000800 */
[----:B------:R-:W5:Y:S01]  /*14150*/  LDL.LU R126, [R1+0x9e4] ;  /* 0x0009e400017e7983 */ /* 0x000f620000300800 */
[----:B------:R-:W-:-:S03]  /*14160*/  @!P2 IMAD.MOV R83, RZ, RZ, -R83 ;  /* 0x000000ffff53a224 */ /* 0x000fc600078e0a53 */
[----:B------:R1:W-:Y:S01]  /*14170*/  STL [R1+0x464], R42 ;  /* 0x0004642a01007387 */ /* 0x0003e20000100800 */
[----:B------:R-:W-:Y:S02]  /*14180*/  SEL R84, R5, R84, !P3 ;  /* 0x0000005405547207 */ /* 0x000fe40005800000 */
[----:B------:R-:W-:Y:S01]  /*14190*/  ISETP.GT.U32.AND P4, PT, R39, R86, PT ;  /* 0x000000562700720c */ /* 0x000fe20003f84070 */
[----:B------:R-:W5:Y:S01]  /*141a0*/  LDL.LU R125, [R1+0x9e0] ;  /* 0x0009e000017d7983 */ /* 0x000f620000300800 */
[----:B-1----:R-:W-:Y:S01]  /*141b0*/  @P0 IMAD.MOV.U32 R42, RZ, RZ, R41 ;  /* 0x000000ffff2a0224 */ /* 0x002fe200078e0029 */
[----:B------:R-:W-:Y:S01]  /*141c0*/  IADD3 R41, P2, PT, R82, R38, RZ ;  /* 0x0000002652297210 */ /* 0x000fe20007f5e0ff */
[----:B----4-:R-:W-:Y:S01]  /*141d0*/  IMAD R84, R84, UR4, RZ ;  /* 0x0000000454547c24 */ /* 0x010fe2000f8e02ff */
[----:B------:R-:W-:Y:S01]  /*141e0*/  SEL R83, R5, R83, !P3 ;  /* 0x0000005305537207 */ /* 0x000fe20005800000 */
[----:B------:R-:W-:Y:S01]  /*141f0*/  @!P6 IMAD.IADD R85, R85, 0x1, -R39 ;  /* 0x000000015555e824 */ /* 0x000fe200078e0a27 */
[----:B------:R1:W4:Y:S01]  /*14200*/  @P0 LDG.E.U8 R57, desc[UR18][R42.64] ;  /* 0x000000122a390981 */ /* 0x000322000c1e1100 */
[----:B------:R-:W-:-:S05]  /*14210*/  PRMT R56, RZ, 0x7610, R56 ;  /* 0x00007610ff387816 */ /* 0x000fca0000000038 */
[----:B------:R-:W-:Y:S01]  /*14220*/  @!P4 IMAD.IADD R86, R86, 0x1, -R39 ;  /* 0x000000015656c824 */ /* 0x000fe200078e0a27 */
[----:B------:R-:W-:Y:S01]  /*14230*/  PRMT R55, RZ, 0x7610, R55 ;  /* 0x00007610ff377816 */ /* 0x000fe20000000037 */
[----:B------:R-:W-:Y:S01]  /*14240*/  STL [R1+0x470], R41 ;  /* 0x0004702901007387 */ /* 0x000fe20000100800 */
[----:B------:R-:W-:Y:S01]  /*14250*/  PRMT R54, RZ, 0x7610, R54 ;  /* 0x00007610ff367816 */ /* 0x000fe20000000036 */
[----:B------:R-:W0:Y:S01]  /*14260*/  LDCU UR4, c[0x0][0x3b0] ;  /* 0x00007600ff0477ac */ /* 0x000e220008000800 */
[----:B-1----:R-:W-:Y:S01]  /*14270*/  LEA.HI.X.SX32 R42, R82, R35, 0x1, P2 ;  /* 0x00000023522a7211 */ /* 0x002fe200010f0eff */
[----:B------:R-:W-:-:S04]  /*14280*/  IMAD R83, R83, UR12, RZ ;  /* 0x0000000c53537c24 */ /* 0x000fc8000f8e02ff */
[----:B------:R1:W-:Y:S01]  /*14290*/  STL [R1+0x46c], R42 ;  /* 0x00046c2a01007387 */ /* 0x0003e20000100800 */
[----:B------:R-:W-:Y:S02]  /*142a0*/  @P0 IMAD.MOV.U32 R43, RZ, RZ, R42 ;  /* 0x000000ffff2b0224 */ /* 0x000fe400078e002a */
[----:B------:R-:W-:Y:S02]  /*142b0*/  @!P5 IMAD.MOV R85, RZ, RZ, -R85 ;  /* 0x000000ffff55d224 */ /* 0x000fe400078e0a55 */
[----:B-1----:R-:W-:Y:S01]  /*142c0*/  @P0 IMAD.MOV.U32 R42, RZ, RZ, R41 ;  /* 0x000000ffff2a0224 */ /* 0x002fe200078e0029 */
[CC--:B------:R-:W-:Y:S02]  /*142d0*/  IADD3 R41, P2, PT, R84.reuse, R38.reuse, RZ ;  /* 0x0000002654297210 */ /* 0x0c0fe40007f5e0ff */
[----:B------:R-:W-:Y:S02]  /*142e0*/  IADD3 R44, P4, PT, R83, R38, RZ ;  /* 0x00000026532c7210 */ /* 0x000fe40007f9e0ff */
[----:B------:R-:W-:Y:S01]  /*142f0*/  LEA.HI.X.SX32 R70, R84, R35, 0x1, P2 ;  /* 0x0000002354467211 */ /* 0x000fe200010f0eff */
[----:B------:R1:W2:Y:S01]  /*14300*/  @P0 LDG.E.U8 R56, desc[UR18][R42.64] ;  /* 0x000000122a380981 */ /* 0x0002a2000c1e1100 */
[----:B------:R-:W-:-:S02]  /*14310*/  SEL R85, R5, R85, !P3 ;  /* 0x0000005505557207 */ /* 0x000fc40005800000 */
[----:B------:R-:W-:Y:S02]  /*14320*/  ISETP.GT.U32.AND P2, PT, R39, R86, PT ;  /* 0x000000562700720c */ /* 0x000fe40003f44070 */
[----:B------:R-:W-:Y:S01]  /*14330*/  LEA.HI.X.SX32 R45, R83, R35, 0x1, P4 ;  /* 0x00000023532d7211 */ /* 0x000fe200020f0eff */
[----:B0-----:R-:W-:Y:S02]  /*14340*/  IMAD R85, R85, UR5, RZ ;  /* 0x0000000555557c24 */ /* 0x001fe4000f8e02ff */
[----:B-1----:R-:W-:Y:S02]  /*14350*/  @P0 IMAD.MOV.U32 R42, RZ, RZ, R41 ;  /* 0x000000ffff2a0224 */ /* 0x002fe400078e0029 */
[----:B------:R-:W-:Y:S01]  /*14360*/  @P0 IMAD.MOV.U32 R43, RZ, RZ, R70 ;  /* 0x000000ffff2b0224 */ /* 0x000fe200078e0046 */
[----:B------:R-:W-:Y:S01]  /*14370*/  ISETP.GE.AND P4, PT, R4, RZ, PT ;  /* 0x000000ff0400720c */ /* 0x000fe20003f86270 */
[----:B------:R0:W-:Y:S01]  /*14380*/  STL [R1+0x478], R41 ;  /* 0x0004782901007387 */ /* 0x0001e20000100800 */
[----:B------:R-:W-:-:S03]  /*14390*/  PRMT R53, RZ, 0x7610, R53 ;  /* 0x00007610ff357816 */ /* 0x000fc60000000035 */
[----:B------:R-:W-:Y:S01]  /*143a0*/  @!P2 IMAD.IADD R86, R86, 0x1, -R39 ;  /* 0x000000015656a824 */ /* 0x000fe200078e0a27 */
[----:B------:R-:W-:Y:S01]  /*143b0*/  PRMT R52, RZ, 0x7610, R52 ;  /* 0x00007610ff347816 */ /* 0x000fe20000000034 */
[----:B------:R1:W2:Y:S01]  /*143c0*/  @P0 LDG.E.U8 R55, desc[UR18][R42.64] ;  /* 0x000000122a370981 */ /* 0x0002a2000c1e1100 */
[----:B------:R-:W-:Y:S02]  /*143d0*/  PRMT R51, RZ, 0x7610, R51 ;  /* 0x00007610ff337816 */ /* 0x000fe40000000033 */
[----:B------:R-:W-:Y:S02]  /*143e0*/  PRMT R50, RZ, 0x7610, R50 ;  /* 0x00007610ff327816 */ /* 0x000fe40000000032 */
[----:B------:R-:W-:Y:S02]  /*143f0*/  PRMT R49, RZ, 0x7610, R49 ;  /* 0x00007610ff317816 */ /* 0x000fe40000000031 */
[----:B------:R-:W-:Y:S01]  /*14400*/  PRMT R48, RZ, 0x7610, R48 ;  /* 0x00007610ff307816 */ /* 0x000fe20000000030 */
[C---:B------:R-:W-:Y:S01]  /*14410*/  VIADD R75, R0.reuse, 0x7d ;  /* 0x0000007d004b7836 */ /* 0x040fe20000000000 */
[----:B------:R-:W-:Y:S01]  /*14420*/  PRMT R47, RZ, 0x7610, R47 ;  /* 0x00007610ff2f7816 */ /* 0x000fe2000000002f */
[----:B-1----:R-:W-:Y:S01]  /*14430*/  @P0 IMAD.MOV.U32 R42, RZ, RZ, R44 ;  /* 0x000000ffff2a0224 */ /* 0x002fe200078e002c */
[----:B------:R-:W-:Y:S01]  /*14440*/  PRMT R46, RZ, 0x7610, R46 ;  /* 0x00007610ff2e7816 */ /* 0x000fe2000000002e */
[----:B------:R-:W-:Y:S01]  /*14450*/  @P0 IMAD.MOV.U32 R43, RZ, RZ, R45 ;  /* 0x000000ffff2b0224 */ /* 0x000fe200078e002d */
[----:B0-----:R-:W-:Y:S01]  /*14460*/  IADD3 R41, P5, PT, R85, R38, RZ ;  /* 0x0000002655297210 */ /* 0x001fe20007fbe0ff */
[----:B------:R0:W-:Y:S01]  /*14470*/  STL [R1+0x480], R44 ;  /* 0x0004802c01007387 */ /* 0x0001e20000100800 */
[C---:B------:R-:W-:Y:S01]  /*14480*/  VIADD R73, R0.reuse, 0x7f ;  /* 0x0000007f00497836 */ /* 0x040fe20000000000 */
[----:B------:R-:W1:Y:S02]  /*14490*/  LDCU UR5, c[0x0][0x3b0] ;  /* 0x00007600ff0577ac */ /* 0x000e640008000800 */
[----:B------:R0:W2:Y:S04]  /*144a0*/  @P0 LDG.E.U8 R54, desc[UR18][R42.64] ;  /* 0x000000122a360981 */ /* 0x0000a8000c1e1100 */
[----:B------:R-:W-:Y:S01]  /*144b0*/  STL [R1+0x474], R70 ;  /* 0x0004744601007387 */ /* 0x000fe20000100800 */
[----:B0-----:R-:W-:-:S03]  /*144c0*/  VIADD R44, R0, 0x6e ;  /* 0x0000006e002c7836 */ /* 0x001fc60000000000 */
[----:B------:R-:W-:Y:S01]  /*144d0*/  STL [R1+0x47c], R45 ;  /* 0x00047c2d01007387 */ /* 0x000fe20000100800 */
[----:B------:R-:W-:-:S03]  /*144e0*/  LEA.HI.X.SX32 R42, R85, R35, 0x1, P5 ;  /* 0x00000023552a7211 */ /* 0x000fc600028f0eff */
[----:B------:R-:W5:Y:S01]  /*144f0*/  LDL.LU R4, [R1+0x9dc] ;  /* 0x0009dc0001047983 */ /* 0x000f620000300800 */
[----:B------:R-:W-:Y:S02]  /*14500*/  @!P4 IMAD.MOV R86, RZ, RZ, -R86 ;  /* 0x000000ffff56c224 */ /* 0x000fe400078e0a56 */
[----:B------:R-:W-:Y:S01]  /*14510*/  @P0 IMAD.MOV.U32 R43, RZ, RZ, R42 ;  /* 0x000000ffff2b0224 */ /* 0x000fe200078e002a */
[----:B------:R-:W-:Y:S04]  /*14520*/  STL [R1+0x4a8], R41 ;  /* 0x0004a82901007387 */ /* 0x000fe80000100800 */
[----:B------:R0:W-:Y:S01]  /*14530*/  STL [R1+0x4a4], R42 ;  /* 0x0004a42a01007387 */ /* 0x0001e20000100800 */
[----:B------:R-:W-:Y:S01]  /*14540*/  SEL R86, R5, R86, !P3 ;  /* 0x0000005605567207 */ /* 0x000fe20005800000 */
[----:B0-----:R-:W-:Y:S01]  /*14550*/  @P0 IMAD.MOV.U32 R42, RZ, RZ, R41 ;  /* 0x000000ffff2a0224 */ /* 0x001fe200078e0029 */
[----:B------:R-:W-:-:S04]  /*14560*/  IABS R41, R44 ;  /* 0x0000002c00297213 */ /* 0x000fc80000000000 */
[----:B------:R0:W2:Y:S01]  /*14570*/  @P0 LDG.E.U8 R53, desc[UR18][R42.64] ;  /* 0x000000122a350981 */ /* 0x0000a2000c1e1100 */
[----:B------:R-:W-:Y:S01]  /*14580*/  IMAD R86, R86, UR4, RZ ;  /* 0x0000000456567c24 */ /* 0x000fe2000f8e02ff */
[----:B------:R-:W-:Y:S01]  /*14590*/  ISETP.GE.AND P4, PT, R44, RZ, PT ;  /* 0x000000ff2c00720c */ /* 0x000fe20003f86270 */
[----:B------:R-:W1:Y:S01]  /*145a0*/  LDCU UR4, c[0x0][0x3b0] ;  /* 0x00007600ff0477ac */ /* 0x000e620008000800 */
[----:B0-----:R-:W-:-:S04]  /*145b0*/  IMAD.HI.U32 R42, R40, R41, RZ ;  /* 0x00000029282a7227 */ /* 0x001fc800078e00ff */
[----:B------:R-:W-:Y:S01]  /*145c0*/  IMAD.MOV R42, RZ, RZ, -R42 ;  /* 0x000000ffff2a7224 */ /* 0x000fe200078e0a2a */
[----:B------:R-:W-:-:S03]  /*145d0*/  IADD3 R45, P2, PT, R86, R38, RZ ;  /* 0x00000026562d7210 */ /* 0x000fc60007f5e0ff */
[----:B------:R-:W-:Y:S01]  /*145e0*/  IMAD R41, R39, R42, R41 ;  /* 0x0000002a27297224 */ /* 0x000fe200078e0229 */
[----:B------:R-:W-:-:S04]  /*145f0*/  LEA.HI.X.SX32 R70, R86, R35, 0x1, P2 ;  /* 0x0000002356467211 */ /* 0x000fc800010f0eff */
[----:B------:R-:W-:Y:S01]  /*14600*/  ISETP.GT.U32.AND P2, PT, R39, R41, PT ;  /* 0x000000292700720c */ /* 0x000fe20003f44070 */
[----:B------:R-:W-:Y:S01]  /*14610*/  STL [R1+0x800], R44 ;  /* 0x0008002c01007387 */ /* 0x000fe20000100800 */
[----:B------:R-:W-:Y:S02]  /*14620*/  @P0 IMAD.MOV.U32 R42, RZ, RZ, R45 ;  /* 0x000000ffff2a0224 */ /* 0x000fe400078e002d */
[----:B------:R-:W-:Y:S01]  /*14630*/  @P0 IMAD.MOV.U32 R43, RZ, RZ, R70 ;  /* 0x000000ffff2b0224 */ /* 0x000fe200078e0046 */
[----:B------:R-:W-:Y:S04]  /*14640*/  STL [R1+0x4b0], R45 ;  /* 0x0004b02d01007387 */ /* 0x000fe80000100800 */
[----:B------:R0:W-:Y:S04]  /*14650*/  STL [R1+0x4ac], R70 ;  /* 0x0004ac4601007387 */ /* 0x0001e80000100800 */
[----:B------:R-:W-:Y:S01]  /*14660*/  @!P2 IMAD.IADD R41, R41, 0x1, -R39 ;  /* 0x000000012929a824 */ /* 0x000fe200078e0a27 */
[----:B------:R1:W2:Y:S01]  /*14670*/  @P0 LDG.E.U8 R52, desc[UR18][R42.64] ;  /* 0x000000122a340981 */ /* 0x0002a2000c1e1100 */
[----:B0-----:R-:W-:-:S03]  /*14680*/  VIADD R70, R0, 0x6f ;  /* 0x0000006f00467836 */ /* 0x001fc60000000000 */
[----:B------:R-:W-:Y:S02]  /*14690*/  ISETP.GT.U32.AND P2, PT, R39, R41, PT ;  /* 0x000000292700720c */ /* 0x000fe40003f44070 */
[----:B-1----:R-:W-:-:S05]  /*146a0*/  IABS R42, R70 ;  /* 0x00000046002a7213 */ /* 0x002fca0000000000 */
[----:B------:R-:W-:-:S04]  /*146b0*/  IMAD.HI.U32 R43, R40, R42, RZ ;  /* 0x0000002a282b7227 */ /* 0x000fc800078e00ff */
[----:B------:R-:W-:-:S04]  /*146c0*/  IMAD.MOV R43, RZ, RZ, -R43 ;  /* 0x000000ffff2b7224 */ /* 0x000fc800078e0a2b */
[----:B------:R-:W-:Y:S02]  /*146d0*/  IMAD R42, R39, R43, R42 ;  /* 0x0000002b272a7224 */ /* 0x000fe400078e022a */
[----:B------:R-:W-:-:S03]  /*146e0*/  @!P2 IMAD.IADD R41, R41, 0x1, -R39 ;  /* 0x000000012929a824 */ /* 0x000fc600078e0a27 */
[----:B------:R-:W-:Y:S01]  /*146f0*/  ISETP.GT.U32.AND P2, PT, R39, R42, PT ;  /* 0x0000002a2700720c */ /* 0x000fe20003f44070 */
[----:B------:R-:W-:-:S05]  /*14700*/  @!P4 IMAD.MOV R41, RZ, RZ, -R41 ;  /* 0x000000ffff29c224 */ /* 0x000fca00078e0a29 */
[----:B------:R-:W-:-:S05]  /*14710*/  SEL R41, R5, R41, !P3 ;  /* 0x0000002905297207 */ /* 0x000fca0005800000 */
[----:B------:R-:W-:Y:S01]  /*14720*/  IMAD R41, R41, UR4, RZ ;  /* 0x0000000429297c24 */ /* 0x000fe2000f8e02ff */
[----:B------:R-:W0:Y:S01]  /*14730*/  LDCU UR4, c[0x0][0x3b0] ;  /* 0x00007600ff0477ac */ /* 0x000e220008000800 */
[----:B------:R-:W-:-:S03]  /*14740*/  @!P2 IMAD.IADD R42, R42, 0x1, -R39 ;  /* 0x000000012a2aa824 */ /* 0x000fc600078e0a27 */
[----:B------:R-:W-:Y:S02]  /*14750*/  IADD3 R44, P4, PT, R41, R38, RZ ;  /* 0x00000026292c7210 */ /* 0x000fe40007f9e0ff */
[----:B------:R-:W-:Y:S02]  /*14760*/  ISETP.GT.U32.AND P2, PT, R39, R42, PT ;  /* 0x0000002a2700720c */ /* 0x000fe40003f44070 */
[----:B------:R-:W-:Y:S02]  /*14770*/  LEA.HI.X.SX32 R45, R41, R35, 0x1, P4 ;  /* 0x00000023292d7211 */ /* 0x000fe400020f0eff */
[----:B------:R-:W-:Y:S01]  /*14780*/  ISETP.GE.AND P4, PT, R70, RZ, PT ;  /* 0x000000ff4600720c */ /* 0x000fe20003f86270 */
[----:B------:R-:W-:Y:S04]  /*14790*/  STL [R1+0x7fc], R70 ;  /* 0x0007fc4601007387 */ /* 0x000fe80000100800 */
[----:B------:R1:W-:Y:S04]  /*147a0*/  STL [R1+0x4b8], R44 ;  /* 0x0004b82c01007387 */ /* 0x0003e80000100800 */
[----:B------:R1:W2:Y:S01]  /*147b0*/  @P0 LDG.E.U8 R51, desc[UR18][R44.64] ;  /* 0x000000122c330981 */ /* 0x0002a2000c1e1100 */
[----:B------:R-:W-:-:S04]  /*147c0*/  @!P2 IMAD.IADD R42, R42, 0x1, -R39 ;  /* 0x000000012a2aa824 */ /* 0x000fc800078e0a27 */
[----:B------:R-:W-:Y:S02]  /*147d0*/  @!P4 IMAD.MOV R42, RZ, RZ, -R42 ;  /* 0x000000ffff2ac224 */ /* 0x000fe400078e0a2a */
[----:B-1----:R-:W-:-:S03]  /*147e0*/  VIADD R44, R0, 0x74 ;  /* 0x00000074002c7836 */ /* 0x002fc60000000000 */
[----:B------:R-:W-:Y:S02]  /*147f0*/  SEL R43, R5, R42, !P3 ;  /* 0x0000002a052b7207 */ /* 0x000fe40005800000 */
[----:B------:R-:W-:-:S03]  /*14800*/  IABS R41, R44 ;  /* 0x0000002c00297213 */ /* 0x000fc60000000000 */
[----:B0-----:R-:W-:Y:S01]  /*14810*/  IMAD R43, R43, UR4, RZ ;  /* 0x000000042b2b7c24 */ /* 0x001fe2000f8e02ff */
[----:B------:R0:W-:Y:S01]  /*14820*/  STL [R1+0x4b4], R45 ;  /* 0x0004b42d01007387 */ /* 0x0001e20000100800 */
[----:B------:R-:W-:Y:S01]  /*14830*/  ISETP.GE.AND P4, PT, R44, RZ, PT ;  /* 0x000000ff2c00720c */ /* 0x000fe20003f86270 */
[----:B------:R-:W1:Y:S01]  /*14840*/  LDCU UR4, c[0x0][0x3b0] ;  /* 0x00007600ff0477ac */ /* 0x000e620008000800 */
[----:B------:R-:W-:-:S04]  /*14850*/  IMAD.HI.U32 R42, R40, R41, RZ ;  /* 0x00000029282a7227 */ /* 0x000fc800078e00ff */
[----:B------:R-:W-:Y:S01]  /*14860*/  IMAD.MOV R42, RZ, RZ, -R42 ;  /* 0x000000ffff2a7224 */ /* 0x000fe200078e0a2a */
[----:B0-----:R-:W-:-:S03]  /*14870*/  IADD3 R45, P2, PT, R43, R38, RZ ;  /* 0x000000262b2d7210 */ /* 0x001fc60007f5e0ff */
        /* <DEDUP_REMOVED lines=48> */
[----:B------:R0:W-:Y:S04]  /*14b80*/  STL [R1+0x4f0], R45 ;  /* 0x0004f02d01007387 */ /* 0x0001e80000100800 */
[----:B------:R1:W2:Y:S01]  /*14b90*/  @P0 LDG.E.U8 R48, desc[UR18][R42.64] ;  /* 0x000000122a300981 */ /* 0x0002a2000c1e1100 */
[----:B0-----:R-:W-:-:S03]  /*14ba0*/  VIADD R45, R0, 0x7c ;  /* 0x0000007c002d7836 */ /* 0x001fc60000000000 */
[----:B------:R-:W-:Y:S02]  /*14bb0*/  @!P2 IMAD.IADD R41, R41, 0x1, -R39 ;  /* 0x000000012929a824 */ /* 0x000fe400078e0a27 */
[----:B-1----:R-:W-:-:S03]  /*14bc0*/  IABS R42, R45 ;  /* 0x0000002d002a7213 */ /* 0x002fc60000000000 */
[----:B------:R-:W-:Y:S02]  /*14bd0*/  ISETP.GT.U32.AND P2, PT, R39, R41, PT ;  /* 0x000000292700720c */ /* 0x000fe40003f44070 */
[----:B------:R-:W-:-:S04]  /*14be0*/  IMAD.HI.U32 R43, R40, R42, RZ ;  /* 0x0000002a282b7227 */ /* 0x000fc800078e00ff */
[----:B------:R-:W-:-:S04]  /*14bf0*/  IMAD.MOV R43, RZ, RZ, -R43 ;  /* 0x000000ffff2b7224 */ /* 0x000fc800078e0a2b */
[----:B------:R-:W-:-:S03]  /*14c00*/  IMAD R42, R39, R43, R42 ;  /* 0x0000002b272a7224 */ /* 0x000fc600078e022a */
[----:B------:R-:W-:Y:S02]  /*14c10*/  @!P2 IMAD.IADD R41, R41, 0x1, -R39 ;  /* 0x000000012929a824 */ /* 0x000fe400078e0a27 */
[----:B------:R-:W-:Y:S02]  /*14c20*/  ISETP.GT.U32.AND P2, PT, R39, R42, PT ;  /* 0x0000002a2700720c */ /* 0x000fe40003f44070 */
[----:B------:R-:W-:Y:S01]  /*14c30*/  @!P4 IMAD.MOV R41, RZ, RZ, -R41 ;  /* 0x000000ffff29c224 */ /* 0x000fe200078e0a29 */
[----:B------:R-:W-:-:S10]  /*14c40*/  ISETP.GE.AND P4, PT, R45, RZ, PT ;  /* 0x000000ff2d00720c */ /* 0x000fd40003f86270 */
[----:B------:R-:W-:Y:S01]  /*14c50*/  @!P2 IMAD.IADD R42, R42, 0x1, -R39 ;  /* 0x000000012a2aa824 */ /* 0x000fe200078e0a27 */
[----:B------:R-:W-:-:S04]  /*14c60*/  SEL R41, R5, R41, !P3 ;  /* 0x0000002905297207 */ /* 0x000fc80005800000 */
[----:B------:R-:W-:Y:S01]  /*14c70*/  ISETP.GT.U32.AND P2, PT, R39, R42, PT ;  /* 0x0000002a2700720c */ /* 0x000fe20003f44070 */
[----:B------:R-:W-:Y:S01]  /*14c80*/  IMAD R41, R41, UR4, RZ ;  /* 0x0000000429297c24 */ /* 0x000fe2000f8e02ff */
[----:B------:R-:W0:Y:S04]  /*14c90*/  LDCU UR4, c[0x0][0x3b0] ;  /* 0x00007600ff0477ac */ /* 0x000e280008000800 */
[C---:B------:R-:W-:Y:S01]  /*14ca0*/  IADD3 R44, P5, PT, R41.reuse, R38, RZ ;  /* 0x00000026292c7210 */ /* 0x040fe20007fbe0ff */
[----:B------:R-:W-:Y:S06]  /*14cb0*/  STL [R1+0x4ec], R70 ;  /* 0x0004ec4601007387 */ /* 0x000fec0000100800 */
[----:B------:R-:W-:Y:S01]  /*14cc0*/  @!P2 IMAD.IADD R42, R42, 0x1, -R39 ;  /* 0x000000012a2aa824 */ /* 0x000fe200078e0a27 */
[----:B------:R-:W-:-:S03]  /*14cd0*/  LEA.HI.X.SX32 R41, R41, R35, 0x1, P5 ;  /* 0x0000002329297211 */ /* 0x000fc600028f0eff */
[----:B------:R-:W-:Y:S01]  /*14ce0*/  @!P4 IMAD.MOV R42, RZ, RZ, -R42 ;  /* 0x000000ffff2ac224 */ /* 0x000fe200078e0a2a */
[----:B------:R1:W-:Y:S04]  /*14cf0*/  STL [R1+0x7ec], R45 ;  /* 0x0007ec2d01007387 */ /* 0x0003e80000100800 */
[----:B------:R-:W-:Y:S01]  /*14d00*/  STL [R1+0x4f8], R44 ;  /* 0x0004f82c01007387 */ /* 0x000fe20000100800 */
[----:B------:R-:W-:-:S03]  /*14d10*/  SEL R42, R5, R42, !P3 ;  /* 0x0000002a052a7207 */ /* 0x000fc60005800000 */
[----:B------:R3:W-:Y:S01]  /*14d20*/  STL [R1+0x4f4], R41 ;  /* 0x0004f42901007387 */ /* 0x0007e20000100800 */
[----:B-1----:R-:W-:Y:S02]  /*14d30*/  @P0 IMAD.MOV.U32 R45, RZ, RZ, R41 ;  /* 0x000000ffff2d0224 */ /* 0x002fe400078e0029 */
[----:B0-----:R-:W-:Y:S01]  /*14d40*/  IMAD R43, R42, UR4, RZ ;  /* 0x000000042a2b7c24 */ /* 0x001fe2000f8e02ff */
[----:B------:R-:W-:Y:S01]  /*14d50*/  STL [R1+0x7e8], R75 ;  /* 0x0007e84b01007387 */ /* 0x000fe20000100800 */
[----:B------:R-:W-:Y:S01]  /*14d60*/  VIADD R72, R0, 0x77 ;  /* 0x0000007700487836 */ /* 0x000fe20000000000 */
[----:B------:R-:W-:Y:S01]  /*14d70*/  ISETP.GE.AND P4, PT, R75, RZ, PT ;  /* 0x000000ff4b00720c */ /* 0x000fe20003f86270 */
[----:B------:R-:W0:Y:S01]  /*14d80*/  LDCU UR4, c[0x0][0x3b0] ;  /* 0x00007600ff0477ac */ /* 0x000e220008000800 */
[----:B------:R1:W4:Y:S01]  /*14d90*/  @P0 LDG.E.U8 R47, desc[UR18][R44.64] ;  /* 0x000000122c2f0981 */ /* 0x000322000c1e1100 */
[----:B---3--:R-:W-:-:S05]  /*14da0*/  IABS R41, R75 ;  /* 0x0000004b00297213 */ /* 0x008fca0000000000 */
[----:B------:R-:W-:-:S04]  /*14db0*/  IMAD.HI.U32 R42, R40, R41, RZ ;  /* 0x00000029282a7227 */ /* 0x000fc800078e00ff */
[----:B-1----:R-:W-:Y:S01]  /*14dc0*/  IMAD.MOV R44, RZ, RZ, -R42 ;  /* 0x000000ffff2c7224 */ /* 0x002fe200078e0a2a */
[----:B------:R-:W-:-:S03]  /*14dd0*/  IADD3 R70, P2, PT, R43, R38, RZ ;  /* 0x000000262b467210 */ /* 0x000fc60007f5e0ff */
[----:B------:R-:W-:Y:S01]  /*14de0*/  IMAD R41, R39, R44, R41 ;  /* 0x0000002c27297224 */ /* 0x000fe200078e0229 */
[----:B------:R-:W-:-:S04]  /*14df0*/  LEA.HI.X.SX32 R71, R43, R35, 0x1, P2 ;  /* 0x000000232b477211 */ /* 0x000fc800010f0eff */
[----:B------:R-:W-:Y:S01]  /*14e00*/  ISETP.GT.U32.AND P2, PT, R39, R41, PT ;  /* 0x000000292700720c */ /* 0x000fe20003f44070 */
[----:B------:R-:W-:Y:S01]  /*14e10*/  STL [R1+0x520], R70 ;  /* 0x0005204601007387 */ /* 0x000fe20000100800 */
[----:B------:R-:W-:Y:S02]  /*14e20*/  @P0 IMAD.MOV.U32 R42, RZ, RZ, R70 ;  /* 0x000000ffff2a0224 */ /* 0x000fe400078e0046 */
[----:B------:R-:W-:Y:S01]  /*14e30*/  @P0 IMAD.MOV.U32 R43, RZ, RZ, R71 ;  /* 0x000000ffff2b0224 */ /* 0x000fe200078e0047 */
[----:B------:R1:W-:Y:S04]  /*14e40*/  STL [R1+0x51c], R71 ;  /* 0x00051c4701007387 */ /* 0x0003e80000100800 */
[----:B------:R3:W4:Y:S01]  /*14e50*/  @P0 LDG.E.U8 R46, desc[UR18][R42.64] ;  /* 0x000000122a2e0981 */ /* 0x000722000c1e1100 */
[----:B-1----:R-:W-:-:S03]  /*14e60*/  VIADD R71, R0, 0xd ;  /* 0x0000000d00477836 */ /* 0x002fc60000000000 */
[----:B------:R-:W-:Y:S02]  /*14e70*/  @!P2 IMAD.IADD R41, R41, 0x1, -R39 ;  /* 0x000000012929a824 */ /* 0x000fe400078e0a27 */
[----:B---3--:R-:W-:-:S03]  /*14e80*/  IABS R42, R71 ;  /* 0x00000047002a7213 */ /* 0x008fc60000000000 */
[----:B------:R-:W-:Y:S02]  /*14e90*/  ISETP.GT.U32.AND P2, PT, R39, R41, PT ;  /* 0x000000292700720c */ /* 0x000fe40003f44070 */
[----:B------:R-:W-:Y:S01]  /*14ea0*/  IMAD.HI.U32 R70, R40, R42, RZ ;  /* 0x0000002a28467227 */ /* 0x000fe200078e00ff */
[----:B------:R-:W-:-:S03]  /*14eb0*/  IABS R43, R73 ;  /* 0x00000049002b7213 */ /* 0x000fc60000000000 */
[----:B------:R-:W-:Y:S02]  /*14ec0*/  IMAD.MOV R70, RZ, RZ, -R70 ;  /* 0x000000ffff467224 */ /* 0x000fe400078e0a46 */
[----:B------:R-:W-:-:S04]  /*14ed0*/  IMAD.HI.U32 R45, R40, R43, RZ ;  /* 0x0000002b282d7227 */ /* 0x000fc800078e00ff */
[----:B------:R-:W-:Y:S02]  /*14ee0*/  IMAD R42, R39, R70, R42 ;  /* 0x00000046272a7224 */ /* 0x000fe400078e022a */
[----:B------:R-:W-:Y:S01]  /*14ef0*/  @!P2 IMAD.IADD R41, R41, 0x1, -R39 ;  /* 0x000000012929a824 */ /* 0x000fe200078e0a27 */
[----:B------:R-:W-:Y:S01]  /*14f00*/  IABS R44, R72 ;  /* 0x00000048002c7213 */ /* 0x000fe20000000000 */
[----:B------:R-:W-:Y:S01]  /*14f10*/  IMAD.MOV R45, RZ, RZ, -R45 ;  /* 0x000000ffff2d7224 */ /* 0x000fe200078e0a2d */
[----:B------:R-:W-:-:S03]  /*14f20*/  ISETP.GT.U32.AND P2, PT, R39, R42, PT ;  /* 0x0000002a2700720c */ /* 0x000fc60003f44070 */
[----:B------:R-:W-:Y:S02]  /*14f30*/  IMAD R43, R39, R45, R43 ;  /* 0x0000002d272b7224 */ /* 0x000fe400078e022b */
[----:B------:R-:W-:-:S04]  /*14f40*/  IMAD.HI.U32 R45, R40, R44, RZ ;  /* 0x0000002c282d7227 */ /* 0x000fc800078e00ff */
[----:B------:R-:W-:Y:S02]  /*14f50*/  IMAD.MOV R45, RZ, RZ, -R45 ;  /* 0x000000ffff2d7224 */ /* 0x000fe400078e0a2d */
[----:B------:R-:W-:Y:S02]  /*14f60*/  VIADD R74, R0, 0x7e ;  /* 0x0000007e004a7836 */ /* 0x000fe40000000000 */
[----:B------:R-:W-:Y:S02]  /*14f70*/  @!P4 IMAD.MOV R41, RZ, RZ, -R41 ;  /* 0x000000ffff29c224 */ /* 0x000fe400078e0a29 */
[----:B------:R-:W-:Y:S02]  /*14f80*/  @!P2 IMAD.IADD R42, R42, 0x1, -R39 ;  /* 0x000000012a2aa824 */ /* 0x000fe400078e0a27 */
[----:B------:R-:W-:Y:S01]  /*14f90*/  IMAD R44, R39, R45, R44 ;  /* 0x0000002d272c7224 */ /* 0x000fe200078e022c */
[----:B------:R-:W-:Y:S02]  /*14fa0*/  IABS R45, R74 ;  /* 0x0000004a002d7213 */ /* 0x000fe40000000000 */
[----:B------:R-:W-:-:S02]  /*14fb0*/  SEL R41, R5, R41, !P3 ;  /* 0x0000002905297207 */ /* 0x000fc40005800000 */
[----:B------:R-:W-:Y:S01]  /*14fc0*/  ISETP.GT.U32.AND P4, PT, R39, R42, PT ;  /* 0x0000002a2700720c */ /* 0x000fe20003f84070 */
[----:B------:R-:W-:Y:S01]  /*14fd0*/  IMAD.HI.U32 R40, R40, R45, RZ ;  /* 0x0000002d28287227 */ /* 0x000fe200078e00ff */
[----:B------:R-:W-:-:S03]  /*14fe0*/  ISETP.GE.AND P2, PT, R71, RZ, PT ;  /* 0x000000ff4700720c */ /* 0x000fc60003f46270 */
[----:B0-----:R-:W-:Y:S01]  /*14ff0*/  IMAD R41, R41, UR4, RZ ;  /* 0x0000000429297c24 */ /* 0x001fe2000f8e02ff */
[----:B------:R-:W-:Y:S01]  /*15000*/  STL [R1+0x7e4], R73 ;  /* 0x0007e44901007387 */ /* 0x000fe20000100800 */
[----:B------:R-:W-:Y:S01]  /*15010*/  IMAD.MOV R40, RZ, RZ, -R40 ;  /* 0x000000ffff287224 */ /* 0x000fe200078e0a28 */
[----:B------:R-:W-:Y:S01]  /*15020*/  ISETP.GT.U32.AND P6, PT, R39, R43, PT ;  /* 0x0000002b2700720c */ /* 0x000fe20003fc4070 */
[----:B------:R-:W0:Y:S01]  /*15030*/  LDCU UR4, c[0x0][0x3b0] ;  /* 0x00007600ff0477ac */ /* 0x000e220008000800 */
[----:B------:R-:W-:Y:S01]  /*15040*/  IADD3 R70, P5, PT, R41, R38, RZ ;  /* 0x0000002629467210 */ /* 0x000fe20007fbe0ff */
[----:B------:R-:W-:Y:S01]  /*15050*/  IMAD R40, R39, R40, R45 ;  /* 0x0000002827287224 */ /* 0x000fe200078e022d */
[----:B------:R1:W-:Y:S01]  /*15060*/  STL [R1+0x7dc], R71 ;  /* 0x0007dc4701007387 */ /* 0x0003e20000100800 */
[----:B------:R-:W-:-:S04]  /*15070*/  @!P4 IMAD.IADD R42, R42, 0x1, -R39 ;  /* 0x000000012a2ac824 */ /* 0x000fc800078e0a27 */
[----:B------:R-:W-:Y:S01]  /*15080*/  @!P2 IMAD.MOV R42, RZ, RZ, -R42 ;  /* 0x000000ffff2aa224 */ /* 0x000fe200078e0a2a */
[----:B-1----:R-:W-:Y:S02]  /*15090*/  LEA.HI.X.SX32 R71, R41, R35, 0x1, P5 ;  /* 0x0000002329477211 */ /* 0x002fe400028f0eff */
[C---:B------:R-:W-:Y:S02]  /*150a0*/  ISETP.GT.U32.AND P5, PT, R39.reuse, R40, PT ;  /* 0x000000282700720c */ /* 0x040fe40003fa4070 */
[----:B------:R-:W-:Y:S02]  /*150b0*/  ISETP.GT.U32.AND P4, PT, R39, R44, PT ;  /* 0x0000002c2700720c */ /* 0x000fe40003f84070 */
[----:B------:R-:W-:Y:S01]  /*150c0*/  SEL R42, R5, R42, !P3 ;  /* 0x0000002a052a7207 */ /* 0x000fe20005800000 */
[----:B------:R-:W-:-:S04]  /*150d0*/  @!P6 IMAD.IADD R43, R43, 0x1, -R39 ;  /* 0x000000012b2be824 */ /* 0x000fc800078e0a27 */
[----:B------:R-:W-:-:S04]  /*150e0*/  IMAD R42, R42, UR11, RZ ;  /* 0x0000000b2a2a7c24 */ /* 0x000fc8000f8e02ff */
[--C-:B------:R-:W-:Y:S01]  /*150f0*/  @!P5 IMAD.IADD R40, R40, 0x1, -R39.reuse ;  /* 0x000000012828d824 */ /* 0x100fe200078e0a27 */
[----:B------:R-:W-:Y:S01]  /*15100*/  IADD3 R75, P2, PT, R42, R38, RZ ;  /* 0x000000262a4b7210 */ /* 0x000fe20007f5e0ff */
[----:B------:R-:W-:-:S03]  /*15110*/  @!P4 IMAD.IADD R44, R44, 0x1, -R39 ;  /* 0x000000012c2cc824 */ /* 0x000fc600078e0a27 */
[C---:B------:R-:W-:Y:S02]  /*15120*/  ISETP.GT.U32.AND P5, PT, R39.reuse, R40, PT ;  /* 0x000000282700720c */ /* 0x040fe40003fa4070 */
[C---:B------:R-:W-:Y:S02]  /*15130*/  ISETP.GT.U32.AND P4, PT, R39.reuse, R43, PT ;  /* 0x0000002b2700720c */ /* 0x040fe40003f84070 */
[----:B------:R-:W-:Y:S02]  /*15140*/  LEA.HI.X.SX32 R76, R42, R35, 0x1, P2 ;  /* 0x000000232a4c7211 */ /* 0x000fe400010f0eff */
[----:B------:R-:W-:Y:S02]  /*15150*/  ISETP.GE.AND P2, PT, R74, RZ, PT ;  /* 0x000000ff4a00720c */ /* 0x000fe40003f46270 */
[----:B------:R-:W-:-:S05]  /*15160*/  ISETP.GT.U32.AND P6, PT, R39, R44, PT ;  /* 0x0000002c2700720c */ /* 0x000fca0003fc4070 */
[--C-:B------:R-:W-:Y:S02]  /*15170*/  @!P5 IMAD.IADD R40, R40, 0x1, -R39.reuse ;  /* 0x000000012828d824 */ /* 0x100fe400078e0a27 */
[----:B------:R-:W-:Y:S01]  /*15180*/  @!P4 IMAD.IADD R43, R43, 0x1, -R39 ;  /* 0x000000012b2bc824 */ /* 0x000fe200078e0a27 */
[----:B------:R-:W-:-:S03]  /*15190*/  ISETP.GE.AND P4, PT, R72, RZ, PT ;  /* 0x000000ff4800720c */ /* 0x000fc60003f86270 */
[----:B------:R-:W-:Y:S01]  /*151a0*/  @!P2 IMAD.MOV R40, RZ, RZ, -R40 ;  /* 0x000000ffff28a224 */ /* 0x000fe200078e0a28 */
[----:B------:R-:W-:-:S04]  /*151b0*/  ISETP.GE.AND P5, PT, R73, RZ, PT ;  /* 0x000000ff4900720c */ /* 0x000fc80003fa6270 */
[----:B------:R-:W-:Y:S01]  /*151c0*/  SEL R40, R5, R40, !P3 ;  /* 0x0000002805287207 */ /* 0x000fe20005800000 */
[----:B------:R-:W-:Y:S01]  /*151d0*/  @!P6 IMAD.IADD R44, R44, 0x1, -R39 ;  /* 0x000000012c2ce824 */ /* 0x000fe200078e0a27 */
[----:B------:R-:W-:-:S03]  /*151e0*/  PRMT R45, RZ, 0x7610, R45 ;  /* 0x00007610ff2d7816 */ /* 0x000fc6000000002d */
[----:B------:R-:W-:Y:S01]  /*151f0*/  IMAD R39, R40, UR5, RZ ;  /* 0x0000000528277c24 */ /* 0x000fe2000f8e02ff */
[----:B------:R-:W1:Y:S01]  /*15200*/  LDCU UR5, c[0x0][0x3b0] ;  /* 0x00007600ff0577ac */ /* 0x000e620008000800 */
[----:B------:R-:W-:Y:S01]  /*15210*/  STL [R1+0x7e0], R72 ;  /* 0x0007e04801007387 */ /* 0x000fe20000100800 */
[----:B------:R-:W-:Y:S01]  /*15220*/  @!P4 IMAD.MOV R44, RZ, RZ, -R44 ;  /* 0x000000ffff2cc224 */ /* 0x000fe200078e0a2c */
[----:B------:R-:W-:Y:S02]  /*15230*/  PRMT R41, RZ, 0x7610, R41 ;  /* 0x00007610ff297816 */ /* 0x000fe40000000029 */
[----:B------:R-:W-:Y:S04]  /*15240*/  STL [R1+0x7d8], R74 ;  /* 0x0007d84a01007387 */ /* 0x000fe80000100800 */
[----:B------:R3:W-:Y:S01]  /*15250*/  STL [R1+0x248], R70 ;  /* 0x0002484601007387 */ /* 0x0007e20000100800 */
[----:B------:R-:W-:-:S03]  /*15260*/  SEL R44, R5, R44, !P3 ;  /* 0x0000002c052c7207 */ /* 0x000fc60005800000 */
[----:B------:R1:W-:Y:S01]  /*15270*/  STL [R1+0x244], R71 ;  /* 0x0002444701007387 */ /* 0x0003e20000100800 */
[----:B------:R-:W-:-:S03]  /*15280*/  @!P5 IMAD.MOV R43, RZ, RZ, -R43 ;  /* 0x000000ffff2bd224 */ /* 0x000fc600078e0a2b */
[----:B------:R3:W4:Y:S01]  /*15290*/  @P0 LDG.E.U8 R45, desc[UR18][R70.64] ;  /* 0x00000012462d0981 */ /* 0x000722000c1e1100 */
[----:B------:R-:W-:Y:S01]  /*152a0*/  IADD3 R42, P2, PT, R39, R38, RZ ;  /* 0x00000026272a7210 */ /* 0x000fe20007f5e0ff */
[----:B0-----:R-:W-:Y:S01]  /*152b0*/  IMAD R44, R44, UR4, RZ ;  /* 0x000000042c2c7c24 */ /* 0x001fe2000f8e02ff */
[----:B------:R-:W-:Y:S01]  /*152c0*/  SEL R40, R5, R43, !P3 ;  /* 0x0000002b05287207 */ /* 0x000fe20005800000 */
[----:B---3--:R-:W-:Y:S02]  /*152d0*/  @P0 IMAD.MOV.U32 R70, RZ, RZ, R75 ;  /* 0x000000ffff460224 */ /* 0x008fe400078e004b */
[----:B-1----:R-:W-:Y:S01]  /*152e0*/  @P0 IMAD.MOV.U32 R71, RZ, RZ, R76 ;  /* 0x000000ffff470224 */ /* 0x002fe200078e004c */
[----:B------:R-:W-:Y:S04]  /*152f0*/  STL [R1+0x190], R75 ;  /* 0x0001904b01007387 */ /* 0x000fe80000100800 */
[----:B------:R0:W3:Y:S04]  /*15300*/  @P0 LDG.E.U8 R41, desc[UR18][R70.64] ;  /* 0x0000001246290981 */ /* 0x0000e8000c1e1100 */
[----:B------:R-:W-:Y:S04]  /*15310*/  STL [R1+0x18c], R76 ;  /* 0x00018c4c01007387 */ /* 0x000fe80000100800 */
[----:B------:R-:W5:Y:S01]  /*15320*/  LDL.LU R5, [R1+0x9d8] ;  /* 0x0009d80001057983 */ /* 0x000f620000300800 */
[----:B0-----:R-:W-:-:S03]  /*15330*/  LEA.HI.X.SX32 R70, R39, R35, 0x1, P2 ;  /* 0x0000002327467211 */ /* 0x001fc600010f0eff */
[----:B------:R-:W-:Y:S01]  /*15340*/  STL [R1+0x23c], R42 ;  /* 0x00023c2a01007387 */ /* 0x000fe20000100800 */
[C---:B------:R-:W-:Y:S01]  /*15350*/  IADD3 R71, P2, PT, R44.reuse, R38, RZ ;  /* 0x000000262c477210 */ /* 0x040fe20007f5e0ff */
[----:B------:R-:W-:Y:S02]  /*15360*/  @P0 IMAD.MOV.U32 R43, RZ, RZ, R70 ;  /* 0x000000ffff2b0224 */ /* 0x000fe400078e0046 */
[----:B------:R0:W-:Y:S01]  /*15370*/  STL [R1+0x238], R70 ;  /* 0x0002384601007387 */ /* 0x0001e20000100800 */
[----:B------:R-:W-:Y:S02]  /*15380*/  PRMT R39, RZ, 0x7610, R39 ;  /* 0x00007610ff277816 */ /* 0x000fe40000000027 */
[----:B------:R-:W-:-:S04]  /*15390*/  LEA.HI.X.SX32 R72, R44, R35, 0x1, P2 ;  /* 0x000000232c487211 */ /* 0x000fc800010f0eff */
[----:B------:R1:W3:Y:S01]  /*153a0*/  @P0 LDG.E.U8 R39, desc[UR18][R42.64] ;  /* 0x000000122a270981 */ /* 0x0002e2000c1e1100 */
[----:B0-----:R-:W-:Y:S01]  /*153b0*/  IMAD R70, R40, UR5, RZ ;  /* 0x0000000528467c24 */ /* 0x001fe2000f8e02ff */
[----:B------:R-:W-:-:S04]  /*153c0*/  PRMT R40, RZ, 0x7610, R40 ;  /* 0x00007610ff287816 */ /* 0x000fc80000000028 */
[C---:B------:R-:W-:Y:S01]  /*153d0*/  IADD3 R38, P2, PT, R70.reuse, R38, RZ ;  /* 0x0000002646267210 */ /* 0x040fe20007f5e0ff */
[----:B-1----:R-:W-:Y:S02]  /*153e0*/  @P0 IMAD.MOV.U32 R42, RZ, RZ, R71 ;  /* 0x000000ffff2a0224 */ /* 0x002fe400078e0047 */
[----:B------:R-:W-:Y:S01]  /*153f0*/  @P0 IMAD.MOV.U32 R43, RZ, RZ, R72 ;  /* 0x000000ffff2b0224 */ /* 0x000fe200078e0048 */
[----:B------:R-:W-:Y:S02]  /*15400*/  LEA.HI.X.SX32 R44, R70, R35, 0x1, P2 ;  /* 0x00000023462c7211 */ /* 0x000fe400010f0eff */
[----:B------:R-:W-:Y:S02]  /*15410*/  PRMT R35, RZ, 0x7610, R35 ;  /* 0x00007610ff237816 */ /* 0x000fe40000000023 */
[----:B------:R0:W3:Y:S02]  /*15420*/  @P0 LDG.E.U8 R40, desc[UR18][R42.64] ;  /* 0x000000122a280981 */ /* 0x0000e4000c1e1100 */
[----:B0-----:R-:W-:-:S02]  /*15430*/  @P0 IMAD.MOV.U32 R42, RZ, RZ, R38 ;  /* 0x000000ffff2a0224 */ /* 0x001fc400078e0026 */
[----:B------:R-:W-:-:S05]  /*15440*/  @P0 IMAD.MOV.U32 R43, RZ, RZ, R44 ;  /* 0x000000ffff2b0224 */ /* 0x000fca00078e002c */
[----:B------:R-:W3:Y:S04]  /*15450*/  @P0 LDG.E.U8 R35, desc[UR18][R42.64] ;  /* 0x000000122a230981 */ /* 0x000ee8000c1e1100 */
[----:B--2---:R0:W-:Y:S04]  /*15460*/  STS.U8 [R31+UR9+0x5e00], R94 ;  /* 0x005e005e1f007988 */ /* 0x0041e80008000009 */
[----:B------:R0:W-:Y:S04]  /*15470*/  STS.U8 [R31+UR9+0x6200], R90 ;  /* 0x0062005a1f007988 */ /* 0x0001e80008000009 */
[----:B------:R0:W-:Y:S04]  /*15480*/  STS.U8 [R31+UR9+0x6600], R69 ;  /* 0x006600451f007988 */ /* 0x0001e80008000009 */
[----:B------:R0:W-:Y:S04]  /*15490*/  STS.U8 [R31+UR9+0x6a00], R65 ;  /* 0x006a00411f007988 */ /* 0x0001e80008000009 */
[----:B------:R0:W-:Y:S04]  /*154a0*/  STS.U8 [R31+UR9+0x6e00], R61 ;  /* 0x006e003d1f007988 */ /* 0x0001e80008000009 */
[----:B----4-:R0:W-:Y:S04]  /*154b0*/  STS.U8 [R31+UR9+0x7200], R57 ;  /* 0x007200391f007988 */ /* 0x0101e80008000009 */
[----:B------:R0:W-:Y:S04]  /*154c0*/  STS.U8 [R31+UR9+0x7600], R53 ;  /* 0x007600351f007988 */ /* 0x0001e80008000009 */
[----:B------:R0:W-:Y:S01]  /*154d0*/  STS.U8 [R31+UR9+0x7a00], R49 ;  /* 0x007a00311f007988 */ /* 0x0001e20008000009 */
[----:B------:R-:W-:-:S03]  /*154e0*/  VIADD R162, R162, 0x7f ;  /* 0x0000007fa2a27836 */ /* 0x000fc60000000000 */
[----:B------:R0:W-:Y:S01]  /*154f0*/  STL [R1+0x234], R71 ;  /* 0x0002344701007387 */ /* 0x0001e20000100800 */
[----:B------:R-:W-:-:S03]  /*15500*/  ISETP.NE.U32.AND P0, PT, RZ, UR7, PT ;  /* 0x00000007ff007c0c */ /* 0x000fc6000bf05070 */
[----:B------:R0:W-:Y:S04]  /*15510*/  STL [R1+0x228], R72 ;  /* 0x0002284801007387 */ /* 0x0001e80000100800 */
[----:B------:R0:W-:Y:S04]  /*15520*/  STL [R1+0x230], R38 ;  /* 0x0002302601007387 */ /* 0x0001e80000100800 */
[----:B------:R0:W-:Y:S01]  /*15530*/  STL [R1+0x22c], R44 ;  /* 0x00022c2c01007387 */ /* 0x0001e20000100800 */
[C---:B------:R-:W-:Y:S02]  /*15540*/  ISETP.LT.OR P2, PT, R162.reuse, 0x80, P0 ;  /* 0x00000080a200780c */ /* 0x040fe40000741670 */
[----:B------:R-:W-:Y:S01]  /*15550*/  ISETP.GE.AND P3, PT, R162, 0x100, PT ;  /* 0x00000100a200780c */ /* 0x000fe20003f66270 */
[----:B------:R0:W-:Y:S04]  /*15560*/  STS.U8 [R31+UR9+0x7e00], R46 ;  /* 0x007e002e1f007988 */ /* 0x0001e80008000009 */
        /* <DEDUP_REMOVED lines=15> */
[----:B---3--:R0:W-:Y:S04]  /*15660*/  STS.U8 [R32+UR9+0x4680], R41 ;  /* 0x0046802920007988 */ /* 0x0081e80008000009 */
        /* <DEDUP_REMOVED lines=31> */
[----:B------:R0:W-:Y:S01]  /*15860*/  STS.U8 [R34+UR9+0x7f80], R35 ;  /* 0x007f802322007988 */ /* 0x0001e20008000009 */
[----:B------:R1:W-:Y:S06]  /*15870*/  MEMBAR.ALL.CTA ;  /* 0x0000000000007992 */ /* 0x0003ec0000008000 */
[----:B-1----:R-:W1:Y:S02]  /*15880*/  FENCE.VIEW.ASYNC.S ;  /* 0x00000000000073c6 */ /* 0x002e640000000000 */
[----:B-1----:R-:W-:Y:S06]  /*15890*/  BAR.SYNC.DEFER_BLOCKING 0x0 ;  /* 0x0000000000007b1d */ /* 0x002fec0000010000 */
[----:B------:R-:W-:Y:S05]  /*158a0*/  @P2 BRA `(.L_x_6) ;  /* 0x0000000000842947 */ /* 0x000fea0003800000 */
[----:B------:R-:W-:Y:S02]  /*158b0*/  UIADD3 UR4, UPT, UPT, UR9, 0x4000, URZ ;  /* 0x0000400009047890 */ /* 0x000fe4000fffe0ff */
[----:B------:R-:W-:Y:S02]  /*158c0*/  USHF.R.U32.HI UR12, URZ, 0x4, UR9 ;  /* 0x00000004ff0c7899 */ /* 0x000fe40008011609 */
[----:B------:R-:W-:Y:S02]  /*158d0*/  USHF.R.U32.HI UR4, URZ, 0x4, UR4 ;  /* 0x00000004ff047899 */ /* 0x000fe40008011604 */
[----:B------:R-:W-:Y:S02]  /*158e0*/  USGXT.U32 UR12, UR12, 0xe ;  /* 0x0000000e0c0c789a */ /* 0x000fe40008000000 */
[----:B------:R-:W-:Y:S02]  /*158f0*/  USGXT.U32 UR14, UR4, 0xe ;  /* 0x0000000e040e789a */ /* 0x000fe40008000000 */
[----:B------:R-:W-:-:S02]  /*15900*/  UIADD3 UR28, UP1, UPT, UR12, 0x100, URZ ;  /* 0x000001000c1c7890 */ /* 0x000fc4000ff3e0ff */
[----:B------:R-:W-:Y:S01]  /*15910*/  UIADD3 UR26, UP2, UPT, UR14, 0x2, URZ ;  /* 0x000000020e1a7890 */ /* 0x000fe2000ff5e0ff */
[----:B------:R-:W-:Y:S01]  /*15920*/  UMOV UR4, URZ ;  /* 0x000000ff00047c82 */ /* 0x000fe20008000000 */
[----:B------:R-:W-:Y:S01]  /*15930*/  UMOV UR30, 0x0 ;  /* 0x00000000001e7882 */ /* 0x000fe20000000000 */
[----:B------:R-:W-:Y:S02]  /*15940*/  UIADD3.X UR29, UPT, UPT, UR4, 0x40004040, URZ, UP1, !UPT ;  /* 0x40004040041d7890 */ /* 0x000fe40008ffe4ff */
[----:B------:R-:W-:Y:S02]  /*15950*/  UIADD3.X UR27, UPT, UPT, UR4, 0x40004040, URZ, UP2, !UPT ;  /* 0x40004040041b7890 */ /* 0x000fe400097fe4ff */
[----:B------:R-:W-:Y:S02]  /*15960*/  UIADD3.64 UR16, UPT, UPT, UR28, 0x100, URZ ;  /* 0x000001001c107897 */ /* 0x000fe4000fffe0ff */
[----:B------:R-:W-:Y:S02]  /*15970*/  UIADD3.64 UR20, UPT, UPT, UR26, 0x2, URZ ;  /* 0x000000021a147897 */ /* 0x000fe4000fffe0ff */
[----:B------:R-:W-:-:S02]  /*15980*/  UIADD3.64 UR22, UPT, UPT, UR28, 0x200, URZ ;  /* 0x000002001c167897 */ /* 0x000fc4000fffe0ff */
[----:B------:R-:W-:Y:S01]  /*15990*/  UIADD3.64 UR24, UPT, UPT, UR26, 0x4, URZ ;  /* 0x000000041a187897 */ /* 0x000fe2000fffe0ff */
[----:B------:R-:W-:Y:S01]  /*159a0*/  UMOV UR31, 0x8208010 ;  /* 0x08208010001f7882 */ /* 0x000fe20000000000 */
[----:B------:R-:W-:Y:S01]  /*159b0*/  UMOV UR13, 0x40004040 ;  /* 0x40004040000d7882 */ /* 0x000fe20000000000 */
[----:B------:R-:W-:Y:S01]  /*159c0*/  UMOV UR15, 0x40004040 ;  /* 0x40004040000f7882 */ /* 0x000fe20000000000 */
[----:B------:R-:W-:Y:S01]  /*159d0*/  UMOV UR32, 0x0 ;  /* 0x0000000000207882 */ /* 0x000fe20000000000 */
[----:B------:R-:W-:Y:S01]  /*159e0*/  UMOV UR33, 0x8208010 ;  /* 0x0820801000217882 */ /* 0x000fe20000000000 */
[----:B------:R-:W-:Y:S01]  /*159f0*/  UMOV UR34, 0x0 ;  /* 0x0000000000227882 */ /* 0x000fe20000000000 */
[----:B------:R-:W-:Y:S01]  /*15a00*/  UMOV UR35, 0x8208010 ;  /* 0x0820801000237882 */ /* 0x000fe20000000000 */
[----:B------:R-:W-:Y:S01]  /*15a10*/  UMOV UR4, UR6 ;  /* 0x0000000600047c82 */ /* 0x000fe20008000000 */
[----:B------:R-:W-:Y:S01]  /*15a20*/  UMOV UR5, URZ ;  /* 0x000000ff00057c82 */ /* 0x000fe20008000000 */
[----:B------:R1:W-:Y:S01]  /*15a30*/  UTCQMMA gdesc[UR12], gdesc[UR14], tmem[UR8], tmem[UR30], idesc[UR31], !UPT ;  /* 0x00ff1e0e0c0075ea */ /* 0x0003e2000f800308 */
[----:B------:R-:W-:Y:S01]  /*15a40*/  UMOV UR36, 0x0 ;  /* 0x0000000000247882 */ /* 0x000fe20000000000 */
[----:B------:R-:W-:Y:S01]  /*15a50*/  UMOV UR37, 0x8208010 ;  /* 0x0820801000257882 */ /* 0x000fe20000000000 */
[----:B------:R1:W-:Y:S01]  /*15a60*/  UTCQMMA gdesc[UR28], gdesc[UR26], tmem[UR8], tmem[UR32], idesc[UR33], UPT ;  /* 0x00ff201a1c0075ea */ /* 0x0003e2000b800308 */
[----:B------:R-:W-:Y:S01]  /*15a70*/  UMOV UR4, UR4 ;  /* 0x0000000400047c82 */ /* 0x000fe20008000000 */
[----:B------:R1:W-:Y:S01]  /*15a80*/  UTCQMMA gdesc[UR16], gdesc[UR20], tmem[UR8], tmem[UR34], idesc[UR35], UPT ;  /* 0x00ff2214100075ea */ /* 0x0003e2000b800308 */
[----:B------:R1:W-:Y:S01]  /*15a90*/  UTCQMMA gdesc[UR22], gdesc[UR24], tmem[UR8], tmem[UR36], idesc[UR37], UPT ;  /* 0x00ff2418160075ea */ /* 0x0003e2000b800308 */
[----:B------:R1:W-:Y:S01]  /*15aa0*/  UTCBAR [UR4], URZ ;  /* 0x000000ff040073e9 */ /* 0x0003e200080000ff */
[----:B------:R-:W-:Y:S01]  /*15ab0*/  NOP ;  /* 0x0000000000007918 */ /* 0x000fe20000000000 */
.L_x_6:
[----:B-1----:R-:W-:Y:S01]  /*15ac0*/  UMOV UR4, URZ ;  /* 0x000000ff00047c82 */ /* 0x002fe20008000000 */
[----:B------:R-:W-:Y:S05]  /*15ad0*/  @!P3 BRA `(.L_x_7) ;  /* 0x000000b800b0b947 */ /* 0x000fea0003800000 */
[----:B0-----:R-:W-:Y:S01]  /*15ae0*/  SHF.R.S32.HI R38, RZ, 0x1f, R162 ;  /* 0x0000001fff267819 */ /* 0x001fe200000114a2 */
[----:B------:R-:W-:Y:S01]  /*15af0*/  IMAD.SHL.U32 R35, R36, 0x80, RZ ;  /* 0x0000008024237824 */ /* 0x000fe200078e00ff */
[----:B------:R-:W-:Y:S01]  /*15b00*/  UIADD3 UR4, UPT, UPT, UR9, 0x8000, URZ ;  /* 0x0000800009047890 */ /* 0x000fe2000fffe0ff */
[----:B------:R-:W-:Y:S01]  /*15b10*/  IMAD.MOV.U32 R39, RZ, RZ, RZ ;  /* 0x000000ffff277224 */ /* 0x000fe200078e00ff */
[----:B------:R-:W-:Y:S01]  /*15b20*/  LEA.HI R36, R38, R162, RZ, 0x7 ;  /* 0x000000a226247211 */ /* 0x000fe200078f38ff */
[----:B------:R-:W-:Y:S02]  /*15b30*/  UIADD3 UR5, UPT, UPT, UR9, 0xc000, URZ ;  /* 0x0000c00009057890 */ /* 0x000fe4000fffe0ff */
[----:B------:R-:W-:Y:S01]  /*15b40*/  USHF.R.U32.HI UR4, URZ, 0x4, UR4 ;  /* 0x00000004ff047899 */ /* 0x000fe20008011604 */
[----:B------:R-:W-:Y:S01]  /*15b50*/  SHF.R.S32.HI R36, RZ, 0x7, R36 ;  /* 0x00000007ff247819 */ /* 0x000fe20000011424 */
[----:B------:R-:W-:Y:S02]  /*15b60*/  USHF.R.U32.HI UR5, URZ, 0x4, UR5 ;  /* 0x00000004ff057899 */ /* 0x000fe40008011605 */
[----:B------:R-:W-:Y:S01]  /*15b70*/  USGXT.U32 UR12, UR4, 0xe ;  /* 0x0000000e040c789a */ /* 0x000fe20008000000 */
[----:B------:R-:W-:Y:S01]  /*15b80*/  VIMNMX R38, PT, PT, R36, 0x2, !PT ;  /* 0x0000000224267848 */ /* 0x000fe20007fe0100 */
[----:B-----5:R-:W-:Y:S01]  /*15b90*/  IMAD.SHL.U32 R36, R37, 0x80, RZ ;  /* 0x0000008025247824 */ /* 0x020fe200078e00ff */
[----:B------:R-:W-:-:S02]  /*15ba0*/  USGXT.U32 UR14, UR5, 0xe ;  /* 0x0000000e050e789a */ /* 0x000fc40008000000 */
[----:B------:R-:W-:Y:S01]  /*15bb0*/  UIADD3 UR30, UP1, UPT, UR12, 0x100, URZ ;  /* 0x000001000c1e7890 */ /* 0x000fe2000ff3e0ff */
[----:B------:R-:W-:Y:S01]  /*15bc0*/  VIADD R37, R38, 0xfffffffe ;  /* 0xfffffffe26257836 */ /* 0x000fe20000000000 */
[----:B------:R-:W-:Y:S01]  /*15bd0*/  UIADD3 UR28, UP2, UPT, UR14, 0x2, URZ ;  /* 0x000000020e1c7890 */ /* 0x000fe2000ff5e0ff */
[----:B------:R-:W-:Y:S01]  /*15be0*/  SHF.R.S32.HI R38, RZ, 0x1f, R36 ;  /* 0x0000001fff267819 */ /* 0x000fe20000011424 */
[----:B------:R-:W-:Y:S01]  /*15bf0*/  UMOV UR4, URZ ;  /* 0x000000ff00047c82 */ /* 0x000fe20008000000 */
[----:B------:R-:W-:Y:S01]  /*15c00*/  UMOV UR5, URZ ;  /* 0x000000ff00057c82 */ /* 0x000fe20008000000 */
[----:B------:R0:W-:Y:S01]  /*15c10*/  STL [R1+0x7d4], R37 ;  /* 0x0007d42501007387 */ /* 0x0001e20000100800 */
[----:B------:R-:W-:Y:S02]  /*15c20*/  UIADD3.X UR31, UPT, UPT, UR4, 0x40004040, URZ, UP1, !UPT ;  /* 0x40004040041f7890 */ /* 0x000fe40008ffe4ff */
[----:B------:R-:W-:Y:S01]  /*15c30*/  UIADD3.X UR29, UPT, UPT, UR5, 0x40004040, URZ, UP2, !UPT ;  /* 0x40004040051d7890 */ /* 0x000fe200097fe4ff */
[----:B------:R1:W-:Y:S01]  /*15c40*/  STL [R1+0x7c8], RZ ;  /* 0x0007c8ff01007387 */ /* 0x0003e20000100800 */
[----:B------:R-:W-:Y:S01]  /*15c50*/  UMOV UR11, 0x1 ;  /* 0x00000001000b7882 */ /* 0x000fe20000000000 */
[----:B------:R-:W-:-:S02]  /*15c60*/  UIADD3.64 UR20, UPT, UPT, UR30, 0x100, URZ ;  /* 0x000001001e147897 */ /* 0x000fc4000fffe0ff */
[----:B------:R-:W-:Y:S01]  /*15c70*/  UIADD3.64 UR22, UPT, UPT, UR28, 0x2, URZ ;  /* 0x000000021c167897 */ /* 0x000fe2000fffe0ff */
[----:B0-----:R-:W-:Y:S01]  /*15c80*/  SHF.R.S32.HI R37, RZ, 0x1f, R35 ;  /* 0x0000001fff257819 */ /* 0x001fe20000011423 */
[----:B------:R-:W-:Y:S02]  /*15c90*/  UIADD3.64 UR24, UPT, UPT, UR30, 0x200, URZ ;  /* 0x000002001e187897 */ /* 0x000fe4000fffe0ff */
[----:B-1----:R-:W-:-:S12]  /*15ca0*/  UIADD3.64 UR26, UPT, UPT, UR28, 0x4, URZ ;  /* 0x000000041c1a7897 */ /* 0x002fd8000fffe0ff */
.L_x_10:
[----:B-1----:R-:W2:Y:S01]  /*15cb0*/  LDL R40, [R1+0x7c8] ;  /* 0x0007c80001287983 */ /* 0x002ea20000100800 */
[----:B------:R-:W-:Y:S01]  /*15cc0*/  IMAD.U32 R39, R39, -0x80000000, RZ ;  /* 0x8000000027277824 */ /* 0x000fe200078e00ff */
[----:B------:R-:W0:Y:S01]  /*15cd0*/  LDC R65, c[0x0][0x3a0] ;  /* 0x0000e800ff417b82 */ /* 0x000e220000000800 */
[C---:B-----5:R-:W-:Y:S02]  /*15ce0*/  IADD3 R10, P5, PT, R35.reuse, R10, RZ ;  /* 0x0000000a230a7210 */ /* 0x060fe40007fbe0ff */
[----:B------:R-:W-:Y:S01]  /*15cf0*/  IADD3 R8, P4, PT, R35, R8, RZ ;  /* 0x0000000823087210 */ /* 0x000fe20007f9e0ff */
[----:B------:R-:W1:Y:S01]  /*15d00*/  SYNCS.PHASECHK.TRANS64.TRYWAIT P6, [UR6], R39 ;  /* 0x00000027ff0075a7 */ /* 0x000e6200080c1106 */
[----:B--2---:R-:W-:-:S04]  /*15d10*/  VIADD R40, R40, 0x1 ;  /* 0x0000000128287836 */ /* 0x004fc80000000000 */
[----:B0-----:R-:W-:Y:S01]  /*15d20*/  IMAD R65, R40, -0x80, R65 ;  /* 0xffffff8028417824 */ /* 0x001fe200078e0241 */
[----:B------:R0:W-:Y:S04]  /*15d30*/  STL [R1+0x7cc], R40 ;  /* 0x0007cc2801007387 */ /* 0x0001e80000100800 */
[C---:B------:R-:W-:Y:S02]  /*15d40*/  ISETP.GT.AND P2, PT, R65.reuse, 0x1, PT ;  /* 0x000000014100780c */ /* 0x040fe40003f44270 */
[----:B------:R-:W-:Y:S01]  /*15d50*/  ISETP.GT.AND P3, PT, R65, 0x2, PT ;  /* 0x000000024100780c */ /* 0x000fe20003f64270 */
[----:B-1----:R-:W-:-:S12]  /*15d60*/  @!P6 BRA `(.L_x_8) ;  /* 0x000001000070e947 */ /* 0x002fd80003800000 */
.L_x_16:
[----:B------:R-:W-:Y:S01]  /*15d70*/  PRMT R91, RZ, 0x7610, R91 ;  /* 0x00007610ff5b7816 */ /* 0x000fe2000000005b */
[----:B------:R-:W-:Y:S01]  /*15d80*/  IMAD.X R11, R37, 0x1, R11, P5 ;  /* 0x00000001250b7824 */ /* 0x000fe200028e060b */
[----:B------:R-:W-:Y:S01]  /*15d90*/  ISETP.GT.AND P5, PT, R65, 0x4, PT ;  /* 0x000000044100780c */ /* 0x000fe20003fa4270 */
[----:B------:R-:W-:Y:S01]  /*15da0*/  IMAD.X R9, R37, 0x1, R9, P4 ;  /* 0x0000000125097824 */ /* 0x000fe200020e0609 */
[C---:B------:R-:W-:Y:S01]  /*15db0*/  IADD3 R18, P6, PT, R35.reuse, R18, RZ ;  /* 0x0000001223127210 */ /* 0x040fe20007fde0ff */
[----:B------:R-:W-:Y:S01]  /*15dc0*/  STL [R1+0xa4c], R71 ;  /* 0x000a4c4701007387 */ /* 0x000fe20000100800 */
[----:B------:R-:W-:Y:S02]  /*15dd0*/  PRMT R49, RZ, 0x7610, R49 ;  /* 0x00007610ff317816 */ /* 0x000fe40000000031 */
[----:B0-----:R-:W-:Y:S01]  /*15de0*/  PRMT R40, RZ, 0x7610, R40 ;  /* 0x00007610ff287816 */ /* 0x001fe20000000028 */
[----:B------:R-:W2:Y:S01]  /*15df0*/  @P3 LDG.E.U8 R91, desc[UR18][R10.64] ;  /* 0x000000120a5b3981 */ /* 0x000ea2000c1e1100 */
[----:B------:R-:W-:Y:S01]  /*15e00*/  IADD3 R22, P3, PT, R35, R22, RZ ;  /* 0x0000001623167210 */ /* 0x000fe20007f7e0ff */
[C---:B------:R-:W-:Y:S01]  /*15e10*/  IMAD.X R19, R37.reuse, 0x1, R19, P6 ;  /* 0x0000000125137824 */ /* 0x040fe200030e0613 */
[----:B------:R-:W-:Y:S01]  /*15e20*/  PRMT R29, RZ, 0x7610, R29 ;  /* 0x00007610ff1d7816 */ /* 0x000fe2000000001d */
[----:B------:R-:W3:Y:S01]  /*15e30*/  @P2 LDG.E.U8 R49, desc[UR18][R8.64] ;  /* 0x0000001208312981 */ /* 0x000ee2000c1e1100 */
[----:B------:R-:W-:Y:S01]  /*15e40*/  PRMT R30, RZ, 0x7610, R30 ;  /* 0x00007610ff1e7816 */ /* 0x000fe2000000001e */
[----:B------:R-:W-:Y:S01]  /*15e50*/  IMAD.X R23, R37, 0x1, R23, P3 ;  /* 0x0000000125177824 */ /* 0x000fe200018e0617 */
[----:B------:R-:W-:Y:S01]  /*15e60*/  ISETP.GT.AND P3, PT, R65, 0x6, PT ;  /* 0x000000064100780c */ /* 0x000fe20003f64270 */
[----:B------:R0:W4:Y:S01]  /*15e70*/  @P5 LDG.E.U8 R40, desc[UR18][R18.64] ;  /* 0x0000001212285981 */ /* 0x000122000c1e1100 */
[----:B------:R-:W-:-:S02]  /*15e80*/  IADD3 R14, P2, PT, R35, R14, RZ ;  /* 0x0000000e230e7210 */ /* 0x000fc40007f5e0ff */
[----:B------:R-:W-:Y:S01]  /*15e90*/  IADD3 R24, P5, PT, R35, R24, RZ ;  /* 0x0000001823187210 */ /* 0x000fe20007fbe0ff */
[----:B------:R-:W-:Y:S01]  /*15ea0*/  STL [R1+0xa48], R70 ;  /* 0x000a484601007387 */ /* 0x000fe20000100800 */
[----:B------:R-:W-:Y:S01]  /*15eb0*/  ISETP.GT.AND P4, PT, R65, 0x3, PT ;  /* 0x000000034100780c */ /* 0x000fe20003f84270 */
[----:B------:R-:W-:Y:S01]  /*15ec0*/  IMAD.X R15, R37, 0x1, R15, P2 ;  /* 0x00000001250f7824 */ /* 0x000fe200010e060f */
[----:B------:R-:W-:Y:S01]  /*15ed0*/  ISETP.GT.AND P2, PT, R65, 0x5, PT ;  /* 0x000000054100780c */ /* 0x000fe20003f44270 */
[----:B------:R-:W-:Y:S01]  /*15ee0*/  IMAD.X R25, R37, 0x1, R25, P5 ;  /* 0x0000000125197824 */ /* 0x000fe200028e0619 */
[----:B------:R-:W-:Y:S01]  /*15ef0*/  PRMT R94, RZ, 0x7610, R94 ;  /* 0x00007610ff5e7816 */ /* 0x000fe2000000005e */
[----:B------:R-:W-:Y:S04]  /*15f00*/  STL [R1+0xa44], R69 ;  /* 0x000a444501007387 */ /* 0x000fe80000100800 */
[----:B------:R-:W2:Y:S04]  /*15f10*/  @P3 LDG.E.U8 R29, desc[UR18][R24.64] ;  /* 0x00000012181d3981 */ /* 0x000ea8000c1e1100 */
[----:B------:R-:W-:Y:S04]  /*15f20*/  STL [R1+0xa40], R68 ;  /* 0x000a404401007387 */ /* 0x000fe80000100800 */
[----:B------:R-:W3:Y:S04]  /*15f30*/  @P2 LDG.E.U8 R30, desc[UR18][R22.64] ;  /* 0x00000012161e2981 */ /* 0x000ee8000c1e1100 */
[----:B------:R-:W-:Y:S04]  /*15f40*/  STL [R1+0xa3c], R67 ;  /* 0x000a3c4301007387 */ /* 0x000fe80000100800 */
[----:B------:R-:W-:Y:S04]  /*15f50*/  STL [R1+0xa38], R66 ;  /* 0x000a384201007387 */ /* 0x000fe80000100800 */
[----:B------:R-:W-:Y:S04]  /*15f60*/  STL [R1+0x9d8], R0 ;  /* 0x0009d80001007387 */ /* 0x000fe80000100800 */
[----:B------:R-:W-:Y:S04]  /*15f70*/  STL [R1+0x9e0], R8 ;  /* 0x0009e00801007387 */ /* 0x000fe80000100800 */
[----:B------:R-:W4:Y:S01]  /*15f80*/  @P4 LDG.E.U8 R94, desc[UR18][R14.64] ;  /* 0x000000120e5e4981 */ /* 0x000f22000c1e1100 */
[----:B------:R-:W-:-:S03]  /*15f90*/  ISETP.GT.AND P4, PT, R65, 0x7, PT ;  /* 0x000000074100780c */ /* 0x000fc60003f84270 */
[----:B------:R-:W-:Y:S01]  /*15fa0*/  STL [R1+0x9dc], R9 ;  /* 0x0009dc0901007387 */ /* 0x000fe20000100800 */
[----:B------:R-:W-:-:S03]  /*15fb0*/  IADD3 R26, P6, PT, R35, R26, RZ ;  /* 0x0000001a231a7210 */ /* 0x000fc60007fde0ff */
[----:B------:R-:W-:Y:S04]  /*15fc0*/  STL [R1+0x9e8], R10 ;  /* 0x0009e80a01007387 */ /* 0x000fe80000100800 */
[----:B------:R-:W-:Y:S04]  /*15fd0*/  STL [R1+0x9e4], R11 ;  /* 0x0009e40b01007387 */ /* 0x000fe80000100800 */
[----:B------:R-:W-:Y:S04]  /*15fe0*/  STL [R1+0x9f0], R14 ;  /* 0x0009f00e01007387 */ /* 0x000fe80000100800 */
[----:B------:R-:W-:Y:S01]  /*15ff0*/  STL [R1+0x9ec], R15 ;  /* 0x0009ec0f01007387 */ /* 0x000fe20000100800 */
[----:B------:R-:W-:-:S03]  /*16000*/  IMAD.X R27, R37, 0x1, R27, P6 ;  /* 0x00000001251b7824 */ /* 0x000fc600030e061b */
[----:B------:R-:W-:Y:S04]  /*16010*/  STL [R1+0x9f8], R18 ;  /* 0x0009f81201007387 */ /* 0x000fe80000100800 */
[----:B------:R0:W-:Y:S02]  /*16020*/  STL [R1+0x9f4], R19 ;  /* 0x0009f41301007387 */ /* 0x0001e40000100800 */
[----:B0-----:R-:W-:-:S06]  /*16030*/  PRMT R19, RZ, 0x7610, R19 ;  /* 0x00007610ff137816 */ /* 0x001fcc0000000013 */
[----:B------:R-:W4:Y:S04]  /*16040*/  @P4 LDG.E.U8 R19, desc[UR18][R26.64] ;  /* 0x000000121a134981 */ /* 0x000f28000c1e1100 */
[----:B------:R-:W-:Y:S04]  /*16050*/  STL [R1+0xa00], R22 ;  /* 0x000a001601007387 */ /* 0x000fe80000100800 */
[----:B------:R-:W-:Y:S04]  /*16060*/  STL [R1+0x9fc], R23 ;  /* 0x0009fc1701007387 */ /* 0x000fe80000100800 */
[----:B------:R-:W4:Y:S04]  /*16070*/  LDL.LU R66, [R1+0x10] ;  /* 0x0000100001427983 */ /* 0x000f280000300800 */
[----:B------:R-:W4:Y:S01]  /*16080*/  LDL.LU R69, [R1+0x14] ;  /* 0x0000140001457983 */ /* 0x000f220000300800 */
[----:B------:R-:W-:-:S02]  /*16090*/  ISETP.GT.AND P2, PT, R65, 0x8, PT ;  /* 0x000000084100780c */ /* 0x000fc40003f44270 */
[----:B------:R-:W-:Y:S01]  /*160a0*/  IADD3 R4, P5, PT, R35, R4, RZ ;  /* 0x0000000423047210 */ /* 0x000fe20007fbe0ff */
[----:B--2---:R0:W-:Y:S04]  /*160b0*/  STL [R1+0x88], R29 ;  /* 0x0000881d01007387 */ /* 0x0041e80000100800 */
[----:B0-----:R-:W2:Y:S04]  /*160c0*/  LDL.LU R29, [R1+0x18] ;  /* 0x00001800011d7983 */ /* 0x001ea80000300800 */
[----:B------:R-:W2:Y:S04]  /*160d0*/  LDL.LU R70, [R1+0x94] ;  /* 0x0000940001467983 */ /* 0x000ea80000300800 */
[----:B---3--:R0:W-:Y:S04]  /*160e0*/  STL [R1+0x8c], R30 ;  /* 0x00008c1e01007387 */ /* 0x0081e80000100800 */
[----:B0-----:R-:W3:Y:S01]  /*160f0*/  LDL.LU R30, [R1+0x9c] ;  /* 0x00009c00011e7983 */ /* 0x001ee20000300800 */
[----:B------:R-:W-:Y:S01]  /*16100*/  ISETP.GT.AND P3, PT, R65, 0x9, PT ;  /* 0x000000094100780c */ /* 0x000fe20003f64270 */
[----:B------:R-:W-:Y:S01]  /*16110*/  IMAD.X R5, R37, 0x1, R5, P5 ;  /* 0x0000000125057824 */ /* 0x000fe200028e0605 */
[----:B------:R-:W-:-:S02]  /*16120*/  PRMT R64, RZ, 0x7610, R64 ;  /* 0x00007610ff407816 */ /* 0x000fc40000000040 */
[----:B------:R-:W-:Y:S02]  /*16130*/  ISETP.GT.AND P4, PT, R65, 0xa, PT ;  /* 0x0000000a4100780c */ /* 0x000fe40003f84270 */
[C---:B------:R-:W-:Y:S02]  /*16140*/  IADD3 R6, P5, PT, R35.reuse, R6, RZ ;  /* 0x0000000623067210 */ /* 0x040fe40007fbe0ff */
[----:B------:R-:W-:Y:S01]  /*16150*/  IADD3 R12, P6, PT, R35, R12, RZ ;  /* 0x0000000c230c7210 */ /* 0x000fe20007fde0ff */
[----:B------:R-:W3:Y:S01]  /*16160*/  @P2 LDG.E.U8 R64, desc[UR18][R4.64] ;  /* 0x0000001204402981 */ /* 0x000ee2000c1e1100 */
[----:B------:R-:W-:Y:S01]  /*16170*/  PRMT R48, RZ, 0x7610, R48 ;  /* 0x00007610ff307816 */ /* 0x000fe20000000030 */
[----:B------:R-:W-:Y:S01]  /*16180*/  IMAD.X R7, R37, 0x1, R7, P5 ;  /* 0x0000000125077824 */ /* 0x000fe200028e0607 */
[----:B------:R-:W-:Y:S01]  /*16190*/  ISETP.GT.AND P2, PT, R65, 0xb, PT ;  /* 0x0000000b4100780c */ /* 0x000fe20003f44270 */
[----:B------:R-:W-:Y:S01]  /*161a0*/  STL [R1+0xa08], R24 ;  /* 0x000a081801007387 */ /* 0x000fe20000100800 */
[----:B------:R-:W-:Y:S01]  /*161b0*/  PRMT R92, RZ, 0x7610, R92 ;  /* 0x00007610ff5c7816 */ /* 0x000fe2000000005c */
[----:B------:R-:W-:-:S02]  /*161c0*/  IMAD.X R13, R37, 0x1, R13, P6 ;  /* 0x00000001250d7824 */ /* 0x000fc400030e060d */
[----:B------:R-:W-:Y:S01]  /*161d0*/  STL [R1+0xa04], R25 ;  /* 0x000a041901007387 */ /* 0x000fe20000100800 */
[----:B------:R-:W-:-:S03]  /*161e0*/  IADD3 R16, P5, PT, R35, R16, RZ ;  /* 0x0000001023107210 */ /* 0x000fc60007fbe0ff */
[----:B----4-:R-:W-:Y:S01]  /*161f0*/  STL [R1+0x90], R40 ;  /* 0x0000902801007387 */ /* 0x010fe20000100800 */
[----:B------:R-:W-:Y:S01]  /*16200*/  PRMT R93, RZ, 0x7610, R93 ;  /* 0x00007610ff5d7816 */ /* 0x000fe2000000005d */
[----:B------:R-:W-:Y:S02]  /*16210*/  IMAD.X R17, R37, 0x1, R17, P5 ;  /* 0x0000000125117824 */ /* 0x000fe400028e0611 */
[----:B------:R-:W4:Y:S01]  /*16220*/  @P3 LDG.E.U8 R48, desc[UR18][R6.64] ;  /* 0x0000001206303981 */ /* 0x000f22000c1e1100 */
[----:B------:R-:W-:-:S03]  /*16230*/  ISETP.GT.AND P3, PT, R65, 0xc, PT ;  /* 0x0000000c4100780c */ /* 0x000fc60003f64270 */
[----:B------:R-:W4:Y:S01]  /*16240*/  @P4 LDG.E.U8 R92, desc[UR18][R12.64] ;  /* 0x000000120c5c4981 */ /* 0x000f22000c1e1100 */
[----:B------:R-:W-:Y:S02]  /*16250*/  ISETP.GT.AND P4, PT, R65, 0xd, PT ;  /* 0x0000000d4100780c */ /* 0x000fe40003f84270 */
[C---:B------:R-:W-:Y:S01]  /*16260*/  IADD3 R20, P5, PT, R35.reuse, R20, RZ ;  /* 0x0000001423147210 */ /* 0x040fe20007fbe0ff */
[----:B------:R0:W4:Y:S04]  /*16270*/  @P2 LDG.E.U8 R93, desc[UR18][R16.64] ;  /* 0x00000012105d2981 */ /* 0x000128000c1e1100 */
[----:B------:R-:W-:Y:S04]  /*16280*/  STL [R1+0xa14], R19 ;  /* 0x000a141301007387 */ /* 0x000fe80000100800 */
[----:B------:R-:W-:Y:S04]  /*16290*/  STL [R1+0xa10], R26 ;  /* 0x000a101a01007387 */ /* 0x000fe80000100800 */
[----:B------:R-:W-:Y:S04]  /*162a0*/  STL [R1+0xa0c], R27 ;  /* 0x000a0c1b01007387 */ /* 0x000fe80000100800 */
[----:B------:R-:W-:Y:S04]  /*162b0*/  STL [R1+0xa1c], R4 ;  /* 0x000a1c0401007387 */ /* 0x000fe80000100800 */
[----:B------:R-:W-:Y:S04]  /*162c0*/  STL [R1+0xa18], R5 ;  /* 0x000a180501007387 */ /* 0x000fe80000100800 */
[----:B------:R-:W-:Y:S04]  /*162d0*/  STL [R1+0xa24], R6 ;  /* 0x000a240601007387 */ /* 0x000fe80000100800 */
[----:B------:R-:W-:Y:S01]  /*162e0*/  STL [R1+0xa20], R7 ;  /* 0x000a200701007387 */ /* 0x000fe20000100800 */
[----:B------:R-:W-:-:S03]  /*162f0*/  IADD3 R111, P6, PT, R35, R111, RZ ;  /* 0x0000006f236f7210 */ /* 0x000fc60007fde0ff */
[----:B------:R-:W-:Y:S04]  /*16300*/  STL [R1+0xa2c], R12 ;  /* 0x000a2c0c01007387 */ /* 0x000fe80000100800 */
[----:B------:R-:W-:Y:S01]  /*16310*/  STL [R1+0xa28], R13 ;  /* 0x000a280d01007387 */ /* 0x000fe20000100800 */
[----:B------:R-:W-:-:S03]  /*16320*/  IMAD.X R21, R37, 0x1, R21, P5 ;  /* 0x0000000125157824 */ /* 0x000fc600028e0615 */
[----:B------:R-:W-:Y:S01]  /*16330*/  STL [R1+0xa34], R16 ;  /* 0x000a341001007387 */ /* 0x000fe20000100800 */
[----:B------:R-:W-:-:S03]  /*16340*/  ISETP.GT.AND P2, PT, R65, 0xe, PT ;  /* 0x0000000e4100780c */ /* 0x000fc60003f44270 */
[----:B------:R0:W-:Y:S01]  /*16350*/  STL [R1+0xa30], R17 ;  /* 0x000a301101007387 */ /* 0x0001e20000100800 */
[----:B------:R-:W-:Y:S01]  /*16360*/  IMAD.X R110, R37, 0x1, R110, P6 ;  /* 0x00000001256e7824 */ /* 0x000fe200030e066e */
[----:B------:R-:W-:Y:S02]  /*16370*/  IADD3 R118, P5, PT, R35, R118, RZ ;  /* 0x0000007623767210 */ /* 0x000fe40007fbe0ff */
[----:B0-----:R-:W-:Y:S01]  /*16380*/  PRMT R17, RZ, 0x7610, R17 ;  /* 0x00007610ff117816 */ /* 0x001fe20000000011 */
[----:B------:R-:W-:Y:S01]  /*16390*/  @P4 IMAD.MOV.U32 R40, RZ, RZ, R111 ;  /* 0x000000ffff284224 */ /* 0x000fe200078e006f */
[----:B------:R-:W-:Y:S01]  /*163a0*/  PRMT R6, RZ, 0x7610, R6 ;  /* 0x00007610ff067816 */ /* 0x000fe20000000006 */
[----:B------:R-:W-:-:S03]  /*163b0*/  @P4 IMAD.MOV.U32 R41, RZ, RZ, R110 ;  /* 0x000000ffff294224 */ /* 0x000fc600078e006e */
[----:B------:R-:W4:Y:S01]  /*163c0*/  @P3 LDG.E.U8 R17, desc[UR18][R20.64] ;  /* 0x0000001214113981 */ /* 0x000f22000c1e1100 */
[----:B------:R-:W-:Y:S01]  /*163d0*/  ISETP.GT.AND P3, PT, R65, 0xf, PT ;  /* 0x0000000f4100780c */ /* 0x000fe20003f64270 */
[----:B------:R-:W-:Y:S01]  /*163e0*/  IMAD.X R112, R37, 0x1, R112, P5 ;  /* 0x0000000125707824 */ /* 0x000fe200028e0670 */
[----:B------:R-:W-:Y:S01]  /*163f0*/  IADD3 R123, P5, PT, R35, R123, RZ ;  /* 0x0000007b237b7210 */ /* 0x000fe20007fbe0ff */
[----:B------:R0:W4:Y:S01]  /*16400*/  @P4 LDG.E.U8 R6, desc[UR18][R40.64] ;  /* 0x0000001228064981 */ /* 0x000122000c1e1100 */
[----:B------:R-:W-:Y:S02]  /*16410*/  PRMT R27, RZ, 0x7610, R27 ;  /* 0x00007610ff1b7816 */ /* 0x000fe4000000001b */
[----:B------:R-:W-:Y:S01]  /*16420*/  ISETP.GT.AND P4, PT, R65, 0x10, PT ;  /* 0x000000104100780c */ /* 0x000fe20003f84270 */
[----:B------:R-:W-:Y:S01]  /*16430*/  IMAD.X R119, R37, 0x1, R119, P5 ;  /* 0x0000000125777824 */ /* 0x000fe200028e0677 */
[----:B------:R-:W-:Y:S01]  /*16440*/  IADD3 R126, P6, PT, R35, R126, RZ ;  /* 0x0000007e237e7210 */ /* 0x000fe20007fde0ff */
[----:B0-----:R-:W-:-:S02]  /*16450*/  @P2 IMAD.MOV.U32 R40, RZ, RZ, R118 ;  /* 0x000000ffff282224 */ /* 0x001fc400078e0076 */
[----:B------:R-:W-:Y:S01]  /*16460*/  @P2 IMAD.MOV.U32 R41, RZ, RZ, R112 ;  /* 0x000000ffff292224 */ /* 0x000fe200078e0070 */
[----:B------:R-:W-:-:S04]  /*16470*/  PRMT R14, RZ, 0x7610, R14 ;  /* 0x00007610ff0e7816 */ /* 0x000fc8000000000e */
[----:B------:R0:W4:Y:S01]  /*16480*/  @P2 LDG.E.U8 R27, desc[UR18][R40.64] ;  /* 0x00000012281b2981 */ /* 0x000122000c1e1100 */
[----:B------:R-:W-:Y:S01]  /*16490*/  ISETP.GT.AND P2, PT, R65, 0x11, PT ;  /* 0x000000114100780c */ /* 0x000fe20003f44270 */
[----:B------:R-:W-:Y:S01]  /*164a0*/  IMAD.X R125, R37, 0x1, R125, P6 ;  /* 0x00000001257d7824 */ /* 0x000fe200030e067d */
[----:B------:R-:W-:Y:S01]  /*164b0*/  IADD3 R132, P5, PT, R35, R132, RZ ;  /* 0x0000008423847210 */ /* 0x000fe20007fbe0ff */
[----:B0-----:R-:W-:Y:S02]  /*164c0*/  @P3 IMAD.MOV.U32 R40, RZ, RZ, R123 ;  /* 0x000000ffff283224 */ /* 0x001fe400078e007b */
[----:B------:R-:W-:Y:S01]  /*164d0*/  @P3 IMAD.MOV.U32 R41, RZ, RZ, R119 ;  /* 0x000000ffff293224 */ /* 0x000fe200078e0077 */
[----:B------:R-:W-:-:S04]  /*164e0*/  PRMT R63, RZ, 0x7610, R63 ;  /* 0x00007610ff3f7816 */ /* 0x000fc8000000003f */
[----:B------:R0:W4:Y:S01]  /*164f0*/  @P3 LDG.E.U8 R14, desc[UR18][R40.64] ;  /* 0x00000012280e3981 */ /* 0x000122000c1e1100 */
[----:B------:R-:W-:Y:S01]  /*16500*/  ISETP.GT.AND P3, PT, R65, 0x12, PT ;  /* 0x000000124100780c */ /* 0x000fe20003f64270 */
[----:B------:R-:W-:Y:S01]  /*16510*/  IMAD.X R130, R37, 0x1, R130, P5 ;  /* 0x0000000125827824 */ /* 0x000fe200028e0682 */
[----:B------:R-:W-:Y:S02]  /*16520*/  IADD3 R138, P5, PT, R35, R138, RZ ;  /* 0x0000008a238a7210 */ /* 0x000fe40007fbe0ff */
[----:B------:R-:W-:Y:S01]  /*16530*/  PRMT R47, RZ, 0x7610, R47 ;  /* 0x00007610ff2f7816 */ /* 0x000fe2000000002f */
[----:B0-----:R-:W-:Y:S02]  /*16540*/  @P4 IMAD.MOV.U32 R40, RZ, RZ, R126 ;  /* 0x000000ffff284224 */ /* 0x001fe400078e007e */
[----:B------:R-:W-:Y:S02]  /*16550*/  @P4 IMAD.MOV.U32 R41, RZ, RZ, R125 ;  /* 0x000000ffff294224 */ /* 0x000fe400078e007d */
[----:B------:R-:W-:-:S03]  /*16560*/  IMAD.X R135, R37, 0x1, R135, P5 ;  /* 0x0000000125877824 */ /* 0x000fc600028e0687 */
[----:B------:R0:W4:Y:S01]  /*16570*/  @P4 LDG.E.U8 R63, desc[UR18][R40.64] ;  /* 0x00000012283f4981 */ /* 0x000122000c1e1100 */
[----:B------:R-:W-:Y:S02]  /*16580*/  ISETP.GT.AND P4, PT, R65, 0x13, PT ;  /* 0x000000134100780c */ /* 0x000fe40003f84270 */
[----:B------:R-:W-:Y:S02]  /*16590*/  IADD3 R146, P6, PT, R35, R146, RZ ;  /* 0x0000009223927210 */ /* 0x000fe40007fde0ff */
[----:B------:R-:W-:Y:S01]  /*165a0*/  PRMT R108, RZ, 0x7610, R108 ;  /* 0x00007610ff6c7816 */ /* 0x000fe2000000006c */
[----:B0-----:R-:W-:Y:S02]  /*165b0*/  @P2 IMAD.MOV.U32 R40, RZ, RZ, R132 ;  /* 0x000000ffff282224 */ /* 0x001fe400078e0084 */
[----:B------:R-:W-:-:S05]  /*165c0*/  @P2 IMAD.MOV.U32 R41, RZ, RZ, R130 ;  /* 0x000000ffff292224 */ /* 0x000fca00078e0082 */
        /* <DEDUP_REMOVED lines=17> */
[C---:B------:R-:W-:Y:S02]  /*166e0*/  IADD3 R164, P6, PT, R35.reuse, R164, RZ ;  /* 0x000000a423a47210 */ /* 0x040fe40007fde0ff */
[----:B------:R-:W-:Y:S01]  /*166f0*/  PRMT R7, RZ, 0x7610, R7 ;  /* 0x00007610ff077816 */ /* 0x000fe20000000007 */
[----:B0-----:R-:W-:Y:S02]  /*16700*/  @P2 IMAD.MOV.U32 R40, RZ, RZ, R156 ;  /* 0x000000ffff282224 */ /* 0x001fe400078e009c */
[----:B------:R-:W-:Y:S01]  /*16710*/  @P2 IMAD.MOV.U32 R41, RZ, RZ, R150 ;  /* 0x000000ffff292224 */ /* 0x000fe200078e0096 */
[----:B------:R-:W-:-:S04]  /*16720*/  IADD3 R66, P5, PT, R35, R66, RZ ;  /* 0x0000004223427210 */ /* 0x000fc80007fbe0ff */
[----:B------:R0:W4:Y:S01]  /*16730*/  @P2 LDG.E.U8 R12, desc[UR18][R40.64] ;  /* 0x00000012280c2981 */ /* 0x000122000c1e1100 */
[----:B------:R-:W-:Y:S01]  /*16740*/  ISETP.GT.AND P2, PT, R65, 0x17, PT ;  /* 0x000000174100780c */ /* 0x000fe20003f44270 */
[C---:B------:R-:W-:Y:S01]  /*16750*/  IMAD.X R163, R37.reuse, 0x1, R163, P6 ;  /* 0x0000000125a37824 */ /* 0x040fe200030e06a3 */
[----:B------:R-:W-:Y:S01]  /*16760*/  PRMT R24, RZ, 0x7610, R24 ;  /* 0x00007610ff187816 */ /* 0x000fe20000000018 */
[----:B0-----:R-:W-:Y:S02]  /*16770*/  @P3 IMAD.MOV.U32 R40, RZ, RZ, R158 ;  /* 0x000000ffff283224 */ /* 0x001fe400078e009e */
[----:B------:R-:W-:Y:S02]  /*16780*/  @P3 IMAD.MOV.U32 R41, RZ, RZ, R157 ;  /* 0x000000ffff293224 */ /* 0x000fe400078e009d */
[----:B------:R-:W-:-:S03]  /*16790*/  IMAD.X R165, R37, 0x1, R165, P5 ;  /* 0x0000000125a57824 */ /* 0x000fc600028e06a5 */
[----:B------:R0:W4:Y:S01]  /*167a0*/  @P3 LDG.E.U8 R7, desc[UR18][R40.64] ;  /* 0x0000001228073981 */ /* 0x000122000c1e1100 */
[----:B------:R-:W-:Y:S02]  /*167b0*/  ISETP.GT.AND P3, PT, R65, 0x18, PT ;  /* 0x000000184100780c */ /* 0x000fe40003f64270 */
[----:B------:R-:W-:Y:S01]  /*167c0*/  PRMT R15, RZ, 0x7610, R15 ;  /* 0x00007610ff0f7816 */ /* 0x000fe2000000000f */
[----:B0-----:R-:W-:Y:S02]  /*167d0*/  @P4 IMAD.MOV.U32 R40, RZ, RZ, R164 ;  /* 0x000000ffff284224 */ /* 0x001fe400078e00a4 */
[----:B------:R-:W-:Y:S01]  /*167e0*/  @P4 IMAD.MOV.U32 R41, RZ, RZ, R163 ;  /* 0x000000ffff294224 */ /* 0x000fe200078e00a3 */
[----:B------:R0:W-:Y:S04]  /*167f0*/  STL [R1+0x10], R66 ;  /* 0x0000104201007387 */ /* 0x0001e80000100800 */
[----:B------:R1:W4:Y:S01]  /*16800*/  @P4 LDG.E.U8 R24, desc[UR18][R40.64] ;  /* 0x0000001228184981 */ /* 0x000322000c1e1100 */
[----:B------:R-:W-:-:S03]  /*16810*/  PRMT R62, RZ, 0x7610, R62 ;  /* 0x00007610ff3e7816 */ /* 0x000fc6000000003e */
[----:B------:R-:W4:Y:S01]  /*16820*/  LDL.LU R68, [R1+0x98] ;  /* 0x0000980001447983 */ /* 0x000f220000300800 */
[----:B-1----:R-:W-:Y:S02]  /*16830*/  @P2 IMAD.MOV.U32 R40, RZ, RZ, R66 ;  /* 0x000000ffff282224 */ /* 0x002fe400078e0042 */
[----:B------:R-:W-:Y:S01]  /*16840*/  @P2 IMAD.MOV.U32 R41, RZ, RZ, R165 ;  /* 0x000000ffff292224 */ /* 0x000fe200078e00a5 */
[----:B0-----:R-:W4:Y:S04]  /*16850*/  LDL.LU R66, [R1+0xa4] ;  /* 0x0000a40001427983 */ /* 0x001f280000300800 */
[----:B------:R0:W4:Y:S01]  /*16860*/  @P2 LDG.E.U8 R15, desc[UR18][R40.64] ;  /* 0x00000012280f2981 */ /* 0x000122000c1e1100 */
[----:B--2---:R-:W-:-:S05]  /*16870*/  IADD3 R29, P5, PT, R35, R29, RZ ;  /* 0x0000001d231d7210 */ /* 0x004fca0007fbe0ff */
[----:B------:R-:W-:Y:S01]  /*16880*/  IMAD.X R69, R37, 0x1, R69, P5 ;  /* 0x0000000125457824 */ /* 0x000fe200028e0645 */
[C---:B------:R-:W-:Y:S01]  /*16890*/  IADD3 R70, P6, PT, R35.reuse, R70, RZ ;  /* 0x0000004623467210 */ /* 0x040fe20007fde0ff */
[----:B------:R-:W-:Y:S01]  /*168a0*/  STL [R1+0x18], R29 ;  /* 0x0000181d01007387 */ /* 0x000fe20000100800 */
[----:B0-----:R-:W-:Y:S02]  /*168b0*/  @P3 IMAD.MOV.U32 R40, RZ, RZ, R29 ;  /* 0x000000ffff283224 */ /* 0x001fe400078e001d */
[----:B------:R-:W-:Y:S01]  /*168c0*/  @P3 IMAD.MOV.U32 R41, RZ, RZ, R69 ;  /* 0x000000ffff293224 */ /* 0x000fe200078e0045 */
[----:B------:R0:W-:Y:S04]  /*168d0*/  STL [R1+0x14], R69 ;  /* 0x0000144501007387 */ /* 0x0001e80000100800 */
[----:B------:R1:W2:Y:S01]  /*168e0*/  @P3 LDG.E.U8 R62, desc[UR18][R40.64] ;  /* 0x00000012283e3981 */ /* 0x0002a2000c1e1100 */
[----:B---3--:R-:W-:-:S03]  /*168f0*/  IADD3 R30, P5, PT, R35, R30, RZ ;  /* 0x0000001e231e7210 */ /* 0x008fc60007fbe0ff */
[----:B0-----:R-:W3:Y:S04]  /*16900*/  LDL.LU R69, [R1+0xa0] ;  /* 0x0000a00001457983 */ /* 0x001ee80000300800 */
[----:B------:R-:W-:Y:S04]  /*16910*/  STL [R1+0x94], R70 ;  /* 0x0000944601007387 */ /* 0x000fe80000100800 */
[----:B------:R-:W2:Y:S04]  /*16920*/  LDL.LU R71, [R1+0xac] ;  /* 0x0000ac0001477983 */ /* 0x000ea80000300800 */
[----:B------:R-:W-:Y:S04]  /*16930*/  STL [R1+0x9c], R30 ;  /* 0x00009c1e01007387 */ /* 0x000fe80000100800 */
[----:B------:R-:W2:Y:S04]  /*16940*/  LDL.LU R29, [R1+0xb4] ;  /* 0x0000b400011d7983 */ /* 0x000ea80000300800 */
[----:B------:R-:W2:Y:S01]  /*16950*/  LDL.LU R41, [R1+0x2c] ;  /* 0x00002c0001297983 */ /* 0x000ea20000300800 */
[----:B------:R-:W-:-:S02]  /*16960*/  ISETP.GT.AND P4, PT, R65, 0x19, PT ;  /* 0x000000194100780c */ /* 0x000fc40003f84270 */
[C---:B------:R-:W-:Y:S02]  /*16970*/  ISETP.GT.AND P2, PT, R65.reuse, 0x1a, PT ;  /* 0x0000001a4100780c */ /* 0x040fe40003f44270 */
[----:B------:R-:W-:Y:S02]  /*16980*/  PRMT R46, RZ, 0x7610, R46 ;  /* 0x00007610ff2e7816 */ /* 0x000fe4000000002e */
[----:B------:R-:W-:Y:S02]  /*16990*/  ISETP.GT.AND P3, PT, R65, 0x1b, PT ;  /* 0x0000001b4100780c */ /* 0x000fe40003f64270 */
[----:B------:R-:W-:-:S05]  /*169a0*/  PRMT R107, RZ, 0x7610, R107 ;  /* 0x00007610ff6b7816 */ /* 0x000fca000000006b */
[----:B-1----:R-:W-:Y:S01]  /*169b0*/  @P4 IMAD.MOV.U32 R40, RZ, RZ, R70 ;  /* 0x000000ffff284224 */ /* 0x002fe200078e0046 */
[----:B------:R-:W-:Y:S01]  /*169c0*/  PRMT R145, RZ, 0x7610, R145 ;  /* 0x00007610ff917816 */ /* 0x000fe20000000091 */
[----:B----4-:R-:W-:Y:S01]  /*169d0*/  IMAD.X R68, R37, 0x1, R68, P5 ;  /* 0x0000000125447824 */ /* 0x010fe200028e0644 */
[----:B------:R-:W-:-:S05]  /*169e0*/  IADD3 R66, P5, PT, R35, R66, RZ ;  /* 0x0000004223427210 */ /* 0x000fca0007fbe0ff */
[C---:B---3--:R-:W-:Y:S02]  /*169f0*/  IMAD.X R69, R37.reuse, 0x1, R69, P5 ;  /* 0x0000000125457824 */ /* 0x048fe400028e0645 */
[----:B--2---:R-:W-:Y:S01]  /*16a00*/  IMAD.X R41, R37, 0x1, R41, P6 ;  /* 0x0000000125297824 */ /* 0x004fe200030e0629 */
[----:B------:R-:W-:-:S04]  /*16a10*/  IADD3 R71, P6, PT, R35, R71, RZ ;  /* 0x0000004723477210 */ /* 0x000fc80007fde0ff */
[----:B------:R0:W-:Y:S04]  /*16a20*/  STL [R1+0x2c], R41 ;  /* 0x00002c2901007387 */ /* 0x0001e80000100800 */
[----:B------:R1:W2:Y:S01]  /*16a30*/  @P4 LDG.E.U8 R46, desc[UR18][R40.64] ;  /* 0x00000012282e4981 */ /* 0x0002a2000c1e1100 */
[----:B------:R-:W-:-:S03]  /*16a40*/  IADD3 R29, P5, PT, R35, R29, RZ ;  /* 0x0000001d231d7210 */ /* 0x000fc60007fbe0ff */
[----:B------:R3:W-:Y:S01]  /*16a50*/  STL [R1+0x98], R68 ;  /* 0x0000984401007387 */ /* 0x0007e20000100800 */
[----:B-1----:R-:W-:Y:S02]  /*16a60*/  @P2 IMAD.MOV.U32 R40, RZ, RZ, R30 ;  /* 0x000000ffff282224 */ /* 0x002fe400078e001e */
[----:B0-----:R-:W-:Y:S02]  /*16a70*/  @P2 IMAD.MOV.U32 R41, RZ, RZ, R68 ;  /* 0x000000ffff292224 */ /* 0x001fe400078e0044 */
[----:B---3--:R-:W3:Y:S04]  /*16a80*/  LDL.LU R68, [R1+0xb0] ;  /* 0x0000b00001447983 */ /* 0x008ee80000300800 */
[----:B------:R-:W4:Y:S04]  /*16a90*/  LDL.LU R30, [R1+0xbc] ;  /* 0x0000bc00011e7983 */ /* 0x000f280000300800 */
[----:B------:R-:W-:Y:S04]  /*16aa0*/  STL [R1+0xa4], R66 ;  /* 0x0000a44201007387 */ /* 0x000fe80000100800 */
[----:B------:R0:W2:Y:S04]  /*16ab0*/  @P2 LDG.E.U8 R107, desc[UR18][R40.64] ;  /* 0x00000012286b2981 */ /* 0x0000a8000c1e1100 */
[----:B------:R1:W-:Y:S01]  /*16ac0*/  STL [R1+0xa0], R69 ;  /* 0x0000a04501007387 */ /* 0x0003e20000100800 */
[----:B0-----:R-:W-:-:S02]  /*16ad0*/  @P3 IMAD.MOV.U32 R40, RZ, RZ, R66 ;  /* 0x000000ffff283224 */ /* 0x001fc400078e0042 */
[----:B------:R-:W-:Y:S02]  /*16ae0*/  @P3 IMAD.MOV.U32 R41, RZ, RZ, R69 ;  /* 0x000000ffff293224 */ /* 0x000fe400078e0045 */
[----:B-1----:R-:W2:Y:S04]  /*16af0*/  LDL.LU R69, [R1+0xb8] ;  /* 0x0000b80001457983 */ /* 0x002ea80000300800 */
[----:B------:R-:W-:Y:S04]  /*16b00*/  STL [R1+0xac], R71 ;  /* 0x0000ac4701007387 */ /* 0x000fe80000100800 */
[----:B------:R-:W2:Y:S04]  /*16b10*/  LDL.LU R70, [R1+0xc4] ;  /* 0x0000c40001467983 */ /* 0x000ea80000300800 */
[----:B------:R-:W-:Y:S04]  /*16b20*/  STL [R1+0xb4], R29 ;  /* 0x0000b41d01007387 */ /* 0x000fe80000100800 */
[----:B------:R-:W2:Y:S04]  /*16b30*/  LDL.LU R66, [R1+0xcc] ;  /* 0x0000cc0001427983 */ /* 0x000ea80000300800 */
[----:B------:R0:W2:Y:S04]  /*16b40*/  @P3 LDG.E.U8 R145, desc[UR18][R40.64] ;  /* 0x0000001228913981 */ /* 0x0000a8000c1e1100 */
[----:B------:R-:W2:Y:S01]  /*16b50*/  LDL.LU R41, [R1+0xa8] ;  /* 0x0000a80001297983 */ /* 0x000ea20000300800 */
[----:B------:R-:W-:-:S02]  /*16b60*/  ISETP.GT.AND P4, PT, R65, 0x1c, PT ;  /* 0x0000001c4100780c */ /* 0x000fc40003f84270 */
[C---:B------:R-:W-:Y:S02]  /*16b70*/  ISETP.GT.AND P2, PT, R65.reuse, 0x1d, PT ;  /* 0x0000001d4100780c */ /* 0x040fe40003f44270 */
[----:B------:R-:W-:Y:S02]  /*16b80*/  PRMT R13, RZ, 0x7610, R13 ;  /* 0x00007610ff0d7816 */ /* 0x000fe4000000000d */
[----:B------:R-:W-:Y:S02]  /*16b90*/  ISETP.GT.AND P3, PT, R65, 0x1e, PT ;  /* 0x0000001e4100780c */ /* 0x000fe40003f64270 */
[----:B------:R-:W-:-:S05]  /*16ba0*/  PRMT R4, RZ, 0x7610, R4 ;  /* 0x00007610ff047816 */ /* 0x000fca0000000004 */
[----:B0-----:R-:W-:Y:S01]  /*16bb0*/  @P4 IMAD.MOV.U32 R40, RZ, RZ, R71 ;  /* 0x000000ffff284224 */ /* 0x001fe200078e0047 */
[----:B------:R-:W-:Y:S01]  /*16bc0*/  PRMT R25, RZ, 0x7610, R25 ;  /* 0x00007610ff197816 */ /* 0x000fe20000000019 */
[----:B---3--:R-:W-:Y:S01]  /*16bd0*/  IMAD.X R68, R37, 0x1, R68, P5 ;  /* 0x0000000125447824 */ /* 0x008fe200028e0644 */
[----:B----4-:R-:W-:-:S05]  /*16be0*/  IADD3 R30, P5, PT, R35, R30, RZ ;  /* 0x0000001e231e7210 */ /* 0x010fca0007fbe0ff */
[----:B--2---:R-:W-:Y:S01]  /*16bf0*/  IMAD.X R69, R37, 0x1, R69, P5 ;  /* 0x0000000125457824 */ /* 0x004fe200028e0645 */
[----:B------:R-:W-:Y:S01]  /*16c00*/  IADD3 R66, P5, PT, R35, R66, RZ ;  /* 0x0000004223427210 */ /* 0x000fe20007fbe0ff */
[----:B------:R-:W-:Y:S01]  /*16c10*/  IMAD.X R41, R37, 0x1, R41, P6 ;  /* 0x0000000125297824 */ /* 0x000fe200030e0629 */
[----:B------:R-:W-:-:S04]  /*16c20*/  IADD3 R70, P6, PT, R35, R70, RZ ;  /* 0x0000004623467210 */ /* 0x000fc80007fde0ff */
[----:B------:R0:W-:Y:S04]  /*16c30*/  STL [R1+0xa8], R41 ;  /* 0x0000a82901007387 */ /* 0x0001e80000100800 */
[----:B------:R1:W2:Y:S04]  /*16c40*/  @P4 LDG.E.U8 R13, desc[UR18][R40.64] ;  /* 0x00000012280d4981 */ /* 0x0002a8000c1e1100 */
[----:B------:R3:W-:Y:S01]  /*16c50*/  STL [R1+0xb0], R68 ;  /* 0x0000b04401007387 */ /* 0x0007e20000100800 */
[----:B-1----:R-:W-:Y:S02]  /*16c60*/  @P2 IMAD.MOV.U32 R40, RZ, RZ, R29 ;  /* 0x000000ffff282224 */ /* 0x002fe400078e001d */
[----:B0-----:R-:W-:-:S02]  /*16c70*/  @P2 IMAD.MOV.U32 R41, RZ, RZ, R68 ;  /* 0x000000ffff292224 */ /* 0x001fc400078e0044 */
        /* <DEDUP_REMOVED lines=25> */
[----:B------:R-:W-:-:S05]  /*16e10*/  IMAD.X R41, R37, 0x1, R41, P6 ;  /* 0x0000000125297824 */ /* 0x000fca00030e0629 */
        /* <DEDUP_REMOVED lines=8> */
[----:B------:R0:W2:Y:S04]  /*16ea0*/  @P2 LDG.E.U8 R61, desc[UR18][R40.64] ;  /* 0x00000012283d2981 */ /* 0x0000a8000c1e1100 */
[----:B------:R-:W-:Y:S04]  /*16eb0*/  STL [R1+0xd4], R29 ;  /* 0x0000d41d01007387 */ /* 0x000fe80000100800 */
[----:B------:R1:W-:Y:S01]  /*16ec0*/  STL [R1+0xd0], R69 ;  /* 0x0000d04501007387 */ /* 0x0003e20000100800 */
[----:B0-----:R-:W-:-:S02]  /*16ed0*/  @P3 IMAD.MOV.U32 R40, RZ, RZ, R29 ;  /* 0x000000ffff283224 */ /* 0x001fc400078e001d */
[----:B------:R-:W-:-:S05]  /*16ee0*/  @P3 IMAD.MOV.U32 R41, RZ, RZ, R69 ;  /* 0x000000ffff293224 */ /* 0x000fca00078e0045 */
[----:B------:R0:W2:Y:S04]  /*16ef0*/  @P3 LDG.E.U8 R45, desc[UR18][R40.64] ;  /* 0x00000012282d3981 */ /* 0x0000a8000c1e1100 */
[----:B-1----:R-:W2:Y:S04]  /*16f00*/  LDL.LU R69, [R1+0xe8] ;  /* 0x0000e80001457983 */ /* 0x002ea80000300800 */
[----:B------:R1:W-:Y:S01]  /*16f10*/  STL [R1+0xdc], R71 ;  /* 0x0000dc4701007387 */ /* 0x0003e20000100800 */
[----:B0-----:R-:W-:-:S03]  /*16f20*/  IMAD.MOV.U32 R41, RZ, RZ, R71 ;  /* 0x000000ffff297224 */ /* 0x001fc600078e0047 */
[----:B------:R-:W2:Y:S04]  /*16f30*/  LDL.LU R70, [R1+0x524] ;  /* 0x0005240001467983 */ /* 0x000ea80000300800 */
[----:B------:R-:W-:Y:S04]  /*16f40*/  STL [R1+0xe4], R30 ;  /* 0x0000e41e01007387 */ /* 0x000fe80000100800 */
[----:B------:R-:W2:Y:S04]  /*16f50*/  LDL.LU R29, [R1+0x52c] ;  /* 0x00052c00011d7983 */ /* 0x000ea80000300800 */
[----:B-1----:R-:W2:Y:S04]  /*16f60*/  LDL.LU R71, [R1+0xa4c] ;  /* 0x000a4c0001477983 */ /* 0x002ea80000300800 */
[----:B------:R-:W2:Y:S01]  /*16f70*/  LDL.LU R40, [R1+0xd8] ;  /* 0x0000d80001287983 */ /* 0x000ea20000300800 */
[----:B------:R-:W-:-:S02]  /*16f80*/  ISETP.GT.AND P4, PT, R65, 0x22, PT ;  /* 0x000000224100780c */ /* 0x000fc40003f84270 */
[C---:B------:R-:W-:Y:S02]  /*16f90*/  ISETP.GT.AND P2, PT, R65.reuse, 0x23, PT ;  /* 0x000000234100780c */ /* 0x040fe40003f44270 */
[----:B------:R-:W-:Y:S02]  /*16fa0*/  PRMT R106, RZ, 0x7610, R106 ;  /* 0x00007610ff6a7816 */ /* 0x000fe4000000006a */
[----:B------:R-:W-:Y:S02]  /*16fb0*/  ISETP.GT.AND P3, PT, R65, 0x24, PT ;  /* 0x000000244100780c */ /* 0x000fe40003f64270 */
[----:B------:R-:W-:Y:S02]  /*16fc0*/  PRMT R31, RZ, 0x7610, R31 ;  /* 0x00007610ff1f7816 */ /* 0x000fe4000000001f */
[----:B------:R-:W-:Y:S01]  /*16fd0*/  PRMT R16, RZ, 0x7610, R16 ;  /* 0x00007610ff107816 */ /* 0x000fe20000000010 */
[----:B---3--:R-:W-:Y:S01]  /*16fe0*/  IMAD.X R68, R37, 0x1, R68, P5 ;  /* 0x0000000125447824 */ /* 0x008fe200028e0644 */
[----:B----4-:R-:W-:-:S05]  /*16ff0*/  IADD3 R66, P5, PT, R35, R66, RZ ;  /* 0x0000004223427210 */ /* 0x010fca0007fbe0ff */
[C---:B--2---:R-:W-:Y:S02]  /*17000*/  IMAD.X R69, R37.reuse, 0x1, R69, P5 ;  /* 0x0000000125457824 */ /* 0x044fe400028e0645 */
[----:B------:R-:W-:-:S05]  /*17010*/  IMAD.X R40, R37, 0x1, R40, P6 ;  /* 0x0000000125287824 */ /* 0x000fca00030e0628 */
[-C--:B------:R-:W-:Y:S01]  /*17020*/  @P4 LOP3.LUT R41, R41, R40.reuse, RZ, 0x3c, !PT ;  /* 0x0000002829294212 */ /* 0x080fe200078e3cff */
[----:B------:R0:W-:Y:S03]  /*17030*/  STL [R1+0xd8], R40 ;  /* 0x0000d82801007387 */ /* 0x0001e60000100800 */
[----:B0-----:R-:W-:-:S04]  /*17040*/  @P4 LOP3.LUT R40, R41, R40, RZ, 0x3c, !PT ;  /* 0x0000002829284212 */ /* 0x001fc800078e3cff */
[----:B------:R-:W-:-:S05]  /*17050*/  @P4 LOP3.LUT R41, R41, R40, RZ, 0x3c, !PT ;  /* 0x0000002829294212 */ /* 0x000fca00078e3cff */
[----:B------:R0:W2:Y:S02]  /*17060*/  @P4 LDG.E.U8 R106, desc[UR18][R40.64] ;  /* 0x00000012286a4981 */ /* 0x0000a4000c1e1100 */
[----:B0-----:R-:W-:Y:S02]  /*17070*/  @P2 IMAD.MOV.U32 R40, RZ, RZ, R30 ;  /* 0x000000ffff282224 */ /* 0x001fe400078e001e */
[----:B------:R-:W-:-:S05]  /*17080*/  @P2 IMAD.MOV.U32 R41, RZ, RZ, R68 ;  /* 0x000000ffff292224 */ /* 0x000fca00078e0044 */
[----:B------:R0:W3:Y:S02]  /*17090*/  @P2 LDG.E.U8 R31, desc[UR18][R40.64] ;  /* 0x00000012281f2981 */ /* 0x0000e4000c1e1100 */
[----:B0-----:R-:W-:Y:S02]  /*170a0*/  @P3 IMAD.MOV.U32 R40, RZ, RZ, R66 ;  /* 0x000000ffff283224 */ /* 0x001fe400078e0042 */
[----:B------:R-:W-:-:S05]  /*170b0*/  @P3 IMAD.MOV.U32 R41, RZ, RZ, R69 ;  /* 0x000000ffff293224 */ /* 0x000fca00078e0045 */
[----:B------:R-:W4:Y:S04]  /*170c0*/  @P3 LDG.E.U8 R16, desc[UR18][R40.64] ;  /* 0x0000001228103981 */ /* 0x000f28000c1e1100 */
[----:B------:R0:W-:Y:S01]  /*170d0*/  STL [R1+0xe0], R68 ;  /* 0x0000e04401007387 */ /* 0x0001e20000100800 */
[C---:B------:R-:W-:Y:S02]  /*170e0*/  IADD3 R70, P6, PT, R35.reuse, R70, RZ ;  /* 0x0000004623467210 */ /* 0x040fe40007fde0ff */
[----:B------:R-:W-:Y:S01]  /*170f0*/  IADD3 R29, P5, PT, R35, R29, RZ ;  /* 0x0000001d231d7210 */ /* 0x000fe20007fbe0ff */
[----:B0-----:R-:W2:Y:S04]  /*17100*/  LDL.LU R68, [R1+0x528] ;  /* 0x0005280001447983 */ /* 0x001ea80000300800 */
[----:B------:R-:W2:Y:S04]  /*17110*/  LDL.LU R30, [R1+0x534] ;  /* 0x00053400011e7983 */ /* 0x000ea80000300800 */
[----:B------:R0:W-:Y:S04]  /*17120*/  STL [R1+0xec], R66 ;  /* 0x0000ec4201007387 */ /* 0x0001e80000100800 */
[----:B------:R1:W-:Y:S04]  /*17130*/  STL [R1+0xe8], R69 ;  /* 0x0000e84501007387 */ /* 0x0003e80000100800 */
[----:B------:R-:W3:Y:S04]  /*17140*/  LDL.LU R41, [R1+0xf0] ;  /* 0x0000f00001297983 */ /* 0x000ee80000300800 */
[----:B------:R-:W-:Y:S04]  /*17150*/  STL [R1+0x524], R70 ;  /* 0x0005244601007387 */ /* 0x000fe80000100800 */
[----:B0-----:R-:W3:Y:S04]  /*17160*/  LDL.LU R66, [R1+0x530] ;  /* 0x0005300001427983 */ /* 0x001ee80000300800 */
[----:B------:R-:W-:Y:S04]  /*17170*/  STL [R1+0x52c], R29 ;  /* 0x00052c1d01007387 */ /* 0x000fe80000100800 */
[----:B-1----:R-:W3:Y:S04]  /*17180*/  LDL.LU R69, [R1+0x53c] ;  /* 0x00053c0001457983 */ /* 0x002ee80000300800 */
[----:B----4-:R0:W-:Y:S04]  /*17190*/  STL [R1+0x50], R16 ;  /* 0x0000501001007387 */ /* 0x0101e80000100800 */
[----:B0-----:R-:W4:Y:S01]  /*171a0*/  LDL.LU R16, [R1+0x544] ;  /* 0x0005440001107983 */ /* 0x001f220000300800 */
[----:B------:R-:W-:-:S02]  /*171b0*/  ISETP.GT.AND P4, PT, R65, 0x25, PT ;  /* 0x000000254100780c */ /* 0x000fc40003f84270 */
[C---:B------:R-:W-:Y:S02]  /*171c0*/  ISETP.GT.AND P2, PT, R65.reuse, 0x26, PT ;  /* 0x000000264100780c */ /* 0x040fe40003f44270 */
[----:B------:R-:W-:Y:S02]  /*171d0*/  PRMT R5, RZ, 0x7610, R5 ;  /* 0x00007610ff057816 */ /* 0x000fe40000000005 */
[----:B------:R-:W-:Y:S01]  /*171e0*/  ISETP.GT.AND P3, PT, R65, 0x27, PT ;  /* 0x000000274100780c */ /* 0x000fe20003f64270 */
[----:B--2---:R-:W-:Y:S01]  /*171f0*/  IMAD.X R68, R37, 0x1, R68, P5 ;  /* 0x0000000125447824 */ /* 0x004fe200028e0644 */
[----:B------:R-:W-:-:S05]  /*17200*/  IADD3 R30, P5, PT, R35, R30, RZ ;  /* 0x0000001e231e7210 */ /* 0x000fca0007fbe0ff */
[----:B------:R-:W-:Y:S01]  /*17210*/  @P4 IMAD.MOV.U32 R40, RZ, RZ, R70 ;  /* 0x000000ffff284224 */ /* 0x000fe200078e0046 */
[----:B------:R-:W-:Y:S01]  /*17220*/  PRMT R22, RZ, 0x7610, R22 ;  /* 0x00007610ff167816 */ /* 0x000fe20000000016 */
[----:B---3--:R-:W-:-:S05]  /*17230*/  IMAD.X R41, R37, 0x1, R41, P6 ;  /* 0x0000000125297824 */ /* 0x008fca00030e0629 */
[----:B------:R0:W-:Y:S04]  /*17240*/  STL [R1+0xf0], R41 ;  /* 0x0000f02901007387 */ /* 0x0001e80000100800 */
[----:B------:R1:W2:Y:S01]  /*17250*/  @P4 LDG.E.U8 R5, desc[UR18][R40.64] ;  /* 0x0000001228054981 */ /* 0x0002a2000c1e1100 */
[----:B------:R-:W-:-:S03]  /*17260*/  IMAD.X R66, R37, 0x1, R66, P5 ;  /* 0x0000000125427824 */ /* 0x000fc600028e0642 */
[----:B------:R3:W-:Y:S01]  /*17270*/  STL [R1+0x528], R68 ;  /* 0x0005284401007387 */ /* 0x0007e20000100800 */
[----:B------:R-:W-:Y:S02]  /*17280*/  PRMT R11, RZ, 0x7610, R11 ;  /* 0x00007610ff0b7816 */ /* 0x000fe4000000000b */
[----:B------:R-:W-:Y:S01]  /*17290*/  IADD3 R69, P6, PT, R35, R69, RZ ;  /* 0x0000004523457210 */ /* 0x000fe20007fde0ff */
[----:B-1----:R-:W-:Y:S02]  /*172a0*/  @P2 IMAD.MOV.U32 R40, RZ, RZ, R29 ;  /* 0x000000ffff282224 */ /* 0x002fe400078e001d */
[----:B0-----:R-:W-:Y:S02]  /*172b0*/  @P2 IMAD.MOV.U32 R41, RZ, RZ, R68 ;  /* 0x000000ffff292224 */ /* 0x001fe400078e0044 */
[----:B---3--:R-:W3:Y:S04]  /*172c0*/  LDL.LU R68, [R1+0x540] ;  /* 0x0005400001447983 */ /* 0x008ee80000300800 */
[----:B------:R-:W2:Y:S04]  /*172d0*/  LDL.LU R29, [R1+0x54c] ;  /* 0x00054c00011d7983 */ /* 0x000ea80000300800 */
[----:B------:R0:W-:Y:S04]  /*172e0*/  STL [R1+0x534], R30 ;  /* 0x0005341e01007387 */ /* 0x0001e80000100800 */
[----:B------:R1:W2:Y:S04]  /*172f0*/  @P2 LDG.E.U8 R22, desc[UR18][R40.64] ;  /* 0x0000001228162981 */ /* 0x0002a8000c1e1100 */
[----:B------:R4:W-:Y:S01]  /*17300*/  STL [R1+0x530], R66 ;  /* 0x0005304201007387 */ /* 0x0009e20000100800 */
[----:B-1----:R-:W-:-:S02]  /*17310*/  @P3 IMAD.MOV.U32 R40, RZ, RZ, R30 ;  /* 0x000000ffff283224 */ /* 0x002fc400078e001e */
[----:B------:R-:W-:Y:S01]  /*17320*/  @P3 IMAD.MOV.U32 R41, RZ, RZ, R66 ;  /* 0x000000ffff293224 */ /* 0x000fe200078e0042 */
[----:B0-----:R-:W2:Y:S04]  /*17330*/  LDL.LU R30, [R1+0x548] ;  /* 0x00054800011e7983 */ /* 0x001ea80000300800 */
[----:B------:R-:W-:Y:S04]  /*17340*/  STL [R1+0x53c], R69 ;  /* 0x00053c4501007387 */ /* 0x000fe80000100800 */
[----:B------:R-:W2:Y:S04]  /*17350*/  LDL.LU R70, [R1+0x554] ;  /* 0x0005540001467983 */ /* 0x000ea80000300800 */
[----:B------:R0:W2:Y:S01]  /*17360*/  @P3 LDG.E.U8 R11, desc[UR18][R40.64] ;  /* 0x00000012280b3981 */ /* 0x0000a2000c1e1100 */
[----:B----4-:R-:W-:-:S05]  /*17370*/  IADD3 R16, P5, PT, R35, R16, RZ ;  /* 0x0000001023107210 */ /* 0x010fca0007fbe0ff */
[----:B------:R-:W-:Y:S04]  /*17380*/  STL [R1+0x544], R16 ;  /* 0x0005441001007387 */ /* 0x000fe80000100800 */
[----:B------:R-:W4:Y:S04]  /*17390*/  LDL.LU R66, [R1+0x55c] ;  /* 0x00055c0001427983 */ /* 0x000f280000300800 */
[----:B------:R-:W4:Y:S01]  /*173a0*/  LDL.LU R41, [R1+0x538] ;  /* 0x0005380001297983 */ /* 0x000f220000300800 */
[C---:B------:R-:W-:Y:S02]  /*173b0*/  ISETP.GT.AND P4, PT, R65.reuse, 0x28, PT ;  /* 0x000000284100780c */ /* 0x040fe40003f84270 */
[----:B------:R-:W-:-:S02]  /*173c0*/  ISETP.GT.AND P2, PT, R65, 0x29, PT ;  /* 0x000000294100780c */ /* 0x000fc40003f44270 */
[----:B------:R-:W-:Y:S02]  /*173d0*/  PRMT R60, RZ, 0x7610, R60 ;  /* 0x00007610ff3c7816 */ /* 0x000fe4000000003c */
[----:B------:R-:W-:Y:S02]  /*173e0*/  ISETP.GT.AND P3, PT, R65, 0x2a, PT ;  /* 0x0000002a4100780c */ /* 0x000fe40003f64270 */
[----:B------:R-:W-:-:S05]  /*173f0*/  PRMT R44, RZ, 0x7610, R44 ;  /* 0x00007610ff2c7816 */ /* 0x000fca000000002c */
[----:B0-----:R-:W-:Y:S01]  /*17400*/  @P4 IMAD.MOV.U32 R40, RZ, RZ, R69 ;  /* 0x000000ffff284224 */ /* 0x001fe200078e0045 */
[----:B------:R-:W-:Y:S01]  /*17410*/  PRMT R105, RZ, 0x7610, R105 ;  /* 0x00007610ff697816 */ /* 0x000fe20000000069 */
[----:B---3--:R-:W-:Y:S01]  /*17420*/  IMAD.X R68, R37, 0x1, R68, P5 ;  /* 0x0000000125447824 */ /* 0x008fe200028e0644 */
[----:B--2---:R-:W-:-:S05]  /*17430*/  IADD3 R29, P5, PT, R35, R29, RZ ;  /* 0x0000001d231d7210 */ /* 0x004fca0007fbe0ff */
[C---:B------:R-:W-:Y:S02]  /*17440*/  IMAD.X R30, R37.reuse, 0x1, R30, P5 ;  /* 0x00000001251e7824 */ /* 0x040fe400028e061e */
[----:B----4-:R-:W-:-:S05]  /*17450*/  IMAD.X R41, R37, 0x1, R41, P6 ;  /* 0x0000000125297824 */ /* 0x010fca00030e0629 */
[----:B------:R0:W-:Y:S04]  /*17460*/  STL [R1+0x538], R41 ;  /* 0x0005382901007387 */ /* 0x0001e80000100800 */
[----:B------:R1:W2:Y:S01]  /*17470*/  @P4 LDG.E.U8 R60, desc[UR18][R40.64] ;  /* 0x00000012283c4981 */ /* 0x0002a2000c1e1100 */
[----:B------:R-:W-:-:S03]  /*17480*/  IADD3 R70, P6, PT, R35, R70, RZ ;  /* 0x0000004623467210 */ /* 0x000fc60007fde0ff */
[----:B------:R3:W-:Y:S01]  /*17490*/  STL [R1+0x540], R68 ;  /* 0x0005404401007387 */ /* 0x0007e20000100800 */
[----:B-1----:R-:W-:Y:S02]  /*174a0*/  @P2 IMAD.MOV.U32 R40, RZ, RZ, R16 ;  /* 0x000000ffff282224 */ /* 0x002fe400078e0010 */
[----:B0-----:R-:W-:Y:S02]  /*174b0*/  @P2 IMAD.MOV.U32 R41, RZ, RZ, R68 ;  /* 0x000000ffff292224 */ /* 0x001fe400078e0044 */
[----:B---3--:R-:W3:Y:S01]  /*174c0*/  LDL.LU R68, [R1+0x558] ;  /* 0x0005580001447983 */ /* 0x008ee20000300800 */
[----:B------:R-:W-:-:S03]  /*174d0*/  IADD3 R66, P5, PT, R35, R66, RZ ;  /* 0x0000004223427210 */ /* 0x000fc60007fbe0ff */
        /* <DEDUP_REMOVED lines=16> */
[----:B------:R-:W-:Y:S02]  /*175e0*/  ISETP.GT.AND P2, PT, R65, 0x2c, PT ;  /* 0x0000002c4100780c */ /* 0x000fe40003f44270 */
[----:B------:R-:W-:Y:S02]  /*175f0*/  PRMT R147, RZ, 0x7610, R147 ;  /* 0x00007610ff937816 */ /* 0x000fe40000000093 */
[----:B------:R-:W-:Y:S01]  /*17600*/  PRMT R28, RZ, 0x7610, R28 ;  /* 0x00007610ff1c7816 */ /* 0x000fe2000000001c */
[C---:B---3--:R-:W-:Y:S02]  /*17610*/  IMAD.X R68, R37.reuse, 0x1, R68, P5 ;  /* 0x0000000125447824 */ /* 0x048fe400028e0644 */
[----:B--2---:R-:W-:-:S05]  /*17620*/  IMAD.X R40, R37, 0x1, R40, P6 ;  /* 0x0000000125287824 */ /* 0x004fca00030e0628 */
[-C--:B------:R-:W-:Y:S01]  /*17630*/  @P4 LOP3.LUT R41, R41, R40.reuse, RZ, 0x3c, !PT ;  /* 0x0000002829294212 */ /* 0x080fe200078e3cff */
[----:B------:R0:W-:Y:S03]  /*17640*/  STL [R1+0x550], R40 ;  /* 0x0005502801007387 */ /* 0x0001e60000100800 */
[----:B0-----:R-:W-:-:S04]  /*17650*/  @P4 LOP3.LUT R40, R41, R40, RZ, 0x3c, !PT ;  /* 0x0000002829284212 */ /* 0x001fc800078e3cff */
[----:B------:R-:W-:-:S05]  /*17660*/  @P4 LOP3.LUT R41, R41, R40, RZ, 0x3c, !PT ;  /* 0x0000002829294212 */ /* 0x000fca00078e3cff */
[----:B------:R0:W2:Y:S02]  /*17670*/  @P4 LDG.E.U8 R147, desc[UR18][R40.64] ;  /* 0x0000001228934981 */ /* 0x0000a4000c1e1100 */
[----:B0-----:R-:W-:Y:S02]  /*17680*/  @P2 IMAD.MOV.U32 R40, RZ, RZ, R66 ;  /* 0x000000ffff282224 */ /* 0x001fe400078e0042 */
[----:B------:R-:W-:-:S05]  /*17690*/  @P2 IMAD.MOV.U32 R41, RZ, RZ, R68 ;  /* 0x000000ffff292224 */ /* 0x000fca00078e0044 */
[----:B------:R0:W3:Y:S01]  /*176a0*/  @P2 LDG.E.U8 R28, desc[UR18][R40.64] ;  /* 0x00000012281c2981 */ /* 0x0000e2000c1e1100 */
[----:B------:R-:W-:Y:S02]  /*176b0*/  ISETP.GT.AND P3, PT, R65, 0x2d, PT ;  /* 0x0000002d4100780c */ /* 0x000fe40003f64270 */
[C---:B----4-:R-:W-:Y:S01]  /*176c0*/  IADD3 R16, P5, PT, R35.reuse, R16, RZ ;  /* 0x0000001023107210 */ /* 0x050fe20007fbe0ff */
[----:B------:R-:W-:Y:S01]  /*176d0*/  STL [R1+0x558], R68 ;  /* 0x0005584401007387 */ /* 0x000fe20000100800 */
[----:B------:R-:W-:-:S03]  /*176e0*/  IADD3 R69, P6, PT, R35, R69, RZ ;  /* 0x0000004523457210 */ /* 0x000fc60007fde0ff */
[----:B------:R-:W-:Y:S01]  /*176f0*/  IMAD.X R30, R37, 0x1, R30, P5 ;  /* 0x00000001251e7824 */ /* 0x000fe200028e061e */
[----:B------:R-:W4:Y:S01]  /*17700*/  LDL.LU R66, [R1+0x570] ;  /* 0x0005700001427983 */ /* 0x000f220000300800 */
[----:B------:R-:W-:-:S03]  /*17710*/  PRMT R19, RZ, 0x7610, R19 ;  /* 0x00007610ff137816 */ /* 0x000fc60000000013 */
[----:B------:R-:W-:Y:S01]  /*17720*/  STL [R1+0x564], R16 ;  /* 0x0005641001007387 */ /* 0x000fe20000100800 */
[----:B------:R-:W-:Y:S01]  /*17730*/  IADD3 R29, P5, PT, R35, R29, RZ ;  /* 0x0000001d231d7210 */ /* 0x000fe20007fbe0ff */
[----:B0-----:R-:W-:Y:S02]  /*17740*/  @P3 IMAD.MOV.U32 R40, RZ, RZ, R16 ;  /* 0x000000ffff283224 */ /* 0x001fe400078e0010 */
[----:B------:R-:W-:-:S05]  /*17750*/  @P3 IMAD.MOV.U32 R41, RZ, RZ, R30 ;  /* 0x000000ffff293224 */ /* 0x000fca00078e001e */
[----:B------:R0:W2:Y:S04]  /*17760*/  @P3 LDG.E.U8 R19, desc[UR18][R40.64] ;  /* 0x0000001228133981 */ /* 0x0000a8000c1e1100 */
[----:B---3--:R1:W-:Y:S04]  /*17770*/  STL [R1+0x40], R28 ;  /* 0x0000401c01007387 */ /* 0x0083e80000100800 */
[----:B-1----:R-:W3:Y:S04]  /*17780*/  LDL.LU R28, [R1+0x57c] ;  /* 0x00057c00011c7983 */ /* 0x002ee80000300800 */
[----:B------:R1:W-:Y:S04]  /*17790*/  STL [R1+0x560], R30 ;  /* 0x0005601e01007387 */ /* 0x0003e80000100800 */
[----:B-1----:R-:W2:Y:S04]  /*177a0*/  LDL.LU R30, [R1+0x578] ;  /* 0x00057800011e7983 */ /* 0x002ea80000300800 */
        /* <DEDUP_REMOVED lines=8> */
[----:B------:R-:W-:Y:S01]  /*17830*/  ISETP.GT.AND P3, PT, R65, 0x30, PT ;  /* 0x000000304100780c */ /* 0x000fe20003f64270 */
[----:B----4-:R-:W-:Y:S01]  /*17840*/  IMAD.X R66, R37, 0x1, R66, P5 ;  /* 0x0000000125427824 */ /* 0x010fe200028e0642 */
[----:B------:R-:W-:-:S05]  /*17850*/  PRMT R8, RZ, 0x7610, R8 ;  /* 0x00007610ff087816 */ /* 0x000fca0000000008 */
[----:B0-----:R-:W-:Y:S01]  /*17860*/  @P4 IMAD.MOV.U32 R40, RZ, RZ, R69 ;  /* 0x000000ffff284224 */ /* 0x001fe200078e0045 */
[----:B------:R-:W-:Y:S02]  /*17870*/  PRMT R59, RZ, 0x7610, R59 ;  /* 0x00007610ff3b7816 */ /* 0x000fe4000000003b */
[----:B---3--:R-:W-:-:S05]  /*17880*/  IADD3 R28, P5, PT, R35, R28, RZ ;  /* 0x0000001c231c7210 */ /* 0x008fca0007fbe0ff */
[C---:B--2---:R-:W-:Y:S02]  /*17890*/  IMAD.X R30, R37.reuse, 0x1, R30, P5 ;  /* 0x00000001251e7824 */ /* 0x044fe400028e061e */
[----:B------:R-:W-:Y:S01]  /*178a0*/  IMAD.X R41, R37, 0x1, R41, P6 ;  /* 0x0000000125297824 */ /* 0x000fe200030e0629 */
        /* <DEDUP_REMOVED lines=56> */
[----:B------:R-:W-:Y:S01]  /*17c30*/  PRMT R67, RZ, 0x7610, R67 ;  /* 0x00007610ff437816 */ /* 0x000fe20000000043 */
[----:B--2---:R-:W-:-:S10]  /*17c40*/  IMAD.X R40, R37, 0x1, R40, P6 ;  /* 0x0000000125287824 */ /* 0x004fd400030e0628 */
[-C--:B------:R-:W-:Y:S01]  /*17c50*/  @P4 LOP3.LUT R41, R41, R40.reuse, RZ, 0x3c, !PT ;  /* 0x0000002829294212 */ /* 0x080fe200078e3cff */
[----:B------:R0:W-:Y:S03]  /*17c60*/  STL [R1+0x598], R40 ;  /* 0x0005982801007387 */ /* 0x0001e60000100800 */
[----:B0-----:R-:W-:-:S04]  /*17c70*/  @P4 LOP3.LUT R40, R41, R40, RZ, 0x3c, !PT ;  /* 0x0000002829284212 */ /* 0x001fc800078e3cff */
[----:B------:R-:W-:-:S05]  /*17c80*/  @P4 LOP3.LUT R41, R41, R40, RZ, 0x3c, !PT ;  /* 0x0000002829294212 */ /* 0x000fca00078e3cff */
[----:B------:R0:W2:Y:S01]  /*17c90*/  @P4 LDG.E.U8 R67, desc[UR18][R40.64] ;  /* 0x0000001228434981 */ /* 0x0000a2000c1e1100 */
[C---:B------:R-:W-:Y:S02]  /*17ca0*/  ISETP.GT.AND P2, PT, R65.reuse, 0x35, PT ;  /* 0x000000354100780c */ /* 0x040fe40003f44270 */
[----:B------:R-:W-:Y:S01]  /*17cb0*/  ISETP.GT.AND P3, PT, R65, 0x36, PT ;  /* 0x000000364100780c */ /* 0x000fe20003f64270 */
[----:B---3--:R-:W-:Y:S01]  /*17cc0*/  IMAD.X R66, R37, 0x1, R66, P5 ;  /* 0x0000000125427824 */ /* 0x008fe200028e0642 */
[----:B----4-:R-:W-:Y:S02]  /*17cd0*/  IADD3 R16, P5, PT, R35, R16, RZ ;  /* 0x0000001023107210 */ /* 0x010fe40007fbe0ff */
[----:B------:R-:W-:Y:S02]  /*17ce0*/  PRMT R26, RZ, 0x7610, R26 ;  /* 0x00007610ff1a7816 */ /* 0x000fe4000000001a */
[----:B------:R1:W-:Y:S01]  /*17cf0*/  STL [R1+0x5a0], R66 ;  /* 0x0005a04201007387 */ /* 0x0003e20000100800 */
[----:B------:R-:W-:Y:S01]  /*17d00*/  IMAD.X R30, R37, 0x1, R30, P5 ;  /* 0x00000001251e7824 */ /* 0x000fe200028e061e */
[----:B------:R-:W-:-:S03]  /*17d10*/  IADD3 R68, P6, PT, R35, R68, RZ ;  /* 0x0000004423447210 */ /* 0x000fc60007fde0ff */
[----:B0-----:R-:W-:Y:S02]  /*17d20*/  @P2 IMAD.MOV.U32 R40, RZ, RZ, R28 ;  /* 0x000000ffff282224 */ /* 0x001fe400078e001c */
[----:B------:R-:W-:Y:S02]  /*17d30*/  @P2 IMAD.MOV.U32 R41, RZ, RZ, R66 ;  /* 0x000000ffff292224 */ /* 0x000fe400078e0042 */
[----:B-1----:R-:W3:Y:S01]  /*17d40*/  LDL.LU R66, [R1+0x5b8] ;  /* 0x0005b80001427983 */ /* 0x002ee20000300800 */
[----:B------:R-:W-:-:S03]  /*17d50*/  PRMT R18, RZ, 0x7610, R18 ;  /* 0x00007610ff127816 */ /* 0x000fc60000000012 */
[----:B------:R-:W4:Y:S01]  /*17d60*/  LDL.LU R28, [R1+0x5c4] ;  /* 0x0005c400011c7983 */ /* 0x000f220000300800 */
[----:B------:R-:W-:-:S03]  /*17d70*/  IADD3 R29, P5, PT, R35, R29, RZ ;  /* 0x0000001d231d7210 */ /* 0x000fc60007fbe0ff */
[----:B------:R-:W-:Y:S04]  /*17d80*/  STL [R1+0x5ac], R16 ;  /* 0x0005ac1001007387 */ /* 0x000fe80000100800 */
[----:B------:R0:W3:Y:S04]  /*17d90*/  @P2 LDG.E.U8 R26, desc[UR18][R40.64] ;  /* 0x00000012281a2981 */ /* 0x0000e8000c1e1100 */
[----:B------:R1:W-:Y:S01]  /*17da0*/  STL [R1+0x5a8], R30 ;  /* 0x0005a81e01007387 */ /* 0x0003e20000100800 */
[----:B0-----:R-:W-:Y:S02]  /*17db0*/  @P3 IMAD.MOV.U32 R41, RZ, RZ, R30 ;  /* 0x000000ffff293224 */ /* 0x001fe400078e001e */
[----:B------:R-:W-:Y:S01]  /*17dc0*/  @P3 IMAD.MOV.U32 R40, RZ, RZ, R16 ;  /* 0x000000ffff283224 */ /* 0x000fe200078e0010 */
[----:B-1----:R-:W4:Y:S04]  /*17dd0*/  LDL.LU R30, [R1+0x5c0] ;  /* 0x0005c000011e7983 */ /* 0x002f280000300800 */
[----:B------:R-:W-:Y:S04]  /*17de0*/  STL [R1+0x5b4], R68 ;  /* 0x0005b44401007387 */ /* 0x000fe80000100800 */
[----:B------:R0:W4:Y:S04]  /*17df0*/  @P3 LDG.E.U8 R18, desc[UR18][R40.64] ;  /* 0x0000001228123981 */ /* 0x000128000c1e1100 */
[----:B--2---:R1:W-:Y:S04]  /*17e00*/  STL [R1+0x28], R67 ;  /* 0x0000284301007387 */ /* 0x0043e80000100800 */
[----:B-1----:R-:W2:Y:S04]  /*17e10*/  LDL.LU R67, [R1+0x5cc] ;  /* 0x0005cc0001437983 */ /* 0x002ea80000300800 */
[----:B------:R-:W-:Y:S04]  /*17e20*/  STL [R1+0x5bc], R29 ;  /* 0x0005bc1d01007387 */ /* 0x000fe80000100800 */
[----:B------:R-:W2:Y:S04]  /*17e30*/  LDL.LU R16, [R1+0x5d4] ;  /* 0x0005d40001107983 */ /* 0x000ea80000300800 */
[----:B------:R-:W2:Y:S01]  /*17e40*/  LDL.LU R41, [R1+0x5b0] ;  /* 0x0005b00001297983 */ /* 0x000ea20000300800 */
[----:B------:R-:W-:-:S02]  /*17e50*/  ISETP.GT.AND P4, PT, R65, 0x37, PT ;  /* 0x000000374100780c */ /* 0x000fc40003f84270 */
[C---:B------:R-:W-:Y:S02]  /*17e60*/  ISETP.GT.AND P2, PT, R65.reuse, 0x38, PT ;  /* 0x000000384100780c */ /* 0x040fe40003f44270 */
[----:B------:R-:W-:Y:S02]  /*17e70*/  PRMT R9, RZ, 0x7610, R9 ;  /* 0x00007610ff097816 */ /* 0x000fe40000000009 */
[----:B------:R-:W-:Y:S01]  /*17e80*/  ISETP.GT.AND P3, PT, R65, 0x39, PT ;  /* 0x000000394100780c */ /* 0x000fe20003f64270 */
[----:B---3--:R-:W-:Y:S01]  /*17e90*/  IMAD.X R66, R37, 0x1, R66, P5 ;  /* 0x0000000125427824 */ /* 0x008fe200028e0642 */
[----:B----4-:R-:W-:-:S05]  /*17ea0*/  IADD3 R28, P5, PT, R35, R28, RZ ;  /* 0x0000001c231c7210 */ /* 0x010fca0007fbe0ff */
[----:B0-----:R-:W-:Y:S01]  /*17eb0*/  @P4 IMAD.MOV.U32 R40, RZ, RZ, R68 ;  /* 0x000000ffff284224 */ /* 0x001fe200078e0044 */
[----:B------:R-:W-:Y:S02]  /*17ec0*/  PRMT R58, RZ, 0x7610, R58 ;  /* 0x00007610ff3a7816 */ /* 0x000fe4000000003a */
[----:B------:R-:W-:Y:S01]  /*17ed0*/  PRMT R42, RZ, 0x7610, R42 ;  /* 0x00007610ff2a7816 */ /* 0x000fe2000000002a */
[C---:B------:R-:W-:Y:S02]  /*17ee0*/  IMAD.X R30, R37.reuse, 0x1, R30, P5 ;  /* 0x00000001251e7824 */ /* 0x040fe400028e061e */
        /* <DEDUP_REMOVED lines=208> */
[----:B------:R0:W-:Y:S04]  /*18bf0*/  STL [R1+0x65c], R67 ;  /* 0x00065c4301007387 */ /* 0x0001e80000100800 */
        /* <DEDUP_REMOVED lines=12> */
[----:B---3--:R-:W-:Y:S01]  /*18cc0*/  IMAD.X R66, R37, 0x1, R66, P5 ;  /* 0x0000000125427824 */ /* 0x008fe200028e0642 */
[----:B----4-:R-:W-:-:S05]  /*18cd0*/  IADD3 R29, P5, PT, R35, R29, RZ ;  /* 0x0000001d231d7210 */ /* 0x010fca0007fbe0ff */
[----:B--2---:R-:W-:Y:S01]  /*18ce0*/  IMAD.X R30, R37, 0x1, R30, P5 ;  /* 0x00000001251e7824 */ /* 0x004fe200028e061e */
[----:B------:R-:W-:Y:S01]  /*18cf0*/  IADD3 R28, P5, PT, R35, R28, RZ ;  /* 0x0000001c231c7210 */ /* 0x000fe20007fbe0ff */
[----:B------:R-:W-:-:S05]  /*18d00*/  IMAD.X R41, R37, 0x1, R41, P6 ;  /* 0x0000000125297824 */ /* 0x000fca00030e0629 */
[----:B------:R1:W-:Y:S04]  /*18d10*/  STL [R1+0x658], R41 ;  /* 0x0006582901007387 */ /* 0x0003e80000100800 */
[----:B------:R2:W3:Y:S01]  /*18d20*/  @P4 LDG.E.U8 R155, desc[UR18][R40.64] ;  /* 0x00000012289b4981 */ /* 0x0004e2000c1e1100 */
[----:B------:R-:W-:-:S03]  /*18d30*/  IADD3 R68, P6, PT, R35, R68, RZ ;  /* 0x0000004423447210 */ /* 0x000fc60007fde0ff */
[----:B------:R-:W-:Y:S04]  /*18d40*/  STL [R1+0x660], R66 ;  /* 0x0006604201007387 */ /* 0x000fe80000100800 */
[----:B0-----:R-:W4:Y:S01]  /*18d50*/  LDL.LU R67, [R1+0x678] ;  /* 0x0006780001437983 */ /* 0x001f220000300800 */
[----:B--2---:R-:W-:Y:S02]  /*18d60*/  @P2 IMAD.MOV.U32 R40, RZ, RZ, R16 ;  /* 0x000000ffff282224 */ /* 0x004fe400078e0010 */
[----:B-1----:R-:W-:Y:S01]  /*18d70*/  @P2 IMAD.MOV.U32 R41, RZ, RZ, R66 ;  /* 0x000000ffff292224 */ /* 0x002fe200078e0042 */
[----:B------:R-:W2:Y:S04]  /*18d80*/  LDL.LU R16, [R1+0x684] ;  /* 0x0006840001107983 */ /* 0x000ea80000300800 */
[----:B------:R0:W3:Y:S04]  /*18d90*/  @P2 LDG.E.U8 R154, desc[UR18][R40.64] ;  /* 0x00000012289a2981 */ /* 0x0000e8000c1e1100 */
[----:B------:R-:W-:Y:S04]  /*18da0*/  STL [R1+0x66c], R29 ;  /* 0x00066c1d01007387 */ /* 0x000fe80000100800 */
[----:B------:R1:W-:Y:S01]  /*18db0*/  STL [R1+0x668], R30 ;  /* 0x0006681e01007387 */ /* 0x0003e20000100800 */
[----:B0-----:R-:W-:-:S02]  /*18dc0*/  @P3 IMAD.MOV.U32 R40, RZ, RZ, R29 ;  /* 0x000000ffff283224 */ /* 0x001fc400078e001d */
[----:B------:R-:W-:-:S05]  /*18dd0*/  @P3 IMAD.MOV.U32 R41, RZ, RZ, R30 ;  /* 0x000000ffff293224 */ /* 0x000fca00078e001e */
[----:B------:R0:W3:Y:S04]  /*18de0*/  @P3 LDG.E.U8 R152, desc[UR18][R40.64] ;  /* 0x0000001228983981 */ /* 0x0000e8000c1e1100 */
[----:B-1----:R-:W3:Y:S04]  /*18df0*/  LDL.LU R30, [R1+0x680] ;  /* 0x00068000011e7983 */ /* 0x002ee80000300800 */
[----:B------:R1:W-:Y:S01]  /*18e00*/  STL [R1+0x674], R68 ;  /* 0x0006744401007387 */ /* 0x0003e20000100800 */
[----:B0-----:R-:W-:-:S03]  /*18e10*/  IMAD.MOV.U32 R41, RZ, RZ, R68 ;  /* 0x000000ffff297224 */ /* 0x001fc600078e0044 */
[----:B------:R-:W3:Y:S04]  /*18e20*/  LDL.LU R66, [R1+0x68c] ;  /* 0x00068c0001427983 */ /* 0x000ee80000300800 */
[----:B------:R-:W-:Y:S04]  /*18e30*/  STL [R1+0x67c], R28 ;  /* 0x00067c1c01007387 */ /* 0x000fe80000100800 */
[----:B------:R-:W3:Y:S04]  /*18e40*/  LDL.LU R29, [R1+0x694] ;  /* 0x00069400011d7983 */ /* 0x000ee80000300800 */
[----:B-1----:R-:W3:Y:S04]  /*18e50*/  LDL.LU R68, [R1+0xa40] ;  /* 0x000a400001447983 */ /* 0x002ee80000300800 */
[----:B------:R-:W3:Y:S01]  /*18e60*/  LDL.LU R40, [R1+0x670] ;  /* 0x0006700001287983 */ /* 0x000ee20000300800 */
[----:B------:R-:W-:-:S02]  /*18e70*/  ISETP.GT.AND P4, PT, R65, 0x4f, PT ;  /* 0x0000004f4100780c */ /* 0x000fc40003f84270 */
[C---:B------:R-:W-:Y:S02]  /*18e80*/  ISETP.GT.AND P2, PT, R65.reuse, 0x50, PT ;  /* 0x000000504100780c */ /* 0x040fe40003f44270 */
[----:B------:R-:W-:Y:S02]  /*18e90*/  PRMT R148, RZ, 0x7610, R148 ;  /* 0x00007610ff947816 */ /* 0x000fe40000000094 */
[----:B------:R-:W-:Y:S02]  /*18ea0*/  ISETP.GT.AND P3, PT, R65, 0x51, PT ;  /* 0x000000514100780c */ /* 0x000fe40003f64270 */
[----:B------:R-:W-:Y:S02]  /*18eb0*/  PRMT R55, RZ, 0x7610, R55 ;  /* 0x00007610ff377816 */ /* 0x000fe40000000037 */
[----:B------:R-:W-:Y:S01]  /*18ec0*/  PRMT R85, RZ, 0x7610, R85 ;  /* 0x00007610ff557816 */ /* 0x000fe20000000055 */
[----:B----4-:R-:W-:Y:S01]  /*18ed0*/  IMAD.X R67, R37, 0x1, R67, P5 ;  /* 0x0000000125437824 */ /* 0x010fe200028e0643 */
[----:B--2---:R-:W-:-:S05]  /*18ee0*/  IADD3 R16, P5, PT, R35, R16, RZ ;  /* 0x0000001023107210 */ /* 0x004fca0007fbe0ff */
[C---:B---3--:R-:W-:Y:S02]  /*18ef0*/  IMAD.X R30, R37.reuse, 0x1, R30, P5 ;  /* 0x00000001251e7824 */ /* 0x048fe400028e061e */
[----:B------:R-:W-:-:S05]  /*18f00*/  IMAD.X R40, R37, 0x1, R40, P6 ;  /* 0x0000000125287824 */ /* 0x000fca00030e0628 */
[-C--:B------:R-:W-:Y:S01]  /*18f10*/  @P4 LOP3.LUT R41, R41, R40.reuse, RZ, 0x3c, !PT ;  /* 0x0000002829294212 */ /* 0x080fe200078e3cff */
[----:B------:R0:W-:Y:S03]  /*18f20*/  STL [R1+0x670], R40 ;  /* 0x0006702801007387 */ /* 0x0001e60000100800 */
[----:B0-----:R-:W-:-:S04]  /*18f30*/  @P4 LOP3.LUT R40, R41, R40, RZ, 0x3c, !PT ;  /* 0x0000002829284212 */ /* 0x001fc800078e3cff */
[----:B------:R-:W-:Y:S01]  /*18f40*/  @P4 LOP3.LUT R41, R41, R40, RZ, 0x3c, !PT ;  /* 0x0000002829294212 */ /* 0x000fe200078e3cff */
[----:B------:R0:W-:Y:S04]  /*18f50*/  STL [R1+0x678], R67 ;  /* 0x0006784301007387 */ /* 0x0001e80000100800 */
[----:B------:R1:W2:Y:S01]  /*18f60*/  @P4 LDG.E.U8 R148, desc[UR18][R40.64] ;  /* 0x0000001228944981 */ /* 0x0002a2000c1e1100 */
[C---:B------:R-:W-:Y:S02]  /*18f70*/  IADD3 R66, P6, PT, R35.reuse, R66, RZ ;  /* 0x0000004223427210 */ /* 0x040fe40007fde0ff */
[----:B------:R-:W-:Y:S01]  /*18f80*/  IADD3 R29, P5, PT, R35, R29, RZ ;  /* 0x0000001d231d7210 */ /* 0x000fe20007fbe0ff */
[----:B-1----:R-:W-:Y:S02]  /*18f90*/  @P2 IMAD.MOV.U32 R40, RZ, RZ, R28 ;  /* 0x000000ffff282224 */ /* 0x002fe400078e001c */
[----:B------:R-:W-:-:S02]  /*18fa0*/  @P2 IMAD.MOV.U32 R41, RZ, RZ, R67 ;  /* 0x000000ffff292224 */ /* 0x000fc400078e0043 */
[----:B0-----:R-:W3:Y:S04]  /*18fb0*/  LDL.LU R67, [R1+0x690] ;  /* 0x0006900001437983 */ /* 0x001ee80000300800 */
[----:B------:R-:W4:Y:S04]  /*18fc0*/  LDL.LU R28, [R1+0x69c] ;  /* 0x00069c00011c7983 */ /* 0x000f280000300800 */
[----:B------:R0:W2:Y:S04]  /*18fd0*/  @P2 LDG.E.U8 R55, desc[UR18][R40.64] ;  /* 0x0000001228372981 */ /* 0x0000a8000c1e1100 */
[----:B------:R1:W-:Y:S04]  /*18fe0*/  STL [R1+0x684], R16 ;  /* 0x0006841001007387 */ /* 0x0003e80000100800 */
[----:B------:R1:W-:Y:S01]  /*18ff0*/  STL [R1+0x680], R30 ;  /* 0x0006801e01007387 */ /* 0x0003e20000100800 */
[----:B0-----:R-:W-:-:S02]  /*19000*/  @P3 IMAD.MOV.U32 R40, RZ, RZ, R16 ;  /* 0x000000ffff283224 */ /* 0x001fc400078e0010 */
[----:B------:R-:W-:Y:S01]  /*19010*/  @P3 IMAD.MOV.U32 R41, RZ, RZ, R30 ;  /* 0x000000ffff293224 */ /* 0x000fe200078e001e */
[----:B-1----:R-:W2:Y:S04]  /*19020*/  LDL.LU R16, [R1+0x6a4] ;  /* 0x0006a40001107983 */ /* 0x002ea80000300800 */
[----:B------:R0:W-:Y:S04]  /*19030*/  STL [R1+0x68c], R66 ;  /* 0x00068c4201007387 */ /* 0x0001e80000100800 */
[----:B------:R-:W2:Y:S04]  /*19040*/  LDL.LU R30, [R1+0x6ac] ;  /* 0x0006ac00011e7983 */ /* 0x000ea80000300800 */
[----:B------:R-:W-:Y:S04]  /*19050*/  STL [R1+0x694], R29 ;  /* 0x0006941d01007387 */ /* 0x000fe80000100800 */
[----:B------:R1:W2:Y:S04]  /*19060*/  @P3 LDG.E.U8 R85, desc[UR18][R40.64] ;  /* 0x0000001228553981 */ /* 0x0002a8000c1e1100 */
[----:B------:R-:W2:Y:S01]  /*19070*/  LDL.LU R41, [R1+0x688] ;  /* 0x0006880001297983 */ /* 0x000ea20000300800 */
[----:B------:R-:W-:-:S02]  /*19080*/  ISETP.GT.AND P4, PT, R65, 0x52, PT ;  /* 0x000000524100780c */ /* 0x000fc40003f84270 */
[----:B------:R-:W-:Y:S02]  /*19090*/  ISETP.GT.AND P2, PT, R65, 0x53, PT ;  /* 0x000000534100780c */ /* 0x000fe40003f44270 */
[----:B------:R-:W-:Y:S02]  /*190a0*/  PRMT R100, RZ, 0x7610, R100 ;  /* 0x00007610ff647816 */ /* 0x000fe40000000064 */
[----:B------:R-:W-:-:S07]  /*190b0*/  PRMT R137, RZ, 0x7610, R137 ;  /* 0x00007610ff897816 */ /* 0x000fce0000000089 */
[----:B-1----:R-:W-:Y:S02]  /*190c0*/  @P4 IMAD.MOV.U32 R40, RZ, RZ, R66 ;  /* 0x000000ffff284224 */ /* 0x002fe400078e0042 */
[C---:B---3--:R-:W-:Y:S02]  /*190d0*/  IMAD.X R67, R37.reuse, 0x1, R67, P5 ;  /* 0x0000000125437824 */ /* 0x048fe400028e0643 */
[----:B--2---:R-:W-:-:S05]  /*190e0*/  IMAD.X R41, R37, 0x1, R41, P6 ;  /* 0x0000000125297824 */ /* 0x004fca00030e0629 */
[----:B------:R1:W-:Y:S04]  /*190f0*/  STL [R1+0x688], R41 ;  /* 0x0006882901007387 */ /* 0x0003e80000100800 */
[----:B------:R1:W2:Y:S04]  /*19100*/  @P4 LDG.E.U8 R100, desc[UR18][R40.64] ;  /* 0x0000001228644981 */ /* 0x0002a8000c1e1100 */
[----:B------:R3:W-:Y:S04]  /*19110*/  STL [R1+0x690], R67 ;  /* 0x0006904301007387 */ /* 0x0007e80000100800 */
[----:B0-----:R-:W2:Y:S01]  /*19120*/  LDL.LU R66, [R1+0x6a8] ;  /* 0x0006a80001427983 */ /* 0x001ea20000300800 */
[----:B-1----:R-:W-:-:S02]  /*19130*/  IMAD.MOV.U32 R41, RZ, RZ, R67 ;  /* 0x000000ffff297224 */ /* 0x002fc400078e0043 */
[----:B------:R-:W-:Y:S01]  /*19140*/  @P2 IMAD.MOV.U32 R40, RZ, RZ, R29 ;  /* 0x000000ffff282224 */ /* 0x000fe200078e001d */
[----:B---3--:R-:W3:Y:S04]  /*19150*/  LDL.LU R67, [R1+0xa3c] ;  /* 0x000a3c0001437983 */ /* 0x008ee80000300800 */
[----:B------:R-:W2:Y:S04]  /*19160*/  LDL.LU R29, [R1+0xf8] ;  /* 0x0000f800011d7983 */ /* 0x000ea80000300800 */
[----:B------:R0:W2:Y:S04]  /*19170*/  @P2 LDG.E.U8 R137, desc[UR18][R40.64] ;  /* 0x0000001228892981 */ /* 0x0000a8000c1e1100 */
[----:B------:R-:W2:Y:S01]  /*19180*/  LDL.LU R41, [R1+0x698] ;  /* 0x0006980001297983 */ /* 0x000ea20000300800 */
[----:B------:R-:W-:-:S02]  /*19190*/  ISETP.GT.AND P3, PT, R65, 0x54, PT ;  /* 0x000000544100780c */ /* 0x000fc40003f64270 */
[C---:B----4-:R-:W-:Y:S02]  /*191a0*/  IADD3 R28, P5, PT, R35.reuse, R28, RZ ;  /* 0x0000001c231c7210 */ /* 0x050fe40007fbe0ff */
[----:B------:R-:W-:Y:S02]  /*191b0*/  PRMT R143, RZ, 0x7610, R143 ;  /* 0x00007610ff8f7816 */ /* 0x000fe4000000008f */
[----:B------:R-:W-:Y:S01]  /*191c0*/  IADD3 R16, P6, PT, R35, R16, RZ ;  /* 0x0000001023107210 */ /* 0x000fe20007fde0ff */
[----:B------:R1:W-:Y:S06]  /*191d0*/  STL [R1+0x69c], R28 ;  /* 0x00069c1c01007387 */ /* 0x0003ec0000100800 */
[----:B0-----:R-:W-:-:S02]  /*191e0*/  @P3 IMAD.MOV.U32 R40, RZ, RZ, R28 ;  /* 0x000000ffff283224 */ /* 0x001fc400078e001c */
[----:B--2---:R-:W-:-:S05]  /*191f0*/  IMAD.X R41, R37, 0x1, R41, P5 ;  /* 0x0000000125297824 */ /* 0x004fca00028e0629 */
[----:B------:R0:W-:Y:S04]  /*19200*/  STL [R1+0x698], R41 ;  /* 0x0006982901007387 */ /* 0x0001e80000100800 */
[----:B-1----:R-:W2:Y:S04]  /*19210*/  LDL.LU R28, [R1+0x6b4] ;  /* 0x0006b400011c7983 */ /* 0x002ea80000300800 */
[----:B------:R-:W-:Y:S04]  /*19220*/  STL [R1+0x6a4], R16 ;  /* 0x0006a41001007387 */ /* 0x000fe80000100800 */
[----:B------:R1:W4:Y:S04]  /*19230*/  @P3 LDG.E.U8 R143, desc[UR18][R40.64] ;  /* 0x00000012288f3981 */ /* 0x000328000c1e1100 */
[----:B0-----:R-:W2:Y:S01]  /*19240*/  LDL.LU R41, [R1+0x6a0] ;  /* 0x0006a00001297983 */ /* 0x001ea20000300800 */
[----:B------:R-:W-:-:S02]  /*19250*/  ISETP.GT.AND P4, PT, R65, 0x55, PT ;  /* 0x000000554100780c */ /* 0x000fc40003f84270 */
[----:B------:R-:W-:Y:S02]  /*19260*/  IADD3 R30, P5, PT, R35, R30, RZ ;  /* 0x0000001e231e7210 */ /* 0x000fe40007fbe0ff */
[----:B------:R-:W-:Y:S02]  /*19270*/  ISETP.GT.AND P2, PT, R65, 0x56, PT ;  /* 0x000000564100780c */ /* 0x000fe40003f44270 */
[----:B------:R-:W-:Y:S01]  /*19280*/  PRMT R141, RZ, 0x7610, R141 ;  /* 0x00007610ff8d7816 */ /* 0x000fe2000000008d */
[C---:B------:R-:W-:Y:S01]  /*19290*/  IMAD.X R66, R37.reuse, 0x1, R66, P5 ;  /* 0x0000000125427824 */ /* 0x040fe200028e0642 */
[----:B------:R-:W-:Y:S05]  /*192a0*/  STL [R1+0x6ac], R30 ;  /* 0x0006ac1e01007387 */ /* 0x000fea0000100800 */
[----:B-1----:R-:W-:Y:S01]  /*192b0*/  @P4 IMAD.MOV.U32 R40, RZ, RZ, R16 ;  /* 0x000000ffff284224 */ /* 0x002fe200078e0010 */
[----:B------:R-:W-:Y:S01]  /*192c0*/  PRMT R140, RZ, 0x7610, R140 ;  /* 0x00007610ff8c7816 */ /* 0x000fe2000000008c */
[----:B--2---:R-:W-:-:S05]  /*192d0*/  IMAD.X R41, R37, 0x1, R41, P6 ;  /* 0x0000000125297824 */ /* 0x004fca00030e0629 */
[----:B------:R0:W-:Y:S04]  /*192e0*/  STL [R1+0x6a0], R41 ;  /* 0x0006a02901007387 */ /* 0x0001e80000100800 */
[----:B------:R1:W2:Y:S02]  /*192f0*/  @P4 LDG.E.U8 R141, desc[UR18][R40.64] ;  /* 0x00000012288d4981 */ /* 0x0002a4000c1e1100 */
[----:B-1----:R-:W-:Y:S02]  /*19300*/  IMAD.MOV.U32 R40, RZ, RZ, R66 ;  /* 0x000000ffff287224 */ /* 0x002fe400078e0042 */
[----:B0-----:R-:W-:-:S05]  /*19310*/  IMAD.MOV.U32 R41, RZ, RZ, R30 ;  /* 0x000000ffff297224 */ /* 0x001fca00078e001e */
[----:B------:R-:W-:-:S04]  /*19320*/  @P2 LOP3.LUT R41, R41, R40, RZ, 0x3c, !PT ;  /* 0x0000002829292212 */ /* 0x000fc800078e3cff */
[----:B------:R-:W-:Y:S02]  /*19330*/  @P2 LOP3.LUT R40, R41, R40, RZ, 0x3c, !PT ;  /* 0x0000002829282212 */ /* 0x000fe400078e3cff */
[----:B------:R-:W-:Y:S02]  /*19340*/  IADD3 R29, P4, PT, R35, R29, RZ ;  /* 0x0000001d231d7210 */ /* 0x000fe40007f9e0ff */
[----:B------:R-:W-:Y:S01]  /*19350*/  @P2 LOP3.LUT R41, R41, R40, RZ, 0x3c, !PT ;  /* 0x0000002829292212 */ /* 0x000fe200078e3cff */
[----:B------:R0:W-:Y:S04]  /*19360*/  STL [R1+0x6a8], R66 ;  /* 0x0006a84201007387 */ /* 0x0001e80000100800 */
[----:B------:R-:W2:Y:S04]  /*19370*/  LDL.LU R16, [R1+0x6bc] ;  /* 0x0006bc0001107983 */ /* 0x000ea80000300800 */
[----:B------:R1:W2:Y:S04]  /*19380*/  @P2 LDG.E.U8 R140, desc[UR18][R40.64] ;  /* 0x00000012288c2981 */ /* 0x0002a8000c1e1100 */
[----:B0-----:R-:W2:Y:S04]  /*19390*/  LDL.LU R66, [R1+0xa38] ;  /* 0x000a380001427983 */ /* 0x001ea80000300800 */
[----:B------:R-:W-:Y:S04]  /*193a0*/  STL [R1+0xf8], R29 ;  /* 0x0000f81d01007387 */ /* 0x000fe80000100800 */
[----:B------:R-:W2:Y:S01]  /*193b0*/  LDL.LU R40, [R1+0xf4] ;  /* 0x0000f40001287983 */ /* 0x000ea20000300800 */
[----:B------:R-:W-:Y:S01]  /*193c0*/  ISETP.GT.AND P3, PT, R65, 0x57, PT ;  /* 0x000000574100780c */ /* 0x000fe20003f64270 */
[----:B-1----:R-:W-:Y:S01]  /*193d0*/  IMAD.MOV.U32 R41, RZ, RZ, R29 ;  /* 0x000000ffff297224 */ /* 0x002fe200078e001d */
[----:B------:R-:W-:Y:S01]  /*193e0*/  PRMT R136, RZ, 0x7610, R136 ;  /* 0x00007610ff887816 */ /* 0x000fe20000000088 */
[----:B--2---:R-:W-:-:S10]  /*193f0*/  IMAD.X R40, R37, 0x1, R40, P4 ;  /* 0x0000000125287824 */ /* 0x004fd400020e0628 */
[-C--:B------:R-:W-:Y:S01]  /*19400*/  @P3 LOP3.LUT R41, R41, R40.reuse, RZ, 0x3c, !PT ;  /* 0x0000002829293212 */ /* 0x080fe200078e3cff */
[----:B------:R0:W-:Y:S03]  /*19410*/  STL [R1+0xf4], R40 ;  /* 0x0000f42801007387 */ /* 0x0001e60000100800 */
[----:B0-----:R-:W-:-:S04]  /*19420*/  @P3 LOP3.LUT R40, R41, R40, RZ, 0x3c, !PT ;  /* 0x0000002829283212 */ /* 0x001fc800078e3cff */
[----:B------:R-:W-:-:S05]  /*19430*/  @P3 LOP3.LUT R41, R41, R40, RZ, 0x3c, !PT ;  /* 0x0000002829293212 */ /* 0x000fca00078e3cff */
[----:B------:R0:W2:Y:S04]  /*19440*/  @P3 LDG.E.U8 R136, desc[UR18][R40.64] ;  /* 0x0000001228883981 */ /* 0x0000a8000c1e1100 */
[----:B------:R-:W2:Y:S01]  /*19450*/  LDL.LU R41, [R1+0x6b0] ;  /* 0x0006b00001297983 */ /* 0x000ea20000300800 */
[----:B------:R-:W-:Y:S02]  /*19460*/  ISETP.GT.AND P5, PT, R65, 0x58, PT ;  /* 0x000000584100780c */ /* 0x000fe40003fa4270 */
[----:B------:R-:W-:Y:S02]  /*19470*/  IADD3 R28, P2, PT, R35, R28, RZ ;  /* 0x0000001c231c7210 */ /* 0x000fe40007f5e0ff */
[----:B------:R-:W-:-:S03]  /*19480*/  PRMT R54, RZ, 0x7610, R54 ;  /* 0x00007610ff367816 */ /* 0x000fc60000000036 */
[----:B------:R1:W-:Y:S06]  /*19490*/  STL [R1+0x6b4], R28 ;  /* 0x0006b41c01007387 */ /* 0x0003ec0000100800 */
[----:B0-----:R-:W-:Y:S02]  /*194a0*/  @P5 IMAD.MOV.U32 R40, RZ, RZ, R28 ;  /* 0x000000ffff285224 */ /* 0x001fe400078e001c */
[----:B--2---:R-:W-:-:S05]  /*194b0*/  IMAD.X R41, R37, 0x1, R41, P2 ;  /* 0x0000000125297824 */ /* 0x004fca00010e0629 */
[----:B------:R0:W-:Y:S04]  /*194c0*/  STL [R1+0x6b0], R41 ;  /* 0x0006b02901007387 */ /* 0x0001e80000100800 */
[----:B-1----:R-:W2:Y:S04]  /*194d0*/  LDL.LU R28, [R1+0x6cc] ;  /* 0x0006cc00011c7983 */ /* 0x002ea80000300800 */
[----:B------:R1:W2:Y:S04]  /*194e0*/  @P5 LDG.E.U8 R54, desc[UR18][R40.64] ;  /* 0x0000001228365981 */ /* 0x0002a8000c1e1100 */
[----:B0-----:R-:W2:Y:S01]  /*194f0*/  LDL.LU R41, [R1+0x6b8] ;  /* 0x0006b80001297983 */ /* 0x001ea20000300800 */
[----:B------:R-:W-:-:S02]  /*19500*/  ISETP.GT.AND P3, PT, R65, 0x59, PT ;  /* 0x000000594100780c */ /* 0x000fc40003f64270 */
[----:B------:R-:W-:Y:S02]  /*19510*/  IADD3 R16, P2, PT, R35, R16, RZ ;  /* 0x0000001023107210 */ /* 0x000fe40007f5e0ff */
[----:B------:R-:W-:-:S03]  /*19520*/  PRMT R86, RZ, 0x7610, R86 ;  /* 0x00007610ff567816 */ /* 0x000fc60000000056 */
[----:B------:R0:W-:Y:S06]  /*19530*/  STL [R1+0x6bc], R16 ;  /* 0x0006bc1001007387 */ /* 0x0001ec0000100800 */
[----:B-1----:R-:W-:Y:S02]  /*19540*/  @P3 IMAD.MOV.U32 R40, RZ, RZ, R16 ;  /* 0x000000ffff283224 */ /* 0x002fe400078e0010 */
[----:B--2---:R-:W-:-:S05]  /*19550*/  IMAD.X R41, R37, 0x1, R41, P2 ;  /* 0x0000000125297824 */ /* 0x004fca00010e0629 */
[----:B------:R1:W-:Y:S04]  /*19560*/  STL [R1+0x6b8], R41 ;  /* 0x0006b82901007387 */ /* 0x0003e80000100800 */
[----:B0-----:R-:W2:Y:S04]  /*19570*/  LDL.LU R16, [R1+0x6d4] ;  /* 0x0006d40001107983 */ /* 0x001ea80000300800 */
[----:B------:R0:W2:Y:S04]  /*19580*/  @P3 LDG.E.U8 R86, desc[UR18][R40.64] ;  /* 0x0000001228563981 */ /* 0x0000a8000c1e1100 */
[----:B------:R-:W2:Y:S04]  /*19590*/  LDL.LU R40, [R1+0x6c0] ;  /* 0x0006c00001287983 */ /* 0x000ea80000300800 */
[----:B-1----:R-:W0:Y:S01]  /*195a0*/  LDL.LU R41, [R1+0x6c4] ;  /* 0x0006c40001297983 */ /* 0x002e220000300800 */
[----:B------:R-:W-:-:S02]  /*195b0*/  ISETP.GT.AND P3, PT, R65, 0x5a, PT ;  /* 0x0000005a4100780c */ /* 0x000fc40003f64270 */
[----:B------:R-:W-:Y:S02]  /*195c0*/  PRMT R99, RZ, 0x7610, R99 ;  /* 0x00007610ff637816 */ /* 0x000fe40000000063 */
[----:B0-----:R-:W-:-:S05]  /*195d0*/  IADD3 R41, P2, PT, R35, R41, RZ ;  /* 0x0000002923297210 */ /* 0x001fca0007f5e0ff */
[----:B--2---:R-:W-:Y:S01]  /*195e0*/  IMAD.X R40, R37, 0x1, R40, P2 ;  /* 0x0000000125287824 */ /* 0x004fe200010e0628 */
[----:B------:R0:W-:Y:S04]  /*195f0*/  STL [R1+0x6c4], R41 ;  /* 0x0006c42901007387 */ /* 0x0001e80000100800 */
[----:B------:R1:W-:Y:S01]  /*19600*/  STL [R1+0x6c0], R40 ;  /* 0x0006c02801007387 */ /* 0x0003e20000100800 */
[----:B0-----:R-:W-:-:S04]  /*19610*/  @P3 LOP3.LUT R41, R41, R40, RZ, 0x3c, !PT ;  /* 0x0000002829293212 */ /* 0x001fc800078e3cff */
[----:B-1----:R-:W-:-:S04]  /*19620*/  @P3 LOP3.LUT R40, R41, R40, RZ, 0x3c, !PT ;  /* 0x0000002829283212 */ /* 0x002fc800078e3cff */
        /* <DEDUP_REMOVED lines=246> */
[----:B-1----:R-:W2:Y:S01]  /*1a590*/  LDL.LU R41, [R1+0x768] ;  /* 0x0007680001297983 */ /* 0x002ea20000300800 */
[----:B------:R-:W-:-:S02]  /*1a5a0*/  ISETP.GT.AND P3, PT, R65, RZ, PT ;  /* 0x000000ff4100720c */ /* 0x000fc40003f64270 */
[----:B------:R-:W-:Y:S02]  /*1a5b0*/  IADD3 R2, P2, PT, R35, R2, RZ ;  /* 0x0000000223027210 */ /* 0x000fe40007f5e0ff */
[----:B------:R-:W-:-:S03]  /*1a5c0*/  PRMT R83, RZ, 0x7610, R83 ;  /* 0x00007610ff537816 */ /* 0x000fc60000000053 */
[----:B------:R-:W-:-:S06]  /*1a5d0*/  IMAD.X R3, R37, 0x1, R3, P2 ;  /* 0x0000000125037824 */ /* 0x000fcc00010e0603 */
[----:B------:R-:W3:Y:S01]  /*1a5e0*/  @P3 LDG.E.U8 R83, desc[UR18][R2.64] ;  /* 0x0000001202533981 */ /* 0x000ee2000c1e1100 */
        /* <DEDUP_REMOVED lines=131> */
[----:B------:R-:W-:Y:S06]  /*1ae20*/  STL [R1+0x7c4], R28 ;  /* 0x0007c41c01007387 */ /* 0x000fec0000100800 */
[----:B0-----:R-:W-:Y:S02]  /*1ae30*/  @P3 IMAD.MOV.U32 R40, RZ, RZ, R28 ;  /* 0x000000ffff283224 */ /* 0x001fe400078e001c */
[----:B--2---:R-:W-:-:S05]  /*1ae40*/  IMAD.X R41, R37, 0x1, R41, P2 ;  /* 0x0000000125297824 */ /* 0x004fca00010e0629 */
[----:B------:R0:W-:Y:S04]  /*1ae50*/  STL [R1+0x7c0], R41 ;  /* 0x0007c02901007387 */ /* 0x0001e80000100800 */
[----:B------:R1:W2:Y:S04]  /*1ae60*/  @P3 LDG.E.U8 R76, desc[UR18][R40.64] ;  /* 0x00000012284c3981 */ /* 0x0002a8000c1e1100 */
[----:B0-----:R-:W2:Y:S01]  /*1ae70*/  LDL.LU R41, [R1+0x11c] ;  /* 0x00011c0001297983 */ /* 0x001ea20000300800 */
[----:B------:R-:W-:Y:S02]  /*1ae80*/  ISETP.GT.AND P4, PT, R65, 0x7f, PT ;  /* 0x0000007f4100780c */ /* 0x000fe40003f84270 */
[----:B------:R-:W-:-:S02]  /*1ae90*/  IADD3 R16, P3, PT, R35, R16, RZ ;  /* 0x0000001023107210 */ /* 0x000fc40007f7e0ff */
[----:B------:R-:W-:-:S03]  /*1aea0*/  PRMT R74, RZ, 0x7610, R74 ;  /* 0x00007610ff4a7816 */ /* 0x000fc6000000004a */
[----:B------:R0:W-:Y:S06]  /*1aeb0*/  STL [R1+0x120], R16 ;  /* 0x0001201001007387 */ /* 0x0001ec0000100800 */
[----:B-1----:R-:W-:Y:S01]  /*1aec0*/  @P4 IMAD.MOV.U32 R40, RZ, RZ, R16 ;  /* 0x000000ffff284224 */ /* 0x002fe200078e0010 */
[----:B------:R-:W1:Y:S01]  /*1aed0*/  S2R R28, SR_TID.X ;  /* 0x00000000001c7919 */ /* 0x000e620000002100 */
[----:B--2---:R-:W-:-:S05]  /*1aee0*/  IMAD.X R41, R37, 0x1, R41, P3 ;  /* 0x0000000125297824 */ /* 0x004fca00018e0629 */
[----:B------:R2:W-:Y:S04]  /*1aef0*/  STL [R1+0x11c], R41 ;  /* 0x00011c2901007387 */ /* 0x0005e80000100800 */
[----:B0-----:R-:W3:Y:S04]  /*1af00*/  LDL.LU R16, [R1+0x1e8] ;  /* 0x0001e80001107983 */ /* 0x001ee80000300800 */
[----:B------:R0:W3:Y:S04]  /*1af10*/  @P4 LDG.E.U8 R74, desc[UR18][R40.64] ;  /* 0x00000012284a4981 */ /* 0x0000e8000c1e1100 */
[----:B------:R-:W3:Y:S04]  /*1af20*/  LDL.LU R40, [R1+0x124] ;  /* 0x0001240001287983 */ /* 0x000ee80000300800 */
[----:B--2---:R-:W0:Y:S01]  /*1af30*/  LDL.LU R41, [R1+0x128] ;  /* 0x0001280001297983 */ /* 0x004e220000300800 */
[----:B-1----:R-:W-:Y:S01]  /*1af40*/  LOP3.LUT R28, R28, 0x7f, RZ, 0xc0, !PT ;  /* 0x0000007f1c1c7812 */ /* 0x002fe200078ec0ff */
[----:B------:R-:W-:Y:S03]  /*1af50*/  BAR.SYNC.DEFER_BLOCKING 0x0 ;  /* 0x0000000000007b1d */ /* 0x000fe60000010000 */
[----:B------:R-:W-:-:S02]  /*1af60*/  ISETP.GE.AND P2, PT, R28, R65, PT ;  /* 0x000000411c00720c */ /* 0x000fc40003f46270 */
[----:B------:R-:W-:Y:S02]  /*1af70*/  PRMT R73, RZ, 0x7610, R73 ;  /* 0x00007610ff497816 */ /* 0x000fe40000000049 */
[----:B0-----:R-:W-:-:S05]  /*1af80*/  IADD3 R41, P3, PT, R36, R41, RZ ;  /* 0x0000002924297210 */ /* 0x001fca0007f7e0ff */
[----:B---3--:R-:W-:Y:S01]  /*1af90*/  IMAD.X R40, R38, 0x1, R40, P3 ;  /* 0x0000000126287824 */ /* 0x008fe200018e0628 */
[----:B------:R0:W-:Y:S04]  /*1afa0*/  STL [R1+0x128], R41 ;  /* 0x0001282901007387 */ /* 0x0001e80000100800 */
[----:B------:R1:W-:Y:S01]  /*1afb0*/  STL [R1+0x124], R40 ;  /* 0x0001242801007387 */ /* 0x0003e20000100800 */
[----:B0-----:R-:W-:-:S04]  /*1afc0*/  @!P2 LOP3.LUT R41, R41, R40, RZ, 0x3c, !PT ;  /* 0x000000282929a212 */ /* 0x001fc800078e3cff */
[----:B-1----:R-:W-:-:S04]  /*1afd0*/  @!P2 LOP3.LUT R40, R41, R40, RZ, 0x3c, !PT ;  /* 0x000000282928a212 */ /* 0x002fc800078e3cff */
[----:B------:R-:W-:-:S05]  /*1afe0*/  @!P2 LOP3.LUT R41, R41, R40, RZ, 0x3c, !PT ;  /* 0x000000282929a212 */ /* 0x000fca00078e3cff */
[----:B------:R0:W2:Y:S04]  /*1aff0*/  @!P2 LDG.E.U8 R73, desc[UR18][R40.64] ;  /* 0x000000122849a981 */ /* 0x0000a8000c1e1100 */
[----:B------:R-:W3:Y:S04]  /*1b000*/  LDL.LU R40, [R1+0x164] ;  /* 0x0001640001287983 */ /* 0x000ee80000300800 */
[----:B------:R-:W0:Y:S01]  /*1b010*/  LDL.LU R41, [R1+0x168] ;  /* 0x0001680001297983 */ /* 0x000e220000300800 */
        /* <DEDUP_REMOVED lines=8> */
[----:B------:R0:W3:Y:S04]  /*1b0a0*/  @!P2 LDG.E.U8 R72, desc[UR18][R40.64] ;  /* 0x000000122848a981 */ /* 0x0000e8000c1e1100 */
[----:B------:R-:W2:Y:S04]  /*1b0b0*/  LDL.LU R40, [R1+0x1a4] ;  /* 0x0001a40001287983 */ /* 0x000ea80000300800 */
[----:B------:R-:W0:Y:S01]  /*1b0c0*/  LDL.LU R41, [R1+0x1a8] ;  /* 0x0001a80001297983 */ /* 0x000e220000300800 */
[----:B------:R-:W-:Y:S02]  /*1b0d0*/  PRMT R71, RZ, 0x7610, R71 ;  /* 0x00007610ff477816 */ /* 0x000fe40000000047 */
[----:B0-----:R-:W-:-:S05]  /*1b0e0*/  IADD3 R41, P3, PT, R36, R41, RZ ;  /* 0x0000002924297210 */ /* 0x001fca0007f7e0ff */
[----:B--2---:R-:W-:Y:S01]  /*1b0f0*/  IMAD.X R40, R38, 0x1, R40, P3 ;  /* 0x0000000126287824 */ /* 0x004fe200018e0628 */
[----:B------:R0:W-:Y:S04]  /*1b100*/  STL [R1+0x1a8], R41 ;  /* 0x0001a82901007387 */ /* 0x0001e80000100800 */
[----:B------:R1:W-:Y:S01]  /*1b110*/  STL [R1+0x1a4], R40 ;  /* 0x0001a42801007387 */ /* 0x0003e20000100800 */
[----:B0-----:R-:W-:-:S04]  /*1b120*/  @!P2 LOP3.LUT R41, R41, R40, RZ, 0x3c, !PT ;  /* 0x000000282929a212 */ /* 0x001fc800078e3cff */
[----:B-1----:R-:W-:-:S04]  /*1b130*/  @!P2 LOP3.LUT R40, R41, R40, RZ, 0x3c, !PT ;  /* 0x000000282928a212 */ /* 0x002fc800078e3cff */
[----:B------:R-:W-:-:S05]  /*1b140*/  @!P2 LOP3.LUT R41, R41, R40, RZ, 0x3c, !PT ;  /* 0x000000282929a212 */ /* 0x000fca00078e3cff */
[----:B------:R0:W2:Y:S04]  /*1b150*/  @!P2 LDG.E.U8 R71, desc[UR18][R40.64] ;  /* 0x000000122847a981 */ /* 0x0000a8000c1e1100 */
[----:B------:R-:W2:Y:S01]  /*1b160*/  LDL.LU R41, [R1+0x1e4] ;  /* 0x0001e40001297983 */ /* 0x000ea20000300800 */
[----:B------:R-:W-:Y:S02]  /*1b170*/  IADD3 R16, P3, PT, R36, R16, RZ ;  /* 0x0000001024107210 */ /* 0x000fe40007f7e0ff */
[----:B------:R-:W-:-:S03]  /*1b180*/  PRMT R70, RZ, 0x7610, R70 ;  /* 0x00007610ff467816 */ /* 0x000fc60000000046 */
[----:B0-----:R-:W-:Y:S01]  /*1b190*/  @!P2 IMAD.MOV.U32 R40, RZ, RZ, R16 ;  /* 0x000000ffff28a224 */ /* 0x001fe200078e0010 */
[----:B------:R0:W-:Y:S01]  /*1b1a0*/  STL [R1+0x1e8], R16 ;  /* 0x0001e81001007387 */ /* 0x0001e20000100800 */
[----:B--2---:R-:W-:-:S05]  /*1b1b0*/  IMAD.X R41, R38, 0x1, R41, P3 ;  /* 0x0000000126297824 */ /* 0x004fca00018e0629 */
[----:B------:R1:W-:Y:S04]  /*1b1c0*/  STL [R1+0x1e4], R41 ;  /* 0x0001e42901007387 */ /* 0x0003e80000100800 */
[----:B0-----:R-:W2:Y:S04]  /*1b1d0*/  LDL.LU R16, [R1+0x308] ;  /* 0x0003080001107983 */ /* 0x001ea80000300800 */
[----:B------:R0:W2:Y:S04]  /*1b1e0*/  @!P2 LDG.E.U8 R70, desc[UR18][R40.64] ;  /* 0x000000122846a981 */ /* 0x0000a8000c1e1100 */
[----:B------:R-:W2:Y:S04]  /*1b1f0*/  LDL.LU R40, [R1+0x224] ;  /* 0x0002240001287983 */ /* 0x000ea80000300800 */
[----:B-1----:R-:W0:Y:S01]  /*1b200*/  LDL.LU R41, [R1+0x240] ;  /* 0x0002400001297983 */ /* 0x002e220000300800 */
[----:B------:R-:W-:-:S02]  /*1b210*/  PRMT R69, RZ, 0x7610, R69 ;  /* 0x00007610ff457816 */ /* 0x000fc40000000045 */
        /* <DEDUP_REMOVED lines=41> */
[----:B------:R-:W-:-:S03]  /*1b4b0*/  PRMT R65, RZ, 0x7610, R65 ;  /* 0x00007610ff417816 */ /* 0x000fc60000000041 */
[----:B------:R1:W-:Y:S01]  /*1b4c0*/  STS.U8 [R28+UR9+0x8000], R83 ;  /* 0x008000531c007988 */ /* 0x0003e20008000009 */
[----:B0-----:R-:W-:-:S05]  /*1b4d0*/  IADD3 R41, P3, PT, R36, R41, RZ ;  /* 0x0000002924297210 */ /* 0x001fca0007f7e0ff */
[----:B--2---:R-:W-:Y:S01]  /*1b4e0*/  IMAD.X R40, R38, 0x1, R40, P3 ;  /* 0x0000000126287824 */ /* 0x004fe200018e0628 */
[----:B------:R0:W-:Y:S04]  /*1b4f0*/  STL [R1+0x348], R41 ;  /* 0x0003482901007387 */ /* 0x0001e80000100800 */
[----:B------:R2:W-:Y:S04]  /*1b500*/  STL [R1+0x344], R40 ;  /* 0x0003442801007387 */ /* 0x0005e80000100800 */
[----:B-1----:R-:W3:Y:S01]  /*1b510*/  LDL.LU R83, [R1+0x448] ;  /* 0x0004480001537983 */ /* 0x002ee20000300800 */
[----:B0-----:R-:W-:-:S04]  /*1b520*/  @!P2 LOP3.LUT R41, R41, R40, RZ, 0x3c, !PT ;  /* 0x000000282929a212 */ /* 0x001fc800078e3cff */
[----:B--2---:R-:W-:-:S04]  /*1b530*/  @!P2 LOP3.LUT R40, R41, R40, RZ, 0x3c, !PT ;  /* 0x000000282928a212 */ /* 0x004fc800078e3cff */
[----:B------:R-:W-:-:S05]  /*1b540*/  @!P2 LOP3.LUT R41, R41, R40, RZ, 0x3c, !PT ;  /* 0x000000282929a212 */ /* 0x000fca00078e3cff */
[----:B------:R0:W2:Y:S04]  /*1b550*/  @!P2 LDG.E.U8 R65, desc[UR18][R40.64] ;  /* 0x000000122841a981 */ /* 0x0000a8000c1e1100 */
[----:B------:R-:W2:Y:S04]  /*1b560*/  LDL.LU R40, [R1+0x384] ;  /* 0x0003840001287983 */ /* 0x000ea80000300800 */
[----:B------:R-:W0:Y:S04]  /*1b570*/  LDL.LU R41, [R1+0x388] ;  /* 0x0003880001297983 */ /* 0x000e280000300800 */
[----:B------:R1:W-:Y:S02]  /*1b580*/  STS.U8 [R28+UR9+0x8400], R64 ;  /* 0x008400401c007988 */ /* 0x0003e40008000009 */
[----:B-1----:R-:W-:-:S02]  /*1b590*/  PRMT R64, RZ, 0x7610, R64 ;  /* 0x00007610ff407816 */ /* 0x002fc40000000040 */
        /* <DEDUP_REMOVED lines=21> */
[----:B------:R-:W-:-:S03]  /*1b6f0*/  IADD3 R16, P3, PT, R36, R16, RZ ;  /* 0x0000001024107210 */ /* 0x000fc60007f7e0ff */
[----:B------:R1:W-:Y:S02]  /*1b700*/  STS.U8 [R28+UR9+0x8c00], R62 ;  /* 0x008c003e1c007988 */ /* 0x0003e40008000009 */
[----:B0-----:R-:W-:Y:S02]  /*1b710*/  @!P2 IMAD.MOV.U32 R40, RZ, RZ, R16 ;  /* 0x000000ffff28a224 */ /* 0x001fe400078e0010 */
[----:B------:R0:W-:Y:S01]  /*1b720*/  STL [R1+0x408], R16 ;  /* 0x0004081001007387 */ /* 0x0001e20000100800 */
[----:B-1----:R-:W-:Y:S01]  /*1b730*/  PRMT R62, RZ, 0x7610, R62 ;  /* 0x00007610ff3e7816 */ /* 0x002fe2000000003e */
[----:B--2---:R-:W-:-:S05]  /*1b740*/  IMAD.X R41, R38, 0x1, R41, P3 ;  /* 0x0000000126297824 */ /* 0x004fca00018e0629 */
[----:B------:R1:W-:Y:S04]  /*1b750*/  STL [R1+0x404], R41 ;  /* 0x0004042901007387 */ /* 0x0003e80000100800 */
[----:B0-----:R-:W2:Y:S04]  /*1b760*/  LDL.LU R16, [R1+0x500] ;  /* 0x0005000001107983 */ /* 0x001ea80000300800 */
[----:B------:R0:W2:Y:S04]  /*1b770*/  @!P2 LDG.E.U8 R62, desc[UR18][R40.64] ;  /* 0x00000012283ea981 */ /* 0x0000a8000c1e1100 */
[----:B-1----:R-:W2:Y:S01]  /*1b780*/  LDL.LU R41, [R1+0x444] ;  /* 0x0004440001297983 */ /* 0x002ea20000300800 */
[----:B---3--:R-:W-:-:S03]  /*1b790*/  IADD3 R83, P3, PT, R36, R83, RZ ;  /* 0x0000005324537210 */ /* 0x008fc60007f7e0ff */
[----:B------:R1:W-:Y:S02]  /*1b7a0*/  STS.U8 [R28+UR9+0x9000], R61 ;  /* 0x0090003d1c007988 */ /* 0x0003e40008000009 */
[----:B0-----:R-:W-:Y:S02]  /*1b7b0*/  @!P2 IMAD.MOV.U32 R40, RZ, RZ, R83 ;  /* 0x000000ffff28a224 */ /* 0x001fe400078e0053 */
[----:B------:R0:W-:Y:S01]  /*1b7c0*/  STL [R1+0x448], R83 ;  /* 0x0004485301007387 */ /* 0x0001e20000100800 */
[----:B-1----:R-:W-:Y:S01]  /*1b7d0*/  PRMT R61, RZ, 0x7610, R61 ;  /* 0x00007610ff3d7816 */ /* 0x002fe2000000003d */
[----:B--2---:R-:W-:-:S05]  /*1b7e0*/  IMAD.X R41, R38, 0x1, R41, P3 ;  /* 0x0000000126297824 */ /* 0x004fca00018e0629 */
[----:B------:R1:W-:Y:S04]  /*1b7f0*/  STL [R1+0x444], R41 ;  /* 0x0004442901007387 */ /* 0x0003e80000100800 */
[----:B0-----:R-:W2:Y:S04]  /*1b800*/  LDL.LU R83, [R1+0x130] ;  /* 0x0001300001537983 */ /* 0x001ea80000300800 */
[----:B------:R0:W3:Y:S04]  /*1b810*/  @!P2 LDG.E.U8 R61, desc[UR18][R40.64] ;  /* 0x00000012283da981 */ /* 0x0000e8000c1e1100 */
[----:B------:R-:W2:Y:S04]  /*1b820*/  LDL.LU R40, [R1+0x484] ;  /* 0x0004840001287983 */ /* 0x000ea80000300800 */
[----:B-1----:R-:W0:Y:S04]  /*1b830*/  LDL.LU R41, [R1+0x488] ;  /* 0x0004880001297983 */ /* 0x002e280000300800 */
        /* <DEDUP_REMOVED lines=111> */
[----:B0-----:R-:W0:Y:S01]  /*1bf30*/  S2R R40, SR_TID.X ;  /* 0x0000000000287919 */ /* 0x001e220000002100 */
[----:B------:R-:W-:-:S05]  /*1bf40*/  IADD3 R16, P3, PT, R36, R16, RZ ;  /* 0x0000001024107210 */ /* 0x000fca0007f7e0ff */
[----:B------:R-:W-:Y:S01]  /*1bf50*/  STL [R1+0x310], R16 ;  /* 0x0003101001007387 */ /* 0x000fe20000100800 */
[----:B0-----:R-:W-:-:S05]  /*1bf60*/  LOP3.LUT R40, R40, 0x7f, RZ, 0xc0, !PT ;  /* 0x0000007f28287812 */ /* 0x001fca00078ec0ff */
[----:B------:R0:W-:Y:S02]  /*1bf70*/  STS.U8 [R40+UR9+0xbc00], R50 ;  /* 0x00bc003228007988 */ /* 0x0001e40008000009 */
[----:B0-----:R-:W-:Y:S01]  /*1bf80*/  PRMT R50, RZ, 0x7610, R50 ;  /* 0x00007610ff327816 */ /* 0x001fe20000000032 */
[----:B------:R-:W-:Y:S02]  /*1bf90*/  @!P2 IMAD.MOV.U32 R40, RZ, RZ, R16 ;  /* 0x000000ffff28a224 */ /* 0x000fe400078e0010 */
[----:B--2---:R-:W-:-:S05]  /*1bfa0*/  IMAD.X R41, R38, 0x1, R41, P3 ;  /* 0x0000000126297824 */ /* 0x004fca00018e0629 */
[----:B------:R0:W-:Y:S04]  /*1bfb0*/  STL [R1+0x30c], R41 ;  /* 0x00030c2901007387 */ /* 0x0001e80000100800 */
[----:B------:R-:W2:Y:S04]  /*1bfc0*/  LDL.LU R16, [R1+0x410] ;  /* 0x0004100001107983 */ /* 0x000ea80000300800 */
[----:B------:R1:W2:Y:S04]  /*1bfd0*/  @!P2 LDG.E.U8 R50, desc[UR18][R40.64] ;  /* 0x000000122832a981 */ /* 0x0002a8000c1e1100 */
[----:B0-----:R-:W2:Y:S01]  /*1bfe0*/  LDL.LU R41, [R1+0x34c] ;  /* 0x00034c0001297983 */ /* 0x001ea20000300800 */
[----:B------:R-:W0:Y:S01]  /*1bff0*/  S2R R28, SR_TID.X ;  /* 0x00000000001c7919 */ /* 0x000e220000002100 */
[----:B------:R-:W-:-:S05]  /*1c000*/  IADD3 R83, P3, PT, R36, R83, RZ ;  /* 0x0000005324537210 */ /* 0x000fca0007f7e0ff */
[----:B-1----:R-:W-:Y:S01]  /*1c010*/  @!P2 IMAD.MOV.U32 R40, RZ, RZ, R83 ;  /* 0x000000ffff28a224 */ /* 0x002fe200078e0053 */
[----:B------:R-:W-:Y:S01]  /*1c020*/  STL [R1+0x350], R83 ;  /* 0x0003505301007387 */ /* 0x000fe20000100800 */
[----:B0-----:R-:W-:-:S04]  /*1c030*/  LOP3.LUT R28, R28, 0x7f, RZ, 0xc0, !PT ;  /* 0x0000007f1c1c7812 */ /* 0x001fc800078ec0ff */
[----:B------:R-:W-:-:S05]  /*1c040*/  LOP3.LUT R28, R28, 0x10, RZ, 0x3c, !PT ;  /* 0x000000101c1c7812 */ /* 0x000fca00078e3cff */
[----:B------:R0:W-:Y:S02]  /*1c050*/  STS.U8 [R28+UR9+0x8080], R49 ;  /* 0x008080311c007988 */ /* 0x0001e40008000009 */
[----:B0-----:R-:W-:Y:S01]  /*1c060*/  PRMT R49, RZ, 0x7610, R49 ;  /* 0x00007610ff317816 */ /* 0x001fe20000000031 */
[----:B--2---:R-:W-:-:S05]  /*1c070*/  IMAD.X R41, R38, 0x1, R41, P3 ;  /* 0x0000000126297824 */ /* 0x004fca00018e0629 */
[----:B------:R0:W-:Y:S04]  /*1c080*/  STL [R1+0x34c], R41 ;  /* 0x00034c2901007387 */ /* 0x0001e80000100800 */
[----:B------:R-:W2:Y:S04]  /*1c090*/  LDL.LU R83, [R1+0x450] ;  /* 0x0004500001537983 */ /* 0x000ea80000300800 */
[----:B------:R1:W2:Y:S04]  /*1c0a0*/  @!P2 LDG.E.U8 R49, desc[UR18][R40.64] ;  /* 0x000000122831a981 */ /* 0x0002a8000c1e1100 */
[----:B------:R-:W2:Y:S04]  /*1c0b0*/  LDL.LU R40, [R1+0x38c] ;  /* 0x00038c0001287983 */ /* 0x000ea80000300800 */
[----:B0-----:R-:W1:Y:S04]  /*1c0c0*/  LDL.LU R41, [R1+0x390] ;  /* 0x0003900001297983 */ /* 0x001e680000300800 */
[----:B------:R0:W-:Y:S02]  /*1c0d0*/  STS.U8 [R28+UR9+0x8480], R48 ;  /* 0x008480301c007988 */ /* 0x0001e40008000009 */
[----:B0-----:R-:W-:-:S02]  /*1c0e0*/  PRMT R48, RZ, 0x7610, R48 ;  /* 0x00007610ff307816 */ /* 0x001fc40000000030 */
[----:B-1----:R-:W-:-:S05]  /*1c0f0*/  IADD3 R41, P3, PT, R36, R41, RZ ;  /* 0x0000002924297210 */ /* 0x002fca0007f7e0ff */
        /* <DEDUP_REMOVED lines=65> */
[----:B------:R-:W-:Y:S02]  /*1c510*/  STS.U8 [R28+UR9+0xa080], R82 ;  /* 0x00a080521c007988 */ /* 0x000fe40008000009 */
[----:B0-----:R-:W-:Y:S02]  /*1c520*/  @!P2 IMAD.MOV.U32 R40, RZ, RZ, R16 ;  /* 0x000000ffff28a224 */ /* 0x001fe400078e0010 */
[----:B------:R0:W-:Y:S01]  /*1c530*/  STL [R1+0x508], R16 ;  /* 0x0005081001007387 */ /* 0x0001e20000100800 */
[----:B--2---:R-:W-:-:S05]  /*1c540*/  IMAD.X R41, R38, 0x1, R41, P3 ;  /* 0x0000000126297824 */ /* 0x004fca00018e0629 */
[----:B------:R-:W-:Y:S04]  /*1c550*/  STL [R1+0x504], R41 ;  /* 0x0005042901007387 */ /* 0x000fe80000100800 */
[----:B0-----:R-:W2:Y:S04]  /*1c560*/  LDL.LU R16, [R1+0x1f8] ;  /* 0x0001f80001107983 */ /* 0x001ea80000300800 */
[----:B------:R-:W2:Y:S01]  /*1c570*/  LDL.LU R82, [R1+0x134] ;  /* 0x0001340001527983 */ /* 0x000ea20000300800 */
[----:B------:R-:W-:-:S03]  /*1c580*/  IADD3 R83, P3, PT, R36, R83, RZ ;  /* 0x0000005324537210 */ /* 0x000fc60007f7e0ff */
[----:B------:R0:W-:Y:S04]  /*1c590*/  STS.U8 [R28+UR9+0x9c80], R42 ;  /* 0x009c802a1c007988 */ /* 0x0001e80008000009 */
[----:B------:R1:W-:Y:S01]  /*1c5a0*/  STL [R1+0x138], R83 ;  /* 0x0001385301007387 */ /* 0x0003e20000100800 */
[----:B0-----:R-:W-:-:S06]  /*1c5b0*/  PRMT R42, RZ, 0x7610, R42 ;  /* 0x00007610ff2a7816 */ /* 0x001fcc000000002a */
[----:B------:R0:W3:Y:S02]  /*1c5c0*/  @!P2 LDG.E.U8 R42, desc[UR18][R40.64] ;  /* 0x00000012282aa981 */ /* 0x0000e4000c1e1100 */
[----:B0-----:R-:W-:Y:S01]  /*1c5d0*/  PRMT R41, RZ, 0x7610, R41 ;  /* 0x00007610ff297816 */ /* 0x001fe20000000029 */
[----:B--2---:R-:W-:-:S05]  /*1c5e0*/  IMAD.X R82, R38, 0x1, R82, P3 ;  /* 0x0000000126527824 */ /* 0x004fca00018e0652 */
[-C--:B-1----:R-:W-:Y:S01]  /*1c5f0*/  @!P2 LOP3.LUT R83, R83, R82.reuse, RZ, 0x3c, !PT ;  /* 0x000000525353a212 */ /* 0x082fe200078e3cff */
[----:B------:R0:W-:Y:S03]  /*1c600*/  STL [R1+0x134], R82 ;  /* 0x0001345201007387 */ /* 0x0001e60000100800 */
[----:B0-----:R-:W-:-:S04]  /*1c610*/  @!P2 LOP3.LUT R82, R83, R82, RZ, 0x3c, !PT ;  /* 0x000000525352a212 */ /* 0x001fc800078e3cff */
        /* <DEDUP_REMOVED lines=75> */
[----:B------:R0:W-:Y:S01]  /*1cad0*/  STS.U8 [R28+UR9+0xa480], R109 ;  /* 0x00a4806d1c007988 */ /* 0x0001e20008000009 */
[----:B-1----:R-:W-:-:S03]  /*1cae0*/  PRMT R90, RZ, 0x7610, R90 ;  /* 0x00007610ff5a7816 */ /* 0x002fc6000000005a */
[----:B0-----:R-:W3:Y:S04]  /*1caf0*/  LDL.LU R28, [R1+0x398] ;  /* 0x00039800011c7983 */ /* 0x001ee80000300800 */
[----:B------:R0:W-:Y:S01]  /*1cb00*/  STL [R1+0x318], R16 ;  /* 0x0003181001007387 */ /* 0x0001e20000100800 */
[----:B--2---:R-:W-:-:S05]  /*1cb10*/  IMAD.X R83, R38, 0x1, R83, P3 ;  /* 0x0000000126537824 */ /* 0x004fca00018e0653 */
[----:B------:R1:W-:Y:S04]  /*1cb20*/  STL [R1+0x314], R83 ;  /* 0x0003145301007387 */ /* 0x0003e80000100800 */
[----:B0-----:R-:W2:Y:S04]  /*1cb30*/  LDL.LU R16, [R1+0x418] ;  /* 0x0004180001107983 */ /* 0x001ea80000300800 */
[----:B------:R0:W2:Y:S04]  /*1cb40*/  @!P2 LDG.E.U8 R90, desc[UR18][R82.64] ;  /* 0x00000012525aa981 */ /* 0x0000a8000c1e1100 */
[----:B------:R-:W2:Y:S04]  /*1cb50*/  LDL.LU R82, [R1+0x354] ;  /* 0x0003540001527983 */ /* 0x000ea80000300800 */
[----:B-1----:R-:W0:Y:S01]  /*1cb60*/  LDL.LU R83, [R1+0x358] ;  /* 0x0003580001537983 */ /* 0x002e220000300800 */
[----:B------:R-:W1:Y:S02]  /*1cb70*/  S2R R29, SR_TID.X ;  /* 0x00000000001d7919 */ /* 0x000e640000002100 */
[----:B-1----:R-:W-:-:S04]  /*1cb80*/  LOP3.LUT R29, R29, 0x7f, RZ, 0xc0, !PT ;  /* 0x0000007f1d1d7812 */ /* 0x002fc800078ec0ff */
[----:B------:R-:W-:-:S05]  /*1cb90*/  LOP3.LUT R29, R29, 0x20, RZ, 0x3c, !PT ;  /* 0x000000201d1d7812 */ /* 0x000fca00078e3cff */
[----:B------:R1:W-:Y:S02]  /*1cba0*/  STS.U8 [R29+UR9+0x8100], R91 ;  /* 0x0081005b1d007988 */ /* 0x0003e40008000009 */
[----:B-1----:R-:W-:Y:S02]  /*1cbb0*/  PRMT R91, RZ, 0x7610, R91 ;  /* 0x00007610ff5b7816 */ /* 0x002fe4000000005b */
        /* <DEDUP_REMOVED lines=165> */
[----:B0-----:R-:W-:Y:S01]  /*1d610*/  @!P2 IMAD.MOV.U32 R82, RZ, RZ, R16 ;  /* 0x000000ffff52a224 */ /* 0x001fe200078e0010 */
[----:B-1----:R-:W-:Y:S01]  /*1d620*/  PRMT R95, RZ, 0x7610, R95 ;  /* 0x00007610ff5f7816 */ /* 0x002fe2000000005f */
[----:B------:R-:W3:Y:S04]  /*1d630*/  LDL.LU R29, [R1+0x3a0] ;  /* 0x0003a000011d7983 */ /* 0x000ee80000300800 */
[----:B------:R0:W-:Y:S01]  /*1d640*/  STL [R1+0x320], R16 ;  /* 0x0003201001007387 */ /* 0x0001e20000100800 */
[----:B------:R-:W1:Y:S01]  /*1d650*/  S2R R30, SR_TID.X ;  /* 0x00000000001e7919 */ /* 0x000e620000002100 */
[----:B--2---:R-:W-:-:S05]  /*1d660*/  IMAD.X R83, R38, 0x1, R83, P3 ;  /* 0x0000000126537824 */ /* 0x004fca00018e0653 */
[----:B------:R2:W-:Y:S04]  /*1d670*/  STL [R1+0x31c], R83 ;  /* 0x00031c5301007387 */ /* 0x0005e80000100800 */
[----:B0-----:R-:W3:Y:S04]  /*1d680*/  LDL.LU R16, [R1+0x3e0] ;  /* 0x0003e00001107983 */ /* 0x001ee80000300800 */
[----:B------:R0:W3:Y:S04]  /*1d690*/  @!P2 LDG.E.U8 R95, desc[UR18][R82.64] ;  /* 0x00000012525fa981 */ /* 0x0000e8000c1e1100 */
[----:B--2---:R-:W2:Y:S01]  /*1d6a0*/  LDL.LU R83, [R1+0x35c] ;  /* 0x00035c0001537983 */ /* 0x004ea20000300800 */
[----:B-1----:R-:W-:-:S02]  /*1d6b0*/  LOP3.LUT R30, R30, 0x7f, RZ, 0xc0, !PT ;  /* 0x0000007f1e1e7812 */ /* 0x002fc400078ec0ff */
[----:B------:R-:W-:Y:S02]  /*1d6c0*/  IADD3 R28, P3, PT, R36, R28, RZ ;  /* 0x0000001c241c7210 */ /* 0x000fe40007f7e0ff */
[----:B------:R-:W-:-:S03]  /*1d6d0*/  LOP3.LUT R30, R30, 0x30, RZ, 0x3c, !PT ;  /* 0x000000301e1e7812 */ /* 0x000fc600078e3cff */
[----:B0-----:R-:W-:Y:S02]  /*1d6e0*/  @!P2 IMAD.MOV.U32 R82, RZ, RZ, R28 ;  /* 0x000000ffff52a224 */ /* 0x001fe400078e001c */
[----:B------:R0:W-:Y:S04]  /*1d6f0*/  STS.U8 [R30+UR9+0x8180], R94 ;  /* 0x0081805e1e007988 */ /* 0x0001e80008000009 */
[----:B------:R1:W-:Y:S01]  /*1d700*/  STL [R1+0x360], R28 ;  /* 0x0003601c01007387 */ /* 0x0003e20000100800 */
[----:B0-----:R-:W-:Y:S01]  /*1d710*/  PRMT R94, RZ, 0x7610, R94 ;  /* 0x00007610ff5e7816 */ /* 0x001fe2000000005e */
[----:B--2---:R-:W-:-:S05]  /*1d720*/  IMAD.X R83, R38, 0x1, R83, P3 ;  /* 0x0000000126537824 */ /* 0x004fca00018e0653 */
[----:B------:R0:W-:Y:S04]  /*1d730*/  STL [R1+0x35c], R83 ;  /* 0x00035c5301007387 */ /* 0x0001e80000100800 */
[----:B-1----:R-:W2:Y:S04]  /*1d740*/  LDL.LU R28, [R1+0x420] ;  /* 0x00042000011c7983 */ /* 0x002ea80000300800 */
[----:B------:R1:W2:Y:S04]  /*1d750*/  @!P2 LDG.E.U8 R94, desc[UR18][R82.64] ;  /* 0x00000012525ea981 */ /* 0x0002a8000c1e1100 */
[----:B0-----:R-:W2:Y:S01]  /*1d760*/  LDL.LU R83, [R1+0x39c] ;  /* 0x00039c0001537983 */ /* 0x001ea20000300800 */
[----:B---3--:R-:W-:-:S03]  /*1d770*/  IADD3 R29, P3, PT, R36, R29, RZ ;  /* 0x0000001d241d7210 */ /* 0x008fc60007f7e0ff */
[----:B------:R0:W-:Y:S02]  /*1d780*/  STS.U8 [R30+UR9+0x8580], R93 ;  /* 0x0085805d1e007988 */ /* 0x0001e40008000009 */
[----:B-1----:R-:W-:Y:S02]  /*1d790*/  @!P2 IMAD.MOV.U32 R82, RZ, RZ, R29 ;  /* 0x000000ffff52a224 */ /* 0x002fe400078e001d */
[----:B------:R1:W-:Y:S01]  /*1d7a0*/  STL [R1+0x3a0], R29 ;  /* 0x0003a01d01007387 */ /* 0x0003e20000100800 */
[----:B0-----:R-:W-:Y:S01]  /*1d7b0*/  PRMT R93, RZ, 0x7610, R93 ;  /* 0x00007610ff5d7816 */ /* 0x001fe2000000005d */
[----:B--2---:R-:W-:-:S05]  /*1d7c0*/  IMAD.X R83, R38, 0x1, R83, P3 ;  /* 0x0000000126537824 */ /* 0x004fca00018e0653 */
[----:B------:R0:W-:Y:S04]  /*1d7d0*/  STL [R1+0x39c], R83 ;  /* 0x00039c5301007387 */ /* 0x0001e80000100800 */
[----:B-1----:R-:W2:Y:S04]  /*1d7e0*/  LDL.LU R29, [R1+0x460] ;  /* 0x00046000011d7983 */ /* 0x002ea80000300800 */
[----:B------:R1:W3:Y:S04]  /*1d7f0*/  @!P2 LDG.E.U8 R93, desc[UR18][R82.64] ;  /* 0x00000012525da981 */ /* 0x0002e8000c1e1100 */
[----:B0-----:R-:W2:Y:S01]  /*1d800*/  LDL.LU R83, [R1+0x3dc] ;  /* 0x0003dc0001537983 */ /* 0x001ea20000300800 */
[----:B------:R-:W-:-:S02]  /*1d810*/  IADD3 R16, P3, PT, R36, R16, RZ ;  /* 0x0000001024107210 */ /* 0x000fc40007f7e0ff */
[----:B------:R-:W-:-:S03]  /*1d820*/  PRMT R109, RZ, 0x7610, R109 ;  /* 0x00007610ff6d7816 */ /* 0x000fc6000000006d */
[----:B-1----:R-:W-:Y:S01]  /*1d830*/  @!P2 IMAD.MOV.U32 R82, RZ, RZ, R16 ;  /* 0x000000ffff52a224 */ /* 0x002fe200078e0010 */
[----:B------:R0:W-:Y:S01]  /*1d840*/  STL [R1+0x3e0], R16 ;  /* 0x0003e01001007387 */ /* 0x0001e20000100800 */
        /* <DEDUP_REMOVED lines=26> */
[----:B------:R1:W-:Y:S04]  /*1d9f0*/  STS.U8 [R30+UR9+0x9580], R147 ;  /* 0x009580931e007988 */ /* 0x0003e80008000009 */
[----:B------:R3:W-:Y:S01]  /*1da00*/  STS.U8 [R30+UR9+0x9980], R149 ;  /* 0x009980951e007988 */ /* 0x0007e20008000009 */
[----:B-1----:R-:W-:-:S02]  /*1da10*/  PRMT R147, RZ, 0x7610, R147 ;  /* 0x00007610ff937816 */ /* 0x002fc40000000093 */
[----:B---3--:R-:W-:Y:S02]  /*1da20*/  PRMT R149, RZ, 0x7610, R149 ;  /* 0x00007610ff957816 */ /* 0x008fe40000000095 */
[----:B0-----:R-:W-:-:S05]  /*1da30*/  IADD3 R83, P3, PT, R36, R83, RZ ;  /* 0x0000005324537210 */ /* 0x001fca0007f7e0ff */
[----:B--2---:R-:W-:Y:S01]  /*1da40*/  IMAD.X R82, R38, 0x1, R82, P3 ;  /* 0x0000000126527824 */ /* 0x004fe200018e0652 */
[----:B------:R0:W-:Y:S01]  /*1da50*/  STL [R1+0x4a0], R83 ;  /* 0x0004a05301007387 */ /* 0x0001e20000100800 */
[----:B------:R-:W-:-:S03]  /*1da60*/  IADD3 R16, P3, PT, R36, R16, RZ ;  /* 0x0000001024107210 */ /* 0x000fc60007f7e0ff */
[----:B------:R1:W-:Y:S01]  /*1da70*/  STL [R1+0x49c], R82 ;  /* 0x00049c5201007387 */ /* 0x0003e20000100800 */
[----:B0-----:R-:W-:-:S04]  /*1da80*/  @!P2 LOP3.LUT R83, R83, R82, RZ, 0x3c, !PT ;  /* 0x000000525353a212 */ /* 0x001fc800078e3cff */
[----:B-1----:R-:W-:Y:S01]  /*1da90*/  @!P2 LOP3.LUT R82, R83, R82, RZ, 0x3c, !PT ;  /* 0x000000525352a212 */ /* 0x002fe200078e3cff */
[----:B------:R-:W-:-:S03]  /*1daa0*/  IMAD.X R28, R38, 0x1, R28, P3 ;  /* 0x00000001261c7824 */ /* 0x000fc600018e061c */
[----:B------:R-:W-:Y:S01]  /*1dab0*/  @!P2 LOP3.LUT R83, R83, R82, RZ, 0x3c, !PT ;  /* 0x000000525353a212 */ /* 0x000fe200078e3cff */
[----:B------:R0:W-:Y:S04]  /*1dac0*/  STL [R1+0x4e0], R16 ;  /* 0x0004e01001007387 */ /* 0x0001e80000100800 */
[----:B------:R1:W2:Y:S04]  /*1dad0*/  @!P2 LDG.E.U8 R147, desc[UR18][R82.64] ;  /* 0x000000125293a981 */ /* 0x0002a8000c1e1100 */
[----:B------:R3:W-:Y:S01]  /*1dae0*/  STL [R1+0x4dc], R28 ;  /* 0x0004dc1c01007387 */ /* 0x0007e20000100800 */
[----:B-1----:R-:W-:-:S02]  /*1daf0*/  @!P2 IMAD.MOV.U32 R82, RZ, RZ, R16 ;  /* 0x000000ffff52a224 */ /* 0x002fc400078e0010 */
[----:B------:R-:W-:Y:S01]  /*1db00*/  @!P2 IMAD.MOV.U32 R83, RZ, RZ, R28 ;  /* 0x000000ffff53a224 */ /* 0x000fe200078e001c */
[----:B0-----:R-:W2:Y:S04]  /*1db10*/  LDL.LU R16, [R1+0x188] ;  /* 0x0001880001107983 */ /* 0x001ea80000300800 */
[----:B---3--:R-:W3:Y:S04]  /*1db20*/  LDL.LU R28, [R1+0x1c8] ;  /* 0x0001c800011c7983 */ /* 0x008ee80000300800 */
        /* <DEDUP_REMOVED lines=27> */
[----:B------:R-:W-:Y:S01]  /*1dce0*/  STL [R1+0x188], R16 ;  /* 0x0001881001007387 */ /* 0x000fe20000100800 */
[----:B-1----:R-:W-:-:S03]  /*1dcf0*/  PRMT R144, RZ, 0x7610, R144 ;  /* 0x00007610ff907816 */ /* 0x002fc60000000090 */
[----:B------:R0:W-:Y:S02]  /*1dd00*/  STS.U8 [R30+UR9+0xa980], R137 ;  /* 0x00a980891e007988 */ /* 0x0001e40008000009 */
[----:B0-----:R-:W-:Y:S01]  /*1dd10*/  PRMT R137, RZ, 0x7610, R137 ;  /* 0x00007610ff897816 */ /* 0x001fe20000000089 */
[----:B--2---:R-:W-:Y:S01]  /*1dd20*/  IMAD.X R83, R38, 0x1, R83, P3 ;  /* 0x0000000126537824 */ /* 0x004fe200018e0653 */
[----:B---3--:R-:W-:-:S04]  /*1dd30*/  IADD3 R28, P3, PT, R36, R28, RZ ;  /* 0x0000001c241c7210 */ /* 0x008fc80007f7e0ff */
[----:B------:R0:W2:Y:S01]  /*1dd40*/  @!P2 LDG.E.U8 R144, desc[UR18][R82.64] ;  /* 0x000000125290a981 */ /* 0x0000a2000c1e1100 */
[----:B------:R-:W-:-:S03]  /*1dd50*/  IMAD.X R29, R38, 0x1, R29, P3 ;  /* 0x00000001261d7824 */ /* 0x000fc600018e061d */
[----:B------:R1:W-:Y:S04]  /*1dd60*/  STL [R1+0x184], R83 ;  /* 0x0001845301007387 */ /* 0x0003e80000100800 */
[----:B------:R-:W3:Y:S01]  /*1dd70*/  LDL.LU R16, [R1+0x90] ;  /* 0x0000900001107983 */ /* 0x000ee20000300800 */
[----:B0-----:R-:W-:-:S03]  /*1dd80*/  @!P2 IMAD.MOV.U32 R82, RZ, RZ, R28 ;  /* 0x000000ffff52a224 */ /* 0x001fc600078e001c */
[----:B------:R-:W-:Y:S01]  /*1dd90*/  STL [R1+0x1c8], R28 ;  /* 0x0001c81c01007387 */ /* 0x000fe20000100800 */
[----:B-1----:R-:W-:-:S03]  /*1dda0*/  @!P2 IMAD.MOV.U32 R83, RZ, RZ, R29 ;  /* 0x000000ffff53a224 */ /* 0x002fc600078e001d */
[----:B------:R0:W-:Y:S04]  /*1ddb0*/  STL [R1+0x1c4], R29 ;  /* 0x0001c41d01007387 */ /* 0x0001e80000100800 */
[----:B------:R1:W2:Y:S04]  /*1ddc0*/  @!P2 LDG.E.U8 R137, desc[UR18][R82.64] ;  /* 0x000000125289a981 */ /* 0x0002a8000c1e1100 */
[----:B0-----:R-:W2:Y:S04]  /*1ddd0*/  LDL.LU R29, [R1+0x40] ;  /* 0x00004000011d7983 */ /* 0x001ea80000300800 */
[----:B------:R-:W2:Y:S04]  /*1dde0*/  LDL.LU R28, [R1+0x28] ;  /* 0x00002800011c7983 */ /* 0x000ea80000300800 */
[----:B------:R-:W2:Y:S04]  /*1ddf0*/  LDL.LU R82, [R1+0x204] ;  /* 0x0002040001527983 */ /* 0x000ea80000300800 */
[----:B------:R-:W1:Y:S04]  /*1de00*/  LDL.LU R83, [R1+0x208] ;  /* 0x0002080001537983 */ /* 0x000e680000300800 */
        /* <DEDUP_REMOVED lines=36> */
[----:B------:R1:W-:Y:S04]  /*1e050*/  STS.U8 [R30+UR9+0x9180], R31 ;  /* 0x0091801f1e007988 */ /* 0x0003e80008000009 */
[----:B------:R-:W-:Y:S04]  /*1e060*/  STS.U8 [R30+UR9+0xb980], R84 ;  /* 0x00b980541e007988 */ /* 0x000fe80008000009 */
[----:B------:R0:W-:Y:S01]  /*1e070*/  STS.U8 [R30+UR9+0xbd80], R39 ;  /* 0x00bd80271e007988 */ /* 0x0001e20008000009 */
[----:B-1----:R-:W1:Y:S01]  /*1e080*/  S2R R31, SR_TID.X ;  /* 0x00000000001f7919 */ /* 0x002e620000002100 */
[----:B0-----:R-:W-:-:S05]  /*1e090*/  IADD3 R83, P3, PT, R36, R83, RZ ;  /* 0x0000005324537210 */ /* 0x001fca0007f7e0ff */
[----:B--2---:R-:W-:Y:S01]  /*1e0a0*/  IMAD.X R82, R38, 0x1, R82, P3 ;  /* 0x0000000126527824 */ /* 0x004fe200018e0652 */
[----:B------:R-:W-:Y:S04]  /*1e0b0*/  STL [R1+0x2e8], R83 ;  /* 0x0002e85301007387 */ /* 0x000fe80000100800 */
[----:B------:R-:W-:Y:S04]  /*1e0c0*/  STL [R1+0x2e4], R82 ;  /* 0x0002e45201007387 */ /* 0x000fe80000100800 */
[----:B------:R-:W2:Y:S01]  /*1e0d0*/  LDL.LU R30, [R1+0x50] ;  /* 0x00005000011e7983 */ /* 0x000ea20000300800 */
[----:B-1----:R-:W-:-:S04]  /*1e0e0*/  LOP3.LUT R31, R31, 0x7f, RZ, 0xc0, !PT ;  /* 0x0000007f1f1f7812 */ /* 0x002fc800078ec0ff */
[----:B------:R-:W-:-:S05]  /*1e0f0*/  LOP3.LUT R31, R31, 0x40, RZ, 0x3c, !PT ;  /* 0x000000401f1f7812 */ /* 0x000fca00078e3cff */
[----:B---3--:R0:W-:Y:S04]  /*1e100*/  STS.U8 [R31+UR9+0x8200], R16 ;  /* 0x008200101f007988 */ /* 0x0081e80008000009 */
[----:B------:R1:W-:Y:S04]  /*1e110*/  STS.U8 [R31+UR9+0x8600], R17 ;  /* 0x008600111f007988 */ /* 0x0003e80008000009 */
[----:B------:R3:W-:Y:S04]  /*1e120*/  STS.U8 [R31+UR9+0x8a00], R12 ;  /* 0x008a000c1f007988 */ /* 0x0007e80008000009 */
[----:B0-----:R-:W5:Y:S04]  /*1e130*/  LDL.LU R16, [R1+0xa34] ;  /* 0x000a340001107983 */ /* 0x001f680000300800 */
[----:B-1----:R-:W5:Y:S04]  /*1e140*/  LDL.LU R17, [R1+0xa30] ;  /* 0x000a300001117983 */ /* 0x002f680000300800 */
[----:B------:R0:W-:Y:S04]  /*1e150*/  STS.U8 [R31+UR9+0x9e00], R32 ;  /* 0x009e00201f007988 */ /* 0x0001e80008000009 */
[----:B---3--:R-:W5:Y:S04]  /*1e160*/  LDL.LU R12, [R1+0xa2c] ;  /* 0x000a2c00010c7983 */ /* 0x008f680000300800 */
[----:B------:R1:W-:Y:S01]  /*1e170*/  STS.U8 [R31+UR9+0x8e00], R13 ;  /* 0x008e000d1f007988 */ /* 0x0003e20008000009 */
[----:B0-----:R-:W0:Y:S03]  /*1e180*/  S2R R32, SR_TID.X ;  /* 0x0000000000207919 */ /* 0x001e260000002100 */
[----:B------:R3:W-:Y:S04]  /*1e190*/  STS.U8 [R31+UR9+0xa200], R162 ;  /* 0x00a200a21f007988 */ /* 0x0007e80008000009 */
[----:B-1----:R-:W5:Y:S04]  /*1e1a0*/  LDL.LU R13, [R1+0xa28] ;  /* 0x000a2800010d7983 */ /* 0x002f680000300800 */
[----:B------:R1:W-:Y:S04]  /*1e1b0*/  STS.U8 [R31+UR9+0xa600], R155 ;  /* 0x00a6009b1f007988 */ /* 0x0003e80008000009 */
[----:B---3--:R-:W3:Y:S04]  /*1e1c0*/  LDL.LU R162, [R1+0x88] ;  /* 0x0000880001a27983 */ /* 0x008ee80000300800 */
[----:B-1----:R-:W3:Y:S01]  /*1e1d0*/  LDL.LU R155, [R1+0x8c] ;  /* 0x00008c00019b7983 */ /* 0x002ee20000300800 */
[----:B0-----:R-:W-:-:S04]  /*1e1e0*/  LOP3.LUT R32, R32, 0x7f, RZ, 0xc0, !PT ;  /* 0x0000007f20207812 */ /* 0x001fc800078ec0ff */
[----:B------:R-:W-:Y:S01]  /*1e1f0*/  LOP3.LUT R32, R32, 0x50, RZ, 0x3c, !PT ;  /* 0x0000005020207812 */ /* 0x000fe200078e3cff */
[----:B------:R-:W-:Y:S04]  /*1e200*/  STS.U8 [R31+UR9+0x9600], R29 ;  /* 0x0096001d1f007988 */ /* 0x000fe80008000009 */
[----:B------:R-:W-:Y:S04]  /*1e210*/  STS.U8 [R31+UR9+0x9a00], R28 ;  /* 0x009a001c1f007988 */ /* 0x000fe80008000009 */
[----:B----4-:R-:W-:Y:S04]  /*1e220*/  STS.U8 [R31+UR9+0xaa00], R143 ;  /* 0x00aa008f1f007988 */ /* 0x010fe80008000009 */
[----:B------:R-:W-:Y:S04]  /*1e230*/  STS.U8 [R31+UR9+0xae00], R134 ;  /* 0x00ae00861f007988 */ /* 0x000fe80008000009 */
[----:B------:R-:W-:Y:S04]  /*1e240*/  STS.U8 [R31+UR9+0xb200], R127 ;  /* 0x00b2007f1f007988 */ /* 0x000fe80008000009 */
[----:B------:R-:W-:Y:S04]  /*1e250*/  STS.U8 [R31+UR9+0xb600], R117 ;  /* 0x00b600751f007988 */ /* 0x000fe80008000009 */
[----:B------:R-:W-:Y:S04]  /*1e260*/  STS.U8 [R31+UR9+0xba00], R81 ;  /* 0x00ba00511f007988 */ /* 0x000fe80008000009 */
[----:B------:R-:W-:Y:S04]  /*1e270*/  STS.U8 [R31+UR9+0xbe00], R80 ;  /* 0x00be00501f007988 */ /* 0x000fe80008000009 */
[----:B--2---:R-:W-:Y:S04]  /*1e280*/  STS.U8 [R31+UR9+0x9200], R30 ;  /* 0x0092001e1f007988 */ /* 0x004fe80008000009 */
[----:B------:R0:W-:Y:S04]  /*1e290*/  STS.U8 [R32+UR9+0x8680], R6 ;  /* 0x0086800620007988 */ /* 0x0001e80008000009 */
[----:B------:R1:W-:Y:S04]  /*1e2a0*/  STS.U8 [R32+UR9+0x8a80], R7 ;  /* 0x008a800720007988 */ /* 0x0003e80008000009 */
[----:B------:R2:W-:Y:S04]  /*1e2b0*/  STS.U8 [R32+UR9+0x8e80], R4 ;  /* 0x008e800420007988 */ /* 0x0005e80008000009 */
[----:B0-----:R-:W5:Y:S04]  /*1e2c0*/  LDL.LU R6, [R1+0xa24] ;  /* 0x000a240001067983 */ /* 0x001f680000300800 */
[----:B-1----:R-:W5:Y:S04]  /*1e2d0*/  LDL.LU R7, [R1+0xa20] ;  /* 0x000a200001077983 */ /* 0x002f680000300800 */
[----:B--2---:R-:W5:Y:S04]  /*1e2e0*/  LDL.LU R4, [R1+0xa1c] ;  /* 0x000a1c0001047983 */ /* 0x004f680000300800 */
[----:B------:R0:W-:Y:S04]  /*1e2f0*/  STS.U8 [R32+UR9+0x9280], R5 ;  /* 0x0092800520007988 */ /* 0x0001e80008000009 */
[----:B------:R1:W-:Y:S04]  /*1e300*/  STS.U8 [R32+UR9+0x9680], R19 ;  /* 0x0096801320007988 */ /* 0x0003e80008000009 */
[----:B0-----:R-:W5:Y:S04]  /*1e310*/  LDL.LU R5, [R1+0xa18] ;  /* 0x000a180001057983 */ /* 0x001f680000300800 */
[----:B-1----:R-:W2:Y:S04]  /*1e320*/  LDL.LU R19, [R1+0xa14] ;  /* 0x000a140001137983 */ /* 0x002ea80000300800 */
[----:B------:R0:W-:Y:S02]  /*1e330*/  STS.U8 [R32+UR9+0x9e80], R33 ;  /* 0x009e802120007988 */ /* 0x0001e40008000009 */
[----:B0-----:R-:W0:Y:S02]  /*1e340*/  S2R R33, SR_TID.X ;  /* 0x0000000000217919 */ /* 0x001e240000002100 */
[----:B------:R1:W-:Y:S04]  /*1e350*/  STS.U8 [R32+UR9+0x9a80], R26 ;  /* 0x009a801a20007988 */ /* 0x0003e80008000009 */
[----:B---3--:R-:W-:Y:S04]  /*1e360*/  STS.U8 [R32+UR9+0x8280], R155 ;  /* 0x0082809b20007988 */ /* 0x008fe80008000009 */
[----:B------:R-:W-:Y:S04]  /*1e370*/  STS.U8 [R32+UR9+0xa280], R161 ;  /* 0x00a280a120007988 */ /* 0x000fe80008000009 */
[----:B------:R-:W-:Y:S04]  /*1e380*/  STS.U8 [R32+UR9+0xa680], R154 ;  /* 0x00a6809a20007988 */ /* 0x000fe80008000009 */
[----:B------:R-:W-:Y:S04]  /*1e390*/  STS.U8 [R32+UR9+0xaa80], R141 ;  /* 0x00aa808d20007988 */ /* 0x000fe80008000009 */
[----:B------:R-:W-:Y:S04]  /*1e3a0*/  STS.U8 [R32+UR9+0xae80], R133 ;  /* 0x00ae808520007988 */ /* 0x000fe80008000009 */
[----:B------:R-:W-:Y:S01]  /*1e3b0*/  STS.U8 [R32+UR9+0xb280], R124 ;  /* 0x00b2807c20007988 */ /* 0x000fe20008000009 */
[----:B0-----:R-:W-:-:S03]  /*1e3c0*/  LOP3.LUT R33, R33, 0x7f, RZ, 0xc0, !PT ;  /* 0x0000007f21217812 */ /* 0x001fc600078ec0ff */
[----:B------:R-:W-:Y:S01]  /*1e3d0*/  STS.U8 [R32+UR9+0xb680], R115 ;  /* 0x00b6807320007988 */ /* 0x000fe20008000009 */
[----:B------:R-:W-:-:S03]  /*1e3e0*/  LOP3.LUT R33, R33, 0x60, RZ, 0x3c, !PT ;  /* 0x0000006021217812 */ /* 0x000fc600078e3cff */
[----:B------:R-:W-:Y:S04]  /*1e3f0*/  STS.U8 [R32+UR9+0xba80], R79 ;  /* 0x00ba804f20007988 */ /* 0x000fe80008000009 */
[----:B------:R-:W-:Y:S04]  /*1e400*/  STS.U8 [R32+UR9+0xbe80], R78 ;  /* 0x00be804e20007988 */ /* 0x000fe80008000009 */
[----:B------:R0:W-:Y:S04]  /*1e410*/  STS.U8 [R33+UR9+0x9f00], R34 ;  /* 0x009f002221007988 */ /* 0x0001e80008000009 */
[----:B------:R3:W-:Y:S04]  /*1e420*/  STS.U8 [R33+UR9+0x8300], R162 ;  /* 0x008300a221007988 */ /* 0x0007e80008000009 */
[----:B-1----:R-:W5:Y:S01]  /*1e430*/  LDL.LU R26, [R1+0xa10] ;  /* 0x000a1000011a7983 */ /* 0x002f620000300800 */
[----:B0-----:R-:W0:Y:S01]  /*1e440*/  S2R R34, SR_TID.X ;  /* 0x0000000000227919 */ /* 0x001e220000002100 */
[----:B---3--:R-:W1:Y:S02]  /*1e450*/  S2R R162, SR_TID.X ;  /* 0x0000000000a27919 */ /* 0x008e640000002100 */
[----:B------:R3:W-:Y:S04]  /*1e460*/  STS.U8 [R33+UR9+0x8700], R27 ;  /* 0x0087001b21007988 */ /* 0x0007e80008000009 */
[----:B------:R4:W-:Y:S04]  /*1e470*/  STS.U8 [R33+UR9+0x8b00], R24 ;  /* 0x008b001821007988 */ /* 0x0009e80008000009 */
[----:B------:R4:W-:Y:S04]  /*1e480*/  STS.U8 [R33+UR9+0x8f00], R25 ;  /* 0x008f001921007988 */ /* 0x0009e80008000009 */
[----:B---3--:R-:W5:Y:S04]  /*1e490*/  LDL.LU R27, [R1+0xa0c] ;  /* 0x000a0c00011b7983 */ /* 0x008f680000300800 */
[----:B----4-:R-:W5:Y:S04]  /*1e4a0*/  LDL.LU R24, [R1+0xa08] ;  /* 0x000a080001187983 */ /* 0x010f680000300800 */
[----:B------:R-:W5:Y:S01]  /*1e4b0*/  LDL.LU R25, [R1+0xa04] ;  /* 0x000a040001197983 */ /* 0x000f620000300800 */
[----:B0-----:R-:W-:-:S04]  /*1e4c0*/  LOP3.LUT R34, R34, 0x7f, RZ, 0xc0, !PT ;  /* 0x0000007f22227812 */ /* 0x001fc800078ec0ff */
[----:B------:R-:W-:Y:S02]  /*1e4d0*/  LOP3.LUT R34, R34, 0x70, RZ, 0x3c, !PT ;  /* 0x0000007022227812 */ /* 0x000fe400078e3cff */
[----:B-1----:R-:W-:Y:S01]  /*1e4e0*/  LOP3.LUT R162, R162, 0x7f, RZ, 0xc0, !PT ;  /* 0x0000007fa2a27812 */ /* 0x002fe200078ec0ff */
[----:B------:R0:W-:Y:S04]  /*1e4f0*/  STS.U8 [R33+UR9+0x9300], R22 ;  /* 0x0093001621007988 */ /* 0x0001e80008000009 */
[----:B------:R1:W-:Y:S04]  /*1e500*/  STS.U8 [R33+UR9+0x9700], R23 ;  /* 0x0097001721007988 */ /* 0x0003e80008000009 */
[----:B------:R3:W-:Y:S04]  /*1e510*/  STS.U8 [R33+UR9+0x9b00], R18 ;  /* 0x009b001221007988 */ /* 0x0007e80008000009 */
        /* <DEDUP_REMOVED lines=8> */
[----:B0-----:R-:W5:Y:S04]  /*1e5a0*/  LDL.LU R22, [R1+0xa00] ;  /* 0x000a000001167983 */ /* 0x001f680000300800 */
        /* <DEDUP_REMOVED lines=15> */
[----:B-1----:R-:W5:Y:S04]  /*1e6a0*/  LDL.LU R23, [R1+0x9fc] ;  /* 0x0009fc0001177983 */ /* 0x002f680000300800 */
[----:B---3--:R-:W5:Y:S04]  /*1e6b0*/  LDL.LU R18, [R1+0x9f8] ;  /* 0x0009f80001127983 */ /* 0x008f680000300800 */
[----:B--2---:R0:W-:Y:S04]  /*1e6c0*/  STS.U8 [R34+UR9+0x8380], R19 ;  /* 0x0083801322007988 */ /* 0x0041e80008000009 */
[----:B------:R-:W-:Y:S04]  /*1e6d0*/  STS.U8 [R162+UR9+0xc000], R73 ;  /* 0x00c00049a2007988 */ /* 0x000fe80008000009 */
[----:B------:R-:W-:Y:S04]  /*1e6e0*/  STS.U8 [R162+UR9+0xc400], R72 ;  /* 0x00c40048a2007988 */ /* 0x000fe80008000009 */
[----:B0-----:R-:W5:Y:S04]  /*1e6f0*/  LDL.LU R19, [R1+0x9f4] ;  /* 0x0009f40001137983 */ /* 0x001f680000300800 */
[----:B------:R-:W-:Y:S04]  /*1e700*/  STS.U8 [R162+UR9+0xc800], R71 ;  /* 0x00c80047a2007988 */ /* 0x000fe80008000009 */
[----:B------:R-:W5:Y:S04]  /*1e710*/  LDL.LU R14, [R1+0x9f0] ;  /* 0x0009f000010e7983 */ /* 0x000f680000300800 */
        /* <DEDUP_REMOVED lines=13> */
[----:B------:R-:W-:Y:S04]  /*1e7f0*/  STS.U8 [R162+UR9+0xe800], R63 ;  /* 0x00e8003fa2007988 */ /* 0x000fe80008000009 */
[----:B------:R-:W2:Y:S04]  /*1e800*/  LDL.LU R134, [R1+0x14c] ;  /* 0x00014c0001867983 */ /* 0x000ea80000300800 */
[----:B------:R-:W-:Y:S04]  /*1e810*/  STS.U8 [R162+UR9+0xec00], R62 ;  /* 0x00ec003ea2007988 */ /* 0x000fe80008000009 */
[----:B------:R-:W3:Y:S04]  /*1e820*/  LDL.LU R133, [R1+0x150] ;  /* 0x0001500001857983 */ /* 0x000ee80000300800 */
[----:B------:R-:W-:Y:S04]  /*1e830*/  STS.U8 [R162+UR9+0xf000], R61 ;  /* 0x00f0003da2007988 */ /* 0x000fe80008000009 */
[----:B------:R-:W4:Y:S04]  /*1e840*/  LDL.LU R131, [R1+0x154] ;  /* 0x0001540001837983 */ /* 0x000f280000300800 */
[----:B------:R-:W-:Y:S04]  /*1e850*/  STS.U8 [R162+UR9+0xf400], R60 ;  /* 0x00f4003ca2007988 */ /* 0x000fe80008000009 */
[----:B------:R-:W4:Y:S04]  /*1e860*/  LDL.LU R128, [R1+0x158] ;  /* 0x0001580001807983 */ /* 0x000f280000300800 */
[----:B------:R0:W-:Y:S04]  /*1e870*/  STS.U8 [R162+UR9+0xf800], R59 ;  /* 0x00f8003ba2007988 */ /* 0x0001e80008000009 */
[----:B------:R-:W4:Y:S04]  /*1e880*/  LDL.LU R127, [R1+0x15c] ;  /* 0x00015c00017f7983 */ /* 0x000f280000300800 */
[----:B0-----:R-:W4:Y:S01]  /*1e890*/  LDL.LU R59, [R1+0x160] ;  /* 0x00016000013b7983 */ /* 0x001f220000300800 */
[----:B------:R-:W0:Y:S01]  /*1e8a0*/  S2R R28, SR_TID.X ;  /* 0x00000000001c7919 */ /* 0x000e220000002100 */
[----:B------:R-:W1:Y:S01]  /*1e8b0*/  S2R R29, SR_TID.X ;  /* 0x00000000001d7919 */ /* 0x000e620000002100 */
[----:B------:R-:W1:Y:S01]  /*1e8c0*/  S2R R30, SR_TID.X ;  /* 0x00000000001e7919 */ /* 0x000e620000002100 */
        /* <DEDUP_REMOVED lines=8> */
[----:B------:R-:W-:Y:S02]  /*1e950*/  LOP3.LUT R28, R28, 0x10, RZ, 0x3c, !PT ;  /* 0x000000101c1c7812 */ /* 0x000fe400078e3cff */
[----:B-1----:R-:W-:Y:S01]  /*1e960*/  LOP3.LUT R29, R29, 0x7f, RZ, 0xc0, !PT ;  /* 0x0000007f1d1d7812 */ /* 0x002fe200078ec0ff */
[----:B------:R-:W-:Y:S01]  /*1e970*/  STS.U8 [R162+UR9+0xfc00], R58 ;  /* 0x00fc003aa2007988 */ /* 0x000fe20008000009 */
[----:B------:R-:W-:Y:S02]  /*1e980*/  LOP3.LUT R30, R30, 0x7f, RZ, 0xc0, !PT ;  /* 0x0000007f1e1e7812 */ /* 0x000fe400078ec0ff */
[----:B------:R-:W-:Y:S01]  /*1e990*/  LOP3.LUT R29, R29, 0x20, RZ, 0x3c, !PT ;  /* 0x000000201d1d7812 */ /* 0x000fe200078e3cff */
[----:B------:R0:W-:Y:S01]  /*1e9a0*/  STS.U8 [R28+UR9+0xe480], R48 ;  /* 0x00e480301c007988 */ /* 0x0001e20008000009 */
[----:B------:R-:W-:-:S03]  /*1e9b0*/  LOP3.LUT R30, R30, 0x30, RZ, 0x3c, !PT ;  /* 0x000000301e1e7812 */ /* 0x000fc600078e3cff */
        /* <DEDUP_REMOVED lines=31> */
[----:B------:R0:W-:Y:S01]  /*1ebb0*/  STS.U8 [R30+UR9+0xc980], R100 ;  /* 0x00c980641e007988 */ /* 0x0001e20008000009 */
[----:B---3--:R-:W-:-:S05]  /*1ebc0*/  IADD3 R133, P5, PT, R36, R133, RZ ;  /* 0x0000008524857210 */ /* 0x008fca0007fbe0ff */
[----:B--2---:R-:W-:Y:S01]  /*1ebd0*/  IMAD.X R134, R38, 0x1, R134, P5 ;  /* 0x0000000126867824 */ /* 0x004fe200028e0686 */
[----:B------:R-:W-:Y:S01]  /*1ebe0*/  STL [R1+0x150], R133 ;  /* 0x0001508501007387 */ /* 0x000fe20000100800 */
[----:B----4-:R-:W-:-:S05]  /*1ebf0*/  IADD3 R128, P4, PT, R36, R128, RZ ;  /* 0x0000008024807210 */ /* 0x010fca0007f9e0ff */
[----:B------:R-:W-:Y:S01]  /*1ec00*/  IMAD.X R131, R38, 0x1, R131, P4 ;  /* 0x0000000126837824 */ /* 0x000fe200020e0683 */
[----:B------:R-:W-:-:S05]  /*1ec10*/  IADD3 R59, P3, PT, R36, R59, RZ ;  /* 0x0000003b243b7210 */ /* 0x000fca0007f7e0ff */
[----:B------:R2:W-:Y:S01]  /*1ec20*/  STL [R1+0x160], R59 ;  /* 0x0001603b01007387 */ /* 0x0005e20000100800 */
[----:B------:R-:W-:-:S03]  /*1ec30*/  IMAD.X R127, R38, 0x1, R127, P3 ;  /* 0x00000001267f7824 */ /* 0x000fc600018e067f */
[----:B------:R-:W-:Y:S04]  /*1ec40*/  STL [R1+0x158], R128 ;  /* 0x0001588001007387 */ /* 0x000fe80000100800 */
[----:B------:R-:W-:Y:S04]  /*1ec50*/  STL [R1+0x14c], R134 ;  /* 0x00014c8601007387 */ /* 0x000fe80000100800 */
[----:B------:R-:W-:Y:S04]  /*1ec60*/  STL [R1+0x154], R131 ;  /* 0x0001548301007387 */ /* 0x000fe80000100800 */
[----:B0-----:R-:W3:Y:S04]  /*1ec70*/  LDL.LU R48, [R1+0x1d0] ;  /* 0x0001d00001307983 */ /* 0x001ee80000300800 */
[----:B------:R-:W4:Y:S04]  /*1ec80*/  LDL.LU R58, [R1+0x1d8] ;  /* 0x0001d800013a7983 */ /* 0x000f280000300800 */
[----:B------:R-:W-:Y:S04]  /*1ec90*/  STL [R1+0x15c], R127 ;  /* 0x00015c7f01007387 */ /* 0x000fe80000100800 */
[----:B-1----:R-:W4:Y:S04]  /*1eca0*/  LDL.LU R49, [R1+0x1cc] ;  /* 0x0001cc0001317983 */ /* 0x002f280000300800 */
[----:B------:R-:W4:Y:S04]  /*1ecb0*/  LDL.LU R100, [R1+0x1d4] ;  /* 0x0001d40001647983 */ /* 0x000f280000300800 */
[----:B------:R-:W4:Y:S01]  /*1ecc0*/  LDL.LU R55, [R1+0x1dc] ;  /* 0x0001dc0001377983 */ /* 0x000f220000300800 */
[----:B------:R-:W-:Y:S01]  /*1ecd0*/  PRMT R39, RZ, 0x7610, R39 ;  /* 0x00007610ff277816 */ /* 0x000fe20000000027 */
[----:B------:R-:W-:-:S02]  /*1ece0*/  @!P2 IMAD.MOV.U32 R42, RZ, RZ, R133 ;  /* 0x000000ffff2aa224 */ /* 0x000fc400078e0085 */
[----:B------:R-:W-:Y:S01]  /*1ecf0*/  @!P2 IMAD.MOV.U32 R43, RZ, RZ, R134 ;  /* 0x000000ffff2ba224 */ /* 0x000fe200078e0086 */
[----:B------:R-:W-:Y:S02]  /*1ed00*/  PRMT R40, RZ, 0x7610, R40 ;  /* 0x00007610ff287816 */ /* 0x000fe40000000028 */
[C---:B------:R-:W-:Y:S02]  /*1ed10*/  IADD3 R121, P5, PT, R36.reuse, R121, RZ ;  /* 0x0000007924797210 */ /* 0x040fe40007fbe0ff */
[----:B------:R0:W4:Y:S01]  /*1ed20*/  @!P2 LDG.E.U8 R39, desc[UR18][R42.64] ;  /* 0x000000122a27a981 */ /* 0x000122000c1e1100 */
[C---:B------:R-:W-:Y:S02]  /*1ed30*/  IADD3 R117, P4, PT, R36.reuse, R117, RZ ;  /* 0x0000007524757210 */ /* 0x040fe40007f9e0ff */
[----:B------:R-:W-:Y:S01]  /*1ed40*/  IADD3 R114, P3, PT, R36, R114, RZ ;  /* 0x0000007224727210 */ /* 0x000fe20007f7e0ff */
[----:B------:R-:W-:Y:S02]  /*1ed50*/  IMAD.X R124, R38, 0x1, R124, P5 ;  /* 0x00000001267c7824 */ /* 0x000fe400028e067c */
[----:B0-----:R-:W-:-:S02]  /*1ed60*/  @!P2 IMAD.MOV.U32 R42, RZ, RZ, R128 ;  /* 0x000000ffff2aa224 */ /* 0x001fc400078e0080 */
[----:B------:R-:W-:Y:S02]  /*1ed70*/  @!P2 IMAD.MOV.U32 R43, RZ, RZ, R131 ;  /* 0x000000ffff2ba224 */ /* 0x000fe400078e0083 */
[----:B------:R-:W-:-:S03]  /*1ed80*/  IMAD.X R120, R38, 0x1, R120, P4 ;  /* 0x0000000126787824 */ /* 0x000fc600020e0678 */
[----:B------:R0:W4:Y:S01]  /*1ed90*/  @!P2 LDG.E.U8 R40, desc[UR18][R42.64] ;  /* 0x000000122a28a981 */ /* 0x000122000c1e1100 */
[----:B------:R-:W-:Y:S01]  /*1eda0*/  IMAD.X R115, R38, 0x1, R115, P3 ;  /* 0x0000000126737824 */ /* 0x000fe200018e0673 */
[----:B------:R-:W-:Y:S01]  /*1edb0*/  PRMT R41, RZ, 0x7610, R41 ;  /* 0x00007610ff297816 */ /* 0x000fe20000000029 */
[----:B0-----:R-:W-:Y:S02]  /*1edc0*/  @!P2 IMAD.MOV.U32 R42, RZ, RZ, R59 ;  /* 0x000000ffff2aa224 */ /* 0x001fe400078e003b */
[----:B--2---:R-:W2:Y:S04]  /*1edd0*/  LDL.LU R59, [R1+0x220] ;  /* 0x00022000013b7983 */ /* 0x004ea80000300800 */
[----:B------:R-:W-:Y:S04]  /*1ede0*/  STL [R1+0x190], R121 ;  /* 0x0001907901007387 */ /* 0x000fe80000100800 */
[----:B------:R-:W-:Y:S04]  /*1edf0*/  STL [R1+0x1a0], R114 ;  /* 0x0001a07201007387 */ /* 0x000fe80000100800 */
[----:B------:R-:W-:Y:S04]  /*1ee00*/  STL [R1+0x198], R117 ;  /* 0x0001987501007387 */ /* 0x000fe80000100800 */
[----:B------:R-:W-:Y:S01]  /*1ee10*/  STL [R1+0x18c], R124 ;  /* 0x00018c7c01007387 */ /* 0x000fe20000100800 */
[----:B------:R-:W-:-:S03]  /*1ee20*/  @!P2 IMAD.MOV.U32 R43, RZ, RZ, R127 ;  /* 0x000000ffff2ba224 */ /* 0x000fc600078e007f */
[----:B------:R-:W-:Y:S04]  /*1ee30*/  STL [R1+0x194], R120 ;  /* 0x0001947801007387 */ /* 0x000fe80000100800 */
[----:B------:R-:W2:Y:S04]  /*1ee40*/  LDL.LU R52, [R1+0x210] ;  /* 0x0002100001347983 */ /* 0x000ea80000300800 */
[----:B------:R0:W-:Y:S01]  /*1ee50*/  STS.U8 [R30+UR9+0xc180], R102 ;  /* 0x00c180661e007988 */ /* 0x0001e20008000009 */
[----:B------:R-:W-:-:S03]  /*1ee60*/  @!P2 IMAD.MOV.U32 R46, RZ, RZ, R121 ;  /* 0x000000ffff2ea224 */ /* 0x000fc600078e0079 */
[----:B------:R1:W2:Y:S04]  /*1ee70*/  @!P2 LDG.E.U8 R41, desc[UR18][R42.64] ;  /* 0x000000122a29a981 */ /* 0x0002a8000c1e1100 */
[----:B0-----:R-:W2:Y:S04]  /*1ee80*/  LDL.LU R102, [R1+0x218] ;  /* 0x0002180001667983 */ /* 0x001ea80000300800 */
[----:B------:R-:W-:Y:S01]  /*1ee90*/  STL [R1+0x19c], R115 ;  /* 0x00019c7301007387 */ /* 0x000fe20000100800 */
[----:B-1----:R-:W-:-:S03]  /*1eea0*/  PRMT R42, RZ, 0x7610, R42 ;  /* 0x00007610ff2a7816 */ /* 0x002fc6000000002a */
[----:B------:R-:W2:Y:S01]  /*1eeb0*/  LDL.LU R53, [R1+0x20c] ;  /* 0x00020c0001357983 */ /* 0x000ea20000300800 */
[----:B------:R-:W-:-:S03]  /*1eec0*/  @!P2 IMAD.MOV.U32 R47, RZ, RZ, R124 ;  /* 0x000000ffff2fa224 */ /* 0x000fc600078e007c */
[----:B------:R-:W2:Y:S01]  /*1eed0*/  LDL.LU R103, [R1+0x214] ;  /* 0x0002140001677983 */ /* 0x000ea20000300800 */
[----:B------:R-:W-:-:S03]  /*1eee0*/  PRMT R43, RZ, 0x7610, R43 ;  /* 0x00007610ff2b7816 */ /* 0x000fc6000000002b */
[----:B------:R0:W-:Y:S04]  /*1eef0*/  STS.U8 [R30+UR9+0xcd80], R99 ;  /* 0x00cd80631e007988 */ /* 0x0001e80008000009 */
[----:B------:R1:W2:Y:S04]  /*1ef00*/  @!P2 LDG.E.U8 R42, desc[UR18][R46.64] ;  /* 0x000000122e2aa981 */ /* 0x0002a8000c1e1100 */
[----:B0-----:R-:W2:Y:S01]  /*1ef10*/  LDL.LU R99, [R1+0x21c] ;  /* 0x00021c0001637983 */ /* 0x001ea20000300800 */
[----:B-1----:R-:W-:Y:S02]  /*1ef20*/  @!P2 IMAD.MOV.U32 R46, RZ, RZ, R117 ;  /* 0x000000ffff2ea224 */ /* 0x002fe400078e0075 */
[----:B------:R-:W-:Y:S01]  /*1ef30*/  @!P2 IMAD.MOV.U32 R47, RZ, RZ, R120 ;  /* 0x000000ffff2fa224 */ /* 0x000fe200078e0078 */
[----:B------:R-:W-:-:S02]  /*1ef40*/  PRMT R44, RZ, 0x7610, R44 ;  /* 0x00007610ff2c7816 */ /* 0x000fc4000000002c */
[----:B------:R-:W-:Y:S02]  /*1ef50*/  IADD3 R113, P3, PT, R36, R113, RZ ;  /* 0x0000007124717210 */ /* 0x000fe40007f7e0ff */
[----:B------:R0:W2:Y:S01]  /*1ef60*/  @!P2 LDG.E.U8 R43, desc[UR18][R46.64] ;  /* 0x000000122e2ba981 */ /* 0x0000a2000c1e1100 */
[----:B------:R-:W-:-:S03]  /*1ef70*/  PRMT R45, RZ, 0x7610, R45 ;  /* 0x00007610ff2d7816 */ /* 0x000fc6000000002d */
[----:B------:R1:W-:Y:S01]  /*1ef80*/  STS.U8 [R30+UR9+0xd180], R98 ;  /* 0x00d180621e007988 */ /* 0x0003e20008000009 */
[----:B0-----:R-:W-:Y:S02]  /*1ef90*/  @!P2 IMAD.MOV.U32 R46, RZ, RZ, R114 ;  /* 0x000000ffff2ea224 */ /* 0x001fe400078e0072 */
[----:B------:R-:W-:Y:S01]  /*1efa0*/  @!P2 IMAD.MOV.U32 R47, RZ, RZ, R115 ;  /* 0x000000ffff2fa224 */ /* 0x000fe200078e0073 */
[----:B-1----:R-:W2:Y:S04]  /*1efb0*/  LDL.LU R98, [R1+0x280] ;  /* 0x0002800001627983 */ /* 0x002ea80000300800 */
[----:B------:R0:W2:Y:S02]  /*1efc0*/  @!P2 LDG.E.U8 R44, desc[UR18][R46.64] ;  /* 0x000000122e2ca981 */ /* 0x0000a4000c1e1100 */
[----:B0-----:R-:W-:-:S02]  /*1efd0*/  PRMT R46, RZ, 0x7610, R46 ;  /* 0x00007610ff2e7816 */ /* 0x001fc4000000002e */
[C---:B---3--:R-:W-:Y:S02]  /*1efe0*/  IADD3 R48, P5, PT, R36.reuse, R48, RZ ;  /* 0x0000003024307210 */ /* 0x048fe40007fbe0ff */
[----:B----4-:R-:W-:-:S03]  /*1eff0*/  IADD3 R58, P4, PT, R36, R58, RZ ;  /* 0x0000003a243a7210 */ /* 0x010fc60007f9e0ff */
[----:B------:R0:W-:Y:S04]  /*1f000*/  STL [R1+0x1d0], R48 ;  /* 0x0001d03001007387 */ /* 0x0001e80000100800 */
[----:B------:R-:W-:Y:S01]  /*1f010*/  STL [R1+0x1e0], R113 ;  /* 0x0001e07101007387 */ /* 0x000fe20000100800 */
[----:B------:R-:W-:-:S03]  /*1f020*/  IMAD.X R49, R38, 0x1, R49, P5 ;  /* 0x0000000126317824 */ /* 0x000fc600028e0631 */
[----:B------:R-:W-:Y:S01]  /*1f030*/  STL [R1+0x1d8], R58 ;  /* 0x0001d83a01007387 */ /* 0x000fe20000100800 */
[----:B------:R-:W-:-:S03]  /*1f040*/  IMAD.X R100, R38, 0x1, R100, P4 ;  /* 0x0000000126647824 */ /* 0x000fc600020e0664 */
[----:B------:R1:W-:Y:S04]  /*1f050*/  STL [R1+0x1cc], R49 ;  /* 0x0001cc3101007387 */ /* 0x0003e80000100800 */
[----:B------:R0:W3:Y:S01]  /*1f060*/  @!P2 LDG.E.U8 R45, desc[UR18][R48.64] ;  /* 0x00000012302da981 */ /* 0x0000e2000c1e1100 */
[----:B------:R-:W-:-:S03]  /*1f070*/  IMAD.X R55, R38, 0x1, R55, P3 ;  /* 0x0000000126377824 */ /* 0x000fc600018e0637 */
[----:B------:R-:W-:Y:S04]  /*1f080*/  STL [R1+0x1d4], R100 ;  /* 0x0001d46401007387 */ /* 0x000fe80000100800 */
[----:B------:R-:W4:Y:S01]  /*1f090*/  LDL.LU R54, [R1+0x270] ;  /* 0x0002700001367983 */ /* 0x000f220000300800 */
[----:B0-----:R-:W-:Y:S02]  /*1f0a0*/  @!P2 IMAD.MOV.U32 R48, RZ, RZ, R58 ;  /* 0x000000ffff30a224 */ /* 0x001fe400078e003a */
[----:B-1----:R-:W-:Y:S01]  /*1f0b0*/  @!P2 IMAD.MOV.U32 R49, RZ, RZ, R100 ;  /* 0x000000ffff31a224 */ /* 0x002fe200078e0064 */
[----:B------:R-:W3:Y:S04]  /*1f0c0*/  LDL.LU R105, [R1+0x278] ;  /* 0x0002780001697983 */ /* 0x000ee80000300800 */
[----:B------:R0:W3:Y:S04]  /*1f0d0*/  @!P2 LDG.E.U8 R46, desc[UR18][R48.64] ;  /* 0x00000012302ea981 */ /* 0x0000e8000c1e1100 */
[----:B------:R1:W-:Y:S01]  /*1f0e0*/  STL [R1+0x1dc], R55 ;  /* 0x0001dc3701007387 */ /* 0x0003e20000100800 */
[----:B0-----:R-:W-:-:S03]  /*1f0f0*/  @!P2 IMAD.MOV.U32 R49, RZ, RZ, R55 ;  /* 0x000000ffff31a224 */ /* 0x001fc600078e0037 */
[----:B-1----:R-:W3:Y:S04]  /*1f100*/  LDL.LU R55, [R1+0x26c] ;  /* 0x00026c0001377983 */ /* 0x002ee80000300800 */
[----:B------:R-:W3:Y:S04]  /*1f110*/  LDL.LU R106, [R1+0x274] ;  /* 0x00027400016a7983 */ /* 0x000ee80000300800 */
[----:B------:R-:W3:Y:S01]  /*1f120*/  LDL.LU R100, [R1+0x27c] ;  /* 0x00027c0001647983 */ /* 0x000ee20000300800 */
[----:B------:R-:W-:Y:S01]  /*1f130*/  PRMT R47, RZ, 0x7610, R47 ;  /* 0x00007610ff2f7816 */ /* 0x000fe2000000002f */
[----:B------:R-:W-:Y:S01]  /*1f140*/  @!P2 IMAD.MOV.U32 R48, RZ, RZ, R113 ;  /* 0x000000ffff30a224 */ /* 0x000fe200078e0071 */
[----:B--2---:R-:W-:Y:S01]  /*1f150*/  IADD3 R59, P3, PT, R36, R59, RZ ;  /* 0x0000003b243b7210 */ /* 0x004fe20007f7e0ff */
[----:B------:R0:W-:Y:S04]  /*1f160*/  STS.U8 [R30+UR9+0xc580], R101 ;  /* 0x00c580651e007988 */ /* 0x0001e80008000009 */
[----:B------:R1:W2:Y:S04]  /*1f170*/  @!P2 LDG.E.U8 R47, desc[UR18][R48.64] ;  /* 0x00000012302fa981 */ /* 0x0002a8000c1e1100 */
[----:B0-----:R-:W2:Y:S01]  /*1f180*/  LDL.LU R101, [R1+0x2c0] ;  /* 0x0002c00001657983 */ /* 0x001ea20000300800 */
[----:B-1----:R-:W-:-:S02]  /*1f190*/  PRMT R48, RZ, 0x7610, R48 ;  /* 0x00007610ff307816 */ /* 0x002fc40000000030 */
[----:B------:R-:W-:Y:S02]  /*1f1a0*/  IADD3 R52, P5, PT, R36, R52, RZ ;  /* 0x0000003424347210 */ /* 0x000fe40007fbe0ff */
[----:B------:R-:W-:-:S03]  /*1f1b0*/  PRMT R49, RZ, 0x7610, R49 ;  /* 0x00007610ff317816 */ /* 0x000fc60000000031 */
[----:B------:R0:W-:Y:S01]  /*1f1c0*/  STL [R1+0x210], R52 ;  /* 0x0002103401007387 */ /* 0x0001e20000100800 */
[----:B------:R-:W-:-:S03]  /*1f1d0*/  IADD3 R102, P4, PT, R36, R102, RZ ;  /* 0x0000006624667210 */ /* 0x000fc60007f9e0ff */
[----:B------:R-:W-:Y:S01]  /*1f1e0*/  STL [R1+0x220], R59 ;  /* 0x0002203b01007387 */ /* 0x000fe20000100800 */
[----:B------:R-:W-:-:S03]  /*1f1f0*/  IMAD.X R53, R38, 0x1, R53, P5 ;  /* 0x0000000126357824 */ /* 0x000fc600028e0635 */
[----:B------:R-:W-:Y:S01]  /*1f200*/  STL [R1+0x218], R102 ;  /* 0x0002186601007387 */ /* 0x000fe20000100800 */
[----:B------:R-:W-:-:S03]  /*1f210*/  IMAD.X R103, R38, 0x1, R103, P4 ;  /* 0x0000000126677824 */ /* 0x000fc600020e0667 */
[----:B------:R1:W-:Y:S04]  /*1f220*/  STL [R1+0x20c], R53 ;  /* 0x00020c3501007387 */ /* 0x0003e80000100800 */
[----:B------:R0:W2:Y:S04]  /*1f230*/  @!P2 LDG.E.U8 R48, desc[UR18][R52.64] ;  /* 0x000000123430a981 */ /* 0x0000a8000c1e1100 */
[----:B------:R1:W-:Y:S04]  /*1f240*/  STL [R1+0x214], R103 ;  /* 0x0002146701007387 */ /* 0x0003e80000100800 */
[----:B------:R-:W2:Y:S01]  /*1f250*/  LDL.LU R58, [R1+0x2b0] ;  /* 0x0002b000013a7983 */ /* 0x000ea20000300800 */
[----:B------:R-:W-:-:S02]  /*1f260*/  IMAD.X R99, R38, 0x1, R99, P3 ;  /* 0x0000000126637824 */ /* 0x000fc400018e0663 */
[----:B0-----:R-:W-:Y:S01]  /*1f270*/  @!P2 IMAD.MOV.U32 R52, RZ, RZ, R102 ;  /* 0x000000ffff34a224 */ /* 0x001fe200078e0066 */
[----:B------:R-:W2:Y:S01]  /*1f280*/  LDL.LU R104, [R1+0x2b8] ;  /* 0x0002b80001687983 */ /* 0x000ea20000300800 */
[----:B-1----:R-:W-:-:S03]  /*1f290*/  @!P2 IMAD.MOV.U32 R53, RZ, RZ, R103 ;  /* 0x000000ffff35a224 */ /* 0x002fc600078e0067 */
[----:B------:R0:W-:Y:S04]  /*1f2a0*/  STL [R1+0x21c], R99 ;  /* 0x00021c6301007387 */ /* 0x0001e80000100800 */
[----:B------:R1:W2:Y:S02]  /*1f2b0*/  @!P2 LDG.E.U8 R49, desc[UR18][R52.64] ;  /* 0x000000123431a981 */ /* 0x0002a4000c1e1100 */
[----:B-1----:R-:W-:Y:S02]  /*1f2c0*/  @!P2 IMAD.MOV.U32 R52, RZ, RZ, R59 ;  /* 0x000000ffff34a224 */ /* 0x002fe400078e003b */
[----:B------:R-:W2:Y:S04]  /*1f2d0*/  LDL.LU R59, [R1+0x2ac] ;  /* 0x0002ac00013b7983 */ /* 0x000ea80000300800 */
[----:B------:R-:W2:Y:S04]  /*1f2e0*/  LDL.LU R107, [R1+0x2b4] ;  /* 0x0002b400016b7983 */ /* 0x000ea80000300800 */
[----:B------:R-:W2:Y:S01]  /*1f2f0*/  LDL.LU R103, [R1+0x2bc] ;  /* 0x0002bc0001677983 */ /* 0x000ea20000300800 */
[----:B------:R-:W-:-:S03]  /*1f300*/  IADD3 R98, P3, PT, R36, R98, RZ ;  /* 0x0000006224627210 */ /* 0x000fc60007f7e0ff */
[----:B------:R-:W2:Y:S01]  /*1f310*/  LDL.LU R102, [R1+0x300] ;  /* 0x0003000001667983 */ /* 0x000ea20000300800 */
[----:B------:R-:W-:Y:S01]  /*1f320*/  @!P2 IMAD.MOV.U32 R53, RZ, RZ, R99 ;  /* 0x000000ffff35a224 */ /* 0x000fe200078e0063 */
[----:B------:R-:W-:Y:S02]  /*1f330*/  PRMT R51, RZ, 0x7610, R51 ;  /* 0x00007610ff337816 */ /* 0x000fe40000000033 */
[----:B------:R1:W-:Y:S01]  /*1f340*/  STS.U8 [R30+UR9+0xe980], R109 ;  /* 0x00e9806d1e007988 */ /* 0x0003e20008000009 */
[C---:B----4-:R-:W-:Y:S02]  /*1f350*/  IADD3 R54, P5, PT, R36.reuse, R54, RZ ;  /* 0x0000003624367210 */ /* 0x050fe40007fbe0ff */
[----:B---3--:R-:W-:-:S03]  /*1f360*/  IADD3 R105, P4, PT, R36, R105, RZ ;  /* 0x0000006924697210 */ /* 0x008fc60007f9e0ff */
[----:B------:R-:W-:Y:S04]  /*1f370*/  STL [R1+0x270], R54 ;  /* 0x0002703601007387 */ /* 0x000fe80000100800 */
[----:B------:R-:W-:Y:S04]  /*1f380*/  STL [R1+0x280], R98 ;  /* 0x0002806201007387 */ /* 0x000fe80000100800 */
[----:B------:R-:W-:Y:S01]  /*1f390*/  STL [R1+0x278], R105 ;  /* 0x0002786901007387 */ /* 0x000fe20000100800 */
[C---:B------:R-:W-:Y:S02]  /*1f3a0*/  IMAD.X R55, R38.reuse, 0x1, R55, P5 ;  /* 0x0000000126377824 */ /* 0x040fe400028e0637 */
[----:B------:R-:W-:-:S03]  /*1f3b0*/  IMAD.X R106, R38, 0x1, R106, P4 ;  /* 0x00000001266a7824 */ /* 0x000fc600020e066a */
[----:B------:R3:W-:Y:S01]  /*1f3c0*/  STL [R1+0x26c], R55 ;  /* 0x00026c3701007387 */ /* 0x0007e20000100800 */
[----:B------:R-:W-:-:S03]  /*1f3d0*/  IMAD.X R100, R38, 0x1, R100, P3 ;  /* 0x0000000126647824 */ /* 0x000fc600018e0664 */
[----:B------:R4:W-:Y:S04]  /*1f3e0*/  STL [R1+0x274], R106 ;  /* 0x0002746a01007387 */ /* 0x0009e80000100800 */
[----:B0-----:R-:W2:Y:S04]  /*1f3f0*/  LDL.LU R99, [R1+0x2f0] ;  /* 0x0002f00001637983 */ /* 0x001ea80000300800 */
[----:B------:R-:W2:Y:S04]  /*1f400*/  LDL.LU R108, [R1+0x2f8] ;  /* 0x0002f800016c7983 */ /* 0x000ea80000300800 */
[----:B------:R0:W-:Y:S04]  /*1f410*/  STL [R1+0x27c], R100 ;  /* 0x00027c6401007387 */ /* 0x0001e80000100800 */
[----:B-1----:R-:W2:Y:S04]  /*1f420*/  LDL.LU R109, [R1+0x2ec] ;  /* 0x0002ec00016d7983 */ /* 0x002ea80000300800 */
[----:B------:R-:W2:Y:S04]  /*1f430*/  LDL.LU R113, [R1+0x2f4] ;  /* 0x0002f40001717983 */ /* 0x000ea80000300800 */
[----:B------:R3:W2:Y:S02]  /*1f440*/  @!P2 LDG.E.U8 R51, desc[UR18][R54.64] ;  /* 0x000000123633a981 */ /* 0x0006a4000c1e1100 */
[----:B---3--:R-:W-:-:S02]  /*1f450*/  @!P2 IMAD.MOV.U32 R55, RZ, RZ, R106 ;  /* 0x000000ffff37a224 */ /* 0x008fc400078e006a */
[----:B----4-:R-:W3:Y:S01]  /*1f460*/  LDL.LU R106, [R1+0x2fc] ;  /* 0x0002fc00016a7983 */ /* 0x010ee20000300800 */
[----:B------:R-:W-:Y:S01]  /*1f470*/  PRMT R50, RZ, 0x7610, R50 ;  /* 0x00007610ff327816 */ /* 0x000fe20000000032 */
[----:B------:R-:W-:-:S05]  /*1f480*/  @!P2 IMAD.MOV.U32 R54, RZ, RZ, R105 ;  /* 0x000000ffff36a224 */ /* 0x000fca00078e0069 */
[----:B------:R1:W4:Y:S01]  /*1f490*/  @!P2 LDG.E.U8 R50, desc[UR18][R52.64] ;  /* 0x000000123432a981 */ /* 0x000322000c1e1100 */
[----:B--2---:R-:W-:Y:S02]  /*1f4a0*/  IADD3 R101, P3, PT, R36, R101, RZ ;  /* 0x0000006524657210 */ /* 0x004fe40007f7e0ff */
[----:B-1----:R-:W-:Y:S02]  /*1f4b0*/  PRMT R52, RZ, 0x7610, R52 ;  /* 0x00007610ff347816 */ /* 0x002fe40000000034 */
[----:B------:R-:W-:-:S04]  /*1f4c0*/  PRMT R53, RZ, 0x7610, R53 ;  /* 0x00007610ff357816 */ /* 0x000fc80000000035 */
[----:B------:R1:W2:Y:S01]  /*1f4d0*/  @!P2 LDG.E.U8 R52, desc[UR18][R54.64] ;  /* 0x000000123634a981 */ /* 0x0002a2000c1e1100 */
[C---:B------:R-:W-:Y:S02]  /*1f4e0*/  IADD3 R58, P5, PT, R36.reuse, R58, RZ ;  /* 0x0000003a243a7210 */ /* 0x040fe40007fbe0ff */
[----:B------:R-:W-:Y:S01]  /*1f4f0*/  IADD3 R104, P4, PT, R36, R104, RZ ;  /* 0x0000006824687210 */ /* 0x000fe20007f9e0ff */
[----:B-1----:R-:W-:Y:S02]  /*1f500*/  @!P2 IMAD.MOV.U32 R54, RZ, RZ, R98 ;  /* 0x000000ffff36a224 */ /* 0x002fe400078e0062 */
[----:B------:R-:W-:Y:S02]  /*1f510*/  @!P2 IMAD.MOV.U32 R55, RZ, RZ, R100 ;  /* 0x000000ffff37a224 */ /* 0x000fe400078e0064 */
[----:B0-----:R-:W2:Y:S04]  /*1f520*/  LDL.LU R100, [R1+0x338] ;  /* 0x0003380001647983 */ /* 0x001ea80000300800 */
[----:B------:R0:W-:Y:S04]  /*1f530*/  STL [R1+0x2b0], R58 ;  /* 0x0002b03a01007387 */ /* 0x0001e80000100800 */
[----:B------:R1:W4:Y:S01]  /*1f540*/  @!P2 LDG.E.U8 R53, desc[UR18][R54.64] ;  /* 0x000000123635a981 */ /* 0x000322000c1e1100 */
[----:B------:R-:W-:-:S03]  /*1f550*/  IMAD.X R59, R38, 0x1, R59, P5 ;  /* 0x00000001263b7824 */ /* 0x000fc600028e063b */
[----:B------:R-:W-:Y:S01]  /*1f560*/  STL [R1+0x2c0], R101 ;  /* 0x0002c06501007387 */ /* 0x000fe20000100800 */
[----:B------:R-:W-:-:S03]  /*1f570*/  IMAD.X R107, R38, 0x1, R107, P4 ;  /* 0x00000001266b7824 */ /* 0x000fc600020e066b */
[----:B------:R-:W-:Y:S01]  /*1f580*/  STL [R1+0x2b8], R104 ;  /* 0x0002b86801007387 */ /* 0x000fe20000100800 */
[----:B-1----:R-:W-:Y:S01]  /*1f590*/  PRMT R54, RZ, 0x7610, R54 ;  /* 0x00007610ff367816 */ /* 0x002fe20000000036 */
[----:B------:R-:W-:Y:S02]  /*1f5a0*/  IMAD.X R103, R38, 0x1, R103, P3 ;  /* 0x0000000126677824 */ /* 0x000fe400018e0667 */
[----:B------:R1:W-:Y:S04]  /*1f5b0*/  STL [R1+0x2ac], R59 ;  /* 0x0002ac3b01007387 */ /* 0x0003e80000100800 */
[----:B------:R0:W-:Y:S01]  /*1f5c0*/  STL [R1+0x2b4], R107 ;  /* 0x0002b46b01007387 */ /* 0x0001e20000100800 */
[----:B------:R-:W-:-:S03]  /*1f5d0*/  PRMT R55, RZ, 0x7610, R55 ;  /* 0x00007610ff377816 */ /* 0x000fc60000000037 */
[----:B------:R-:W4:Y:S04]  /*1f5e0*/  LDL.LU R98, [R1+0x328] ;  /* 0x0003280001627983 */ /* 0x000f280000300800 */
[----:B------:R-:W4:Y:S04]  /*1f5f0*/  LDL.LU R105, [R1+0x330] ;  /* 0x0003300001697983 */ /* 0x000f280000300800 */
[----:B------:R0:W4:Y:S04]  /*1f600*/  @!P2 LDG.E.U8 R54, desc[UR18][R58.64] ;  /* 0x000000123a36a981 */ /* 0x000128000c1e1100 */
[----:B------:R1:W-:Y:S01]  /*1f610*/  STL [R1+0x2bc], R103 ;  /* 0x0002bc6701007387 */ /* 0x0003e20000100800 */
[----:B0-----:R-:W-:-:S02]  /*1f620*/  @!P2 IMAD.MOV.U32 R58, RZ, RZ, R104 ;  /* 0x000000ffff3aa224 */ /* 0x001fc400078e0068 */
[----:B-1----:R-:W-:Y:S01]  /*1f630*/  @!P2 IMAD.MOV.U32 R59, RZ, RZ, R107 ;  /* 0x000000ffff3ba224 */ /* 0x002fe200078e006b */
[----:B------:R-:W4:Y:S04]  /*1f640*/  LDL.LU R104, [R1+0x324] ;  /* 0x0003240001687983 */ /* 0x000f280000300800 */
[----:B------:R-:W4:Y:S04]  /*1f650*/  LDL.LU R107, [R1+0x32c] ;  /* 0x00032c00016b7983 */ /* 0x000f280000300800 */
[----:B------:R0:W4:Y:S02]  /*1f660*/  @!P2 LDG.E.U8 R55, desc[UR18][R58.64] ;  /* 0x000000123a37a981 */ /* 0x000124000c1e1100 */
[----:B0-----:R-:W-:-:S02]  /*1f670*/  @!P2 IMAD.MOV.U32 R59, RZ, RZ, R103 ;  /* 0x000000ffff3ba224 */ /* 0x001fc400078e0067 */
[----:B------:R-:W4:Y:S01]  /*1f680*/  LDL.LU R103, [R1+0x334] ;  /* 0x0003340001677983 */ /* 0x000f220000300800 */
[----:B------:R-:W-:Y:S01]  /*1f690*/  PRMT R56, RZ, 0x7610, R56 ;  /* 0x00007610ff387816 */ /* 0x000fe20000000038 */
[----:B------:R-:W-:Y:S01]  /*1f6a0*/  @!P2 IMAD.MOV.U32 R58, RZ, RZ, R101 ;  /* 0x000000ffff3aa224 */ /* 0x000fe200078e0065 */
[----:B------:R-:W-:Y:S01]  /*1f6b0*/  IADD3 R102, P3, PT, R36, R102, RZ ;  /* 0x0000006624667210 */ /* 0x000fe20007f7e0ff */
[----:B------:R-:W4:Y:S01]  /*1f6c0*/  LDL.LU R101, [R1+0x370] ;  /* 0x0003700001657983 */ /* 0x000f220000300800 */
[----:B------:R-:W-:-:S03]  /*1f6d0*/  PRMT R57, RZ, 0x7610, R57 ;  /* 0x00007610ff397816 */ /* 0x000fc60000000039 */
[----:B------:R0:W4:Y:S01]  /*1f6e0*/  @!P2 LDG.E.U8 R56, desc[UR18][R58.64] ;  /* 0x000000123a38a981 */ /* 0x000122000c1e1100 */
[----:B------:R-:W-:Y:S02]  /*1f6f0*/  PRMT R60, RZ, 0x7610, R60 ;  /* 0x00007610ff3c7816 */ /* 0x000fe4000000003c */
[C---:B------:R-:W-:Y:S02]  /*1f700*/  IADD3 R99, P5, PT, R36.reuse, R99, RZ ;  /* 0x0000006324637210 */ /* 0x040fe40007fbe0ff */
[----:B------:R-:W-:-:S03]  /*1f710*/  IADD3 R108, P4, PT, R36, R108, RZ ;  /* 0x0000006c246c7210 */ /* 0x000fc60007f9e0ff */
[----:B------:R1:W-:Y:S01]  /*1f720*/  STL [R1+0x2f0], R99 ;  /* 0x0002f06301007387 */ /* 0x0003e20000100800 */
[----:B0-----:R-:W-:-:S03]  /*1f730*/  @!P2 IMAD.MOV.U32 R58, RZ, RZ, R99 ;  /* 0x000000ffff3aa224 */ /* 0x001fc600078e0063 */
[----:B------:R-:W-:Y:S01]  /*1f740*/  STL [R1+0x300], R102 ;  /* 0x0003006601007387 */ /* 0x000fe20000100800 */
[----:B------:R-:W-:-:S03]  /*1f750*/  IMAD.X R109, R38, 0x1, R109, P5 ;  /* 0x00000001266d7824 */ /* 0x000fc600028e066d */
[----:B------:R-:W-:Y:S01]  /*1f760*/  STL [R1+0x2f8], R108 ;  /* 0x0002f86c01007387 */ /* 0x000fe20000100800 */
[----:B------:R-:W-:-:S03]  /*1f770*/  IMAD.X R113, R38, 0x1, R113, P4 ;  /* 0x0000000126717824 */ /* 0x000fc600020e0671 */
[----:B------:R0:W-:Y:S01]  /*1f780*/  STL [R1+0x2ec], R109 ;  /* 0x0002ec6d01007387 */ /* 0x0001e20000100800 */
[----:B------:R-:W-:-:S03]  /*1f790*/  @!P2 IMAD.MOV.U32 R59, RZ, RZ, R109 ;  /* 0x000000ffff3ba224 */ /* 0x000fc600078e006d */
[----:B------:R3:W-:Y:S04]  /*1f7a0*/  STL [R1+0x2f4], R113 ;  /* 0x0002f47101007387 */ /* 0x0007e80000100800 */
[----:B-1----:R-:W4:Y:S04]  /*1f7b0*/  LDL.LU R99, [R1+0x340] ;  /* 0x0003400001637983 */ /* 0x002f280000300800 */
[----:B0-----:R-:W4:Y:S01]  /*1f7c0*/  LDL.LU R109, [R1+0x368] ;  /* 0x00036800016d7983 */ /* 0x001f220000300800 */
[----:B---3--:R-:W-:-:S03]  /*1f7d0*/  IMAD.X R106, R38, 0x1, R106, P3 ;  /* 0x00000001266a7824 */ /* 0x008fc600018e066a */
[----:B------:R0:W3:Y:S04]  /*1f7e0*/  @!P2 LDG.E.U8 R57, desc[UR18][R58.64] ;  /* 0x000000123a39a981 */ /* 0x0000e8000c1e1100 */
[----:B------:R1:W-:Y:S01]  /*1f7f0*/  STL [R1+0x2fc], R106 ;  /* 0x0002fc6a01007387 */ /* 0x0003e20000100800 */
[----:B0-----:R-:W-:Y:S02]  /*1f800*/  @!P2 IMAD.MOV.U32 R58, RZ, RZ, R108 ;  /* 0x000000ffff3aa224 */ /* 0x001fe400078e006c */
[----:B------:R-:W-:Y:S01]  /*1f810*/  @!P2 IMAD.MOV.U32 R59, RZ, RZ, R113 ;  /* 0x000000ffff3ba224 */ /* 0x000fe200078e0071 */
[----:B------:R-:W3:Y:S04]  /*1f820*/  LDL.LU R108, [R1+0x33c] ;  /* 0x00033c00016c7983 */ /* 0x000ee80000300800 */
[----:B------:R-:W3:Y:S04]  /*1f830*/  LDL.LU R113, [R1+0x364] ;  /* 0x0003640001717983 */ /* 0x000ee80000300800 */
[----:B------:R0:W3:Y:S02]  /*1f840*/  @!P2 LDG.E.U8 R60, desc[UR18][R58.64] ;  /* 0x000000123a3ca981 */ /* 0x0000e4000c1e1100 */
[----:B0-----:R-:W-:-:S02]  /*1f850*/  @!P2 IMAD.MOV.U32 R59, RZ, RZ, R106 ;  /* 0x000000ffff3ba224 */ /* 0x001fc400078e006a */
[----:B-1----:R-:W3:Y:S01]  /*1f860*/  LDL.LU R106, [R1+0x36c] ;  /* 0x00036c00016a7983 */ /* 0x002ee20000300800 */
[----:B------:R-:W-:Y:S01]  /*1f870*/  PRMT R61, RZ, 0x7610, R61 ;  /* 0x00007610ff3d7816 */ /* 0x000fe2000000003d */
[----:B------:R-:W-:Y:S01]  /*1f880*/  @!P2 IMAD.MOV.U32 R58, RZ, RZ, R102 ;  /* 0x000000ffff3aa224 */ /* 0x000fe200078e0066 */
[----:B--2---:R-:W-:Y:S01]  /*1f890*/  IADD3 R100, P3, PT, R36, R100, RZ ;  /* 0x0000006424647210 */ /* 0x004fe20007f7e0ff */
[----:B------:R-:W2:Y:S01]  /*1f8a0*/  LDL.LU R102, [R1+0x3a8] ;  /* 0x0003a80001667983 */ /* 0x000ea20000300800 */
[----:B------:R-:W-:-:S03]  /*1f8b0*/  PRMT R62, RZ, 0x7610, R62 ;  /* 0x00007610ff3e7816 */ /* 0x000fc6000000003e */
[----:B------:R0:W2:Y:S01]  /*1f8c0*/  @!P2 LDG.E.U8 R61, desc[UR18][R58.64] ;  /* 0x000000123a3da981 */ /* 0x0000a2000c1e1100 */
[----:B------:R-:W-:Y:S02]  /*1f8d0*/  PRMT R63, RZ, 0x7610, R63 ;  /* 0x00007610ff3f7816 */ /* 0x000fe4000000003f */
[C---:B----4-:R-:W-:Y:S02]  /*1f8e0*/  IADD3 R98, P5, PT, R36.reuse, R98, RZ ;  /* 0x0000006224627210 */ /* 0x050fe40007fbe0ff */
[----:B------:R-:W-:-:S03]  /*1f8f0*/  IADD3 R105, P4, PT, R36, R105, RZ ;  /* 0x0000006924697210 */ /* 0x000fc60007f9e0ff */
[----:B------:R1:W-:Y:S01]  /*1f900*/  STL [R1+0x328], R98 ;  /* 0x0003286201007387 */ /* 0x0003e20000100800 */
[----:B0-----:R-:W-:-:S03]  /*1f910*/  @!P2 IMAD.MOV.U32 R58, RZ, RZ, R98 ;  /* 0x000000ffff3aa224 */ /* 0x001fc600078e0062 */
[----:B------:R-:W-:Y:S04]  /*1f920*/  STL [R1+0x338], R100 ;  /* 0x0003386401007387 */ /* 0x000fe80000100800 */
[----:B------:R-:W-:Y:S01]  /*1f930*/  STL [R1+0x330], R105 ;  /* 0x0003306901007387 */ /* 0x000fe20000100800 */
[C---:B------:R-:W-:Y:S02]  /*1f940*/  IMAD.X R104, R38.reuse, 0x1, R104, P5 ;  /* 0x0000000126687824 */ /* 0x040fe400028e0668 */
[----:B------:R-:W-:-:S03]  /*1f950*/  IMAD.X R107, R38, 0x1, R107, P4 ;  /* 0x00000001266b7824 */ /* 0x000fc600020e066b */
[----:B------:R0:W-:Y:S01]  /*1f960*/  STL [R1+0x324], R104 ;  /* 0x0003246801007387 */ /* 0x0001e20000100800 */
[----:B------:R-:W-:-:S03]  /*1f970*/  @!P2 IMAD.MOV.U32 R59, RZ, RZ, R104 ;  /* 0x000000ffff3ba224 */ /* 0x000fc600078e0068 */
[----:B------:R4:W-:Y:S04]  /*1f980*/  STL [R1+0x32c], R107 ;  /* 0x00032c6b01007387 */ /* 0x0009e80000100800 */
[----:B-1----:R-:W2:Y:S04]  /*1f990*/  LDL.LU R98, [R1+0x378] ;  /* 0x0003780001627983 */ /* 0x002ea80000300800 */
[----:B0-----:R-:W2:Y:S01]  /*1f9a0*/  LDL.LU R104, [R1+0x380] ;  /* 0x0003800001687983 */ /* 0x001ea20000300800 */
[----:B------:R-:W-:-:S03]  /*1f9b0*/  IMAD.X R103, R38, 0x1, R103, P3 ;  /* 0x0000000126677824 */ /* 0x000fc600018e0667 */
[----:B------:R0:W2:Y:S04]  /*1f9c0*/  @!P2 LDG.E.U8 R62, desc[UR18][R58.64] ;  /* 0x000000123a3ea981 */ /* 0x0000a8000c1e1100 */
[----:B------:R1:W-:Y:S01]  /*1f9d0*/  STL [R1+0x334], R103 ;  /* 0x0003346701007387 */ /* 0x0003e20000100800 */
[----:B0-----:R-:W-:-:S03]  /*1f9e0*/  @!P2 IMAD.MOV.U32 R58, RZ, RZ, R105 ;  /* 0x000000ffff3aa224 */ /* 0x001fc600078e0069 */
[----:B------:R-:W2:Y:S01]  /*1f9f0*/  LDL.LU R105, [R1+0x374] ;  /* 0x0003740001697983 */ /* 0x000ea20000300800 */
[----:B------:R-:W-:-:S03]  /*1fa00*/  @!P2 IMAD.MOV.U32 R59, RZ, RZ, R107 ;  /* 0x000000ffff3ba224 */ /* 0x000fc600078e006b */
[----:B----4-:R-:W4:Y:S04]  /*1fa10*/  LDL.LU R107, [R1+0x37c] ;  /* 0x00037c00016b7983 */ /* 0x010f280000300800 */
[----:B------:R0:W4:Y:S01]  /*1fa20*/  @!P2 LDG.E.U8 R63, desc[UR18][R58.64] ;  /* 0x000000123a3fa981 */ /* 0x000122000c1e1100 */
[----:B------:R-:W-:Y:S02]  /*1fa30*/  PRMT R64, RZ, 0x7610, R64 ;  /* 0x00007610ff407816 */ /* 0x000fe40000000040 */
[----:B------:R-:W-:Y:S01]  /*1fa40*/  IADD3 R101, P3, PT, R36, R101, RZ ;  /* 0x0000006524657210 */ /* 0x000fe20007f7e0ff */
[----:B0-----:R-:W-:Y:S02]  /*1fa50*/  @!P2 IMAD.MOV.U32 R59, RZ, RZ, R103 ;  /* 0x000000ffff3ba224 */ /* 0x001fe400078e0067 */
[----:B-1----:R-:W4:Y:S01]  /*1fa60*/  LDL.LU R103, [R1+0x3a4] ;  /* 0x0003a40001677983 */ /* 0x002f220000300800 */
[----:B------:R-:W-:-:S03]  /*1fa70*/  @!P2 IMAD.MOV.U32 R58, RZ, RZ, R100 ;  /* 0x000000ffff3aa224 */ /* 0x000fc600078e0064 */
        /* <DEDUP_REMOVED lines=8> */
[----:B------:R-:W-:Y:S04]  /*1fb00*/  STL [R1+0x370], R101 ;  /* 0x0003706501007387 */ /* 0x000fe80000100800 */
[----:B------:R-:W-:Y:S01]  /*1fb10*/  STL [R1+0x368], R109 ;  /* 0x0003686d01007387 */ /* 0x000fe20000100800 */
[C---:B---3--:R-:W-:Y:S02]  /*1fb20*/  IMAD.X R108, R38.reuse, 0x1, R108, P5 ;  /* 0x00000001266c7824 */ /* 0x048fe400028e066c */
[----:B------:R-:W-:-:S03]  /*1fb30*/  IMAD.X R113, R38, 0x1, R113, P4 ;  /* 0x0000000126717824 */ /* 0x000fc600020e0671 */
[----:B------:R0:W-:Y:S01]  /*1fb40*/  STL [R1+0x33c], R108 ;  /* 0x00033c6c01007387 */ /* 0x0001e20000100800 */
[----:B------:R-:W-:-:S03]  /*1fb50*/  @!P2 IMAD.MOV.U32 R59, RZ, RZ, R108 ;  /* 0x000000ffff3ba224 */ /* 0x000fc600078e006c */
[----:B------:R3:W-:Y:S04]  /*1fb60*/  STL [R1+0x364], R113 ;  /* 0x0003647101007387 */ /* 0x0007e80000100800 */
[----:B-1----:R-:W4:Y:S04]  /*1fb70*/  LDL.LU R99, [R1+0x3b0] ;  /* 0x0003b00001637983 */ /* 0x002f280000300800 */
[----:B0-----:R-:W4:Y:S01]  /*1fb80*/  LDL.LU R108, [R1+0x3b8] ;  /* 0x0003b800016c7983 */ /* 0x001f220000300800 */
[----:B------:R-:W-:-:S03]  /*1fb90*/  IMAD.X R106, R38, 0x1, R106, P3 ;  /* 0x00000001266a7824 */ /* 0x000fc600018e066a */
[----:B------:R0:W4:Y:S04]  /*1fba0*/  @!P2 LDG.E.U8 R65, desc[UR18][R58.64] ;  /* 0x000000123a41a981 */ /* 0x000128000c1e1100 */
[----:B------:R1:W-:Y:S01]  /*1fbb0*/  STL [R1+0x36c], R106 ;  /* 0x00036c6a01007387 */ /* 0x0003e20000100800 */
[----:B0-----:R-:W-:Y:S02]  /*1fbc0*/  @!P2 IMAD.MOV.U32 R58, RZ, RZ, R109 ;  /* 0x000000ffff3aa224 */ /* 0x001fe400078e006d */
[----:B------:R-:W-:Y:S01]  /*1fbd0*/  @!P2 IMAD.MOV.U32 R59, RZ, RZ, R113 ;  /* 0x000000ffff3ba224 */ /* 0x000fe200078e0071 */
[----:B------:R-:W4:Y:S04]  /*1fbe0*/  LDL.LU R109, [R1+0x3ac] ;  /* 0x0003ac00016d7983 */ /* 0x000f280000300800 */
[----:B---3--:R-:W3:Y:S04]  /*1fbf0*/  LDL.LU R113, [R1+0x3b4] ;  /* 0x0003b40001717983 */ /* 0x008ee80000300800 */
        /* <DEDUP_REMOVED lines=10> */
[C---:B------:R-:W-:Y:S02]  /*1fca0*/  IADD3 R98, P5, PT, R36.reuse, R98, RZ ;  /* 0x0000006224627210 */ /* 0x040fe40007fbe0ff */
[----:B------:R-:W-:-:S03]  /*1fcb0*/  IADD3 R104, P4, PT, R36, R104, RZ ;  /* 0x0000006824687210 */ /* 0x000fc60007f9e0ff */
[----:B0-----:R-:W-:Y:S01]  /*1fcc0*/  @!P2 IMAD.MOV.U32 R58, RZ, RZ, R98 ;  /* 0x000000ffff3aa224 */ /* 0x001fe200078e0062 */
[----:B------:R0:W-:Y:S04]  /*1fcd0*/  STL [R1+0x378], R98 ;  /* 0x0003786201007387 */ /* 0x0001e80000100800 */
[----:B------:R-:W-:Y:S01]  /*1fce0*/  STL [R1+0x3a8], R102 ;  /* 0x0003a86601007387 */ /* 0x000fe20000100800 */
[----:B------:R-:W-:-:S04]  /*1fcf0*/  IMAD.X R105, R38, 0x1, R105, P5 ;  /* 0x0000000126697824 */ /* 0x000fc800028e0669 */
[----:B------:R-:W-:Y:S02]  /*1fd00*/  @!P2 IMAD.MOV.U32 R59, RZ, RZ, R105 ;  /* 0x000000ffff3ba224 */ /* 0x000fe400078e0069 */
[C---:B----4-:R-:W-:Y:S01]  /*1fd10*/  IMAD.X R107, R38.reuse, 0x1, R107, P4 ;  /* 0x00000001266b7824 */ /* 0x050fe200020e066b */
[----:B------:R-:W-:Y:S04]  /*1fd20*/  STL [R1+0x380], R104 ;  /* 0x0003806801007387 */ /* 0x000fe80000100800 */
[----:B------:R1:W4:Y:S04]  /*1fd30*/  @!P2 LDG.E.U8 R68, desc[UR18][R58.64] ;  /* 0x000000123a44a981 */ /* 0x000328000c1e1100 */
[----:B------:R0:W-:Y:S04]  /*1fd40*/  STL [R1+0x374], R105 ;  /* 0x0003746901007387 */ /* 0x0001e80000100800 */
[----:B------:R0:W-:Y:S01]  /*1fd50*/  STL [R1+0x37c], R107 ;  /* 0x00037c6b01007387 */ /* 0x0001e20000100800 */
[----:B------:R-:W-:-:S02]  /*1fd60*/  IMAD.X R103, R38, 0x1, R103, P3 ;  /* 0x0000000126677824 */ /* 0x000fc400018e0667 */
[----:B-1----:R-:W-:Y:S01]  /*1fd70*/  @!P2 IMAD.MOV.U32 R58, RZ, RZ, R104 ;  /* 0x000000ffff3aa224 */ /* 0x002fe200078e0068 */
[----:B0-----:R-:W4:Y:S01]  /*1fd80*/  LDL.LU R98, [R1+0x3e8] ;  /* 0x0003e80001627983 */ /* 0x001f220000300800 */
[----:B------:R-:W-:-:S03]  /*1fd90*/  @!P2 IMAD.MOV.U32 R59, RZ, RZ, R107 ;  /* 0x000000ffff3ba224 */ /* 0x000fc600078e006b */
[----:B------:R-:W4:Y:S04]  /*1fda0*/  LDL.LU R105, [R1+0x3f0] ;  /* 0x0003f00001697983 */ /* 0x000f280000300800 */
[----:B------:R0:W4:Y:S04]  /*1fdb0*/  @!P2 LDG.E.U8 R69, desc[UR18][R58.64] ;  /* 0x000000123a45a981 */ /* 0x000128000c1e1100 */
[----:B------:R1:W-:Y:S01]  /*1fdc0*/  STL [R1+0x3a4], R103 ;  /* 0x0003a46701007387 */ /* 0x0003e20000100800 */
[----:B0-----:R-:W-:-:S03]  /*1fdd0*/  @!P2 IMAD.MOV.U32 R58, RZ, RZ, R102 ;  /* 0x000000ffff3aa224 */ /* 0x001fc600078e0066 */
[----:B------:R-:W4:Y:S04]  /*1fde0*/  LDL.LU R102, [R1+0x3e4] ;  /* 0x0003e40001667983 */ /* 0x000f280000300800 */
[----:B------:R-:W4:Y:S01]  /*1fdf0*/  LDL.LU R107, [R1+0x3ec] ;  /* 0x0003ec00016b7983 */ /* 0x000f220000300800 */
[----:B------:R-:W-:-:S03]  /*1fe00*/  @!P2 IMAD.MOV.U32 R59, RZ, RZ, R103 ;  /* 0x000000ffff3ba224 */ /* 0x000fc600078e0067 */
[----:B-1----:R-:W4:Y:S01]  /*1fe10*/  LDL.LU R103, [R1+0x3f4] ;  /* 0x0003f40001677983 */ /* 0x002f220000300800 */
[----:B------:R-:W-:Y:S02]  /*1fe20*/  PRMT R70, RZ, 0x7610, R70 ;  /* 0x00007610ff467816 */ /* 0x000fe40000000046 */
        /* <DEDUP_REMOVED lines=11> */
[C---:B------:R-:W-:Y:S02]  /*1fee0*/  IMAD.X R109, R38.reuse, 0x1, R109, P5 ;  /* 0x00000001266d7824 */ /* 0x040fe400028e066d */
[----:B---3--:R-:W-:-:S03]  /*1fef0*/  IMAD.X R113, R38, 0x1, R113, P4 ;  /* 0x0000000126717824 */ /* 0x008fc600020e0671 */
        /* <DEDUP_REMOVED lines=32> */
[----:B------:R-:W-:Y:S02]  /*20100*/  @!P2 IMAD.MOV.U32 R59, RZ, RZ, R102 ;  /* 0x000000ffff3ba224 */ /* 0x000fe400078e0066 */
[----:B------:R-:W-:Y:S01]  /*20110*/  IMAD.X R103, R38, 0x1, R103, P3 ;  /* 0x0000000126677824 */ /* 0x000fe200018e0667 */
[----:B------:R4:W-:Y:S04]  /*20120*/  STL [R1+0x3ec], R107 ;  /* 0x0003ec6b01007387 */ /* 0x0009e80000100800 */
[----:B-1----:R-:W2:Y:S04]  /*20130*/  LDL.LU R98, [R1+0x438] ;  /* 0x0004380001627983 */ /* 0x002ea80000300800 */
[----:B------:R1:W2:Y:S04]  /*20140*/  @!P2 LDG.E.U8 R74, desc[UR18][R58.64] ;  /* 0x000000123a4aa981 */ /* 0x0002a8000c1e1100 */
[----:B0-----:R-:W2:Y:S04]  /*20150*/  LDL.LU R102, [R1+0x440] ;  /* 0x0004400001667983 */ /* 0x001ea80000300800 */
[----:B------:R0:W-:Y:S01]  /*20160*/  STL [R1+0x3f4], R103 ;  /* 0x0003f46701007387 */ /* 0x0001e20000100800 */
[----:B-1----:R-:W-:-:S02]  /*20170*/  @!P2 IMAD.MOV.U32 R58, RZ, RZ, R105 ;  /* 0x000000ffff3aa224 */ /* 0x002fc400078e0069 */
[----:B------:R-:W-:Y:S02]  /*20180*/  @!P2 IMAD.MOV.U32 R59, RZ, RZ, R107 ;  /* 0x000000ffff3ba224 */ /* 0x000fe400078e006b */
[----:B----4-:R-:W4:Y:S04]  /*20190*/  LDL.LU R107, [R1+0x434] ;  /* 0x00043400016b7983 */ /* 0x010f280000300800 */
[----:B------:R1:W4:Y:S04]  /*201a0*/  @!P2 LDG.E.U8 R75, desc[UR18][R58.64] ;  /* 0x000000123a4ba981 */ /* 0x000328000c1e1100 */
[----:B------:R-:W4:Y:S01]  /*201b0*/  LDL.LU R105, [R1+0x43c] ;  /* 0x00043c0001697983 */ /* 0x000f220000300800 */
[----:B-1----:R-:W-:-:S03]  /*201c0*/  @!P2 IMAD.MOV.U32 R59, RZ, RZ, R103 ;  /* 0x000000ffff3ba224 */ /* 0x002fc600078e0067 */
[----:B0-----:R-:W4:Y:S01]  /*201d0*/  LDL.LU R103, [R1+0x464] ;  /* 0x0004640001677983 */ /* 0x001f220000300800 */
[----:B------:R-:W-:Y:S01]  /*201e0*/  @!P2 IMAD.MOV.U32 R58, RZ, RZ, R101 ;  /* 0x000000ffff3aa224 */ /* 0x000fe200078e0065 */
[----:B------:R-:W-:Y:S02]  /*201f0*/  IADD3 R104, P3, PT, R36, R104, RZ ;  /* 0x0000006824687210 */ /* 0x000fe40007f7e0ff */
[----:B------:R-:W4:Y:S01]  /*20200*/  LDL.LU R101, [R1+0x4e8] ;  /* 0x0004e80001657983 */ /* 0x000f220000300800 */
[----:B------:R-:W-:-:S03]  /*20210*/  PRMT R77, RZ, 0x7610, R77 ;  /* 0x00007610ff4d7816 */ /* 0x000fc6000000004d */
[----:B------:R0:W4:Y:S01]  /*20220*/  @!P2 LDG.E.U8 R76, desc[UR18][R58.64] ;  /* 0x000000123a4ca981 */ /* 0x000122000c1e1100 */
[-C--:B------:R-:W-:Y:S02]  /*20230*/  @!P2 LOP3.LUT R83, R83, R82.reuse, RZ, 0x3c, !PT ;  /* 0x000000525353a212 */ /* 0x080fe400078e3cff */
[----:B------:R-:W-:Y:S02]  /*20240*/  PRMT R78, RZ, 0x7610, R78 ;  /* 0x00007610ff4e7816 */ /* 0x000fe4000000004e */
[C---:B------:R-:W-:Y:S02]  /*20250*/  @!P2 LOP3.LUT R82, R83.reuse, R82, RZ, 0x3c, !PT ;  /* 0x000000525352a212 */ /* 0x040fe400078e3cff */
[----:B------:R-:W-:Y:S02]  /*20260*/  PRMT R84, RZ, 0x7610, R84 ;  /* 0x00007610ff547816 */ /* 0x000fe40000000054 */
[----:B------:R-:W-:-:S05]  /*20270*/  @!P2 LOP3.LUT R83, R83, R82, RZ, 0x3c, !PT ;  /* 0x000000525353a212 */ /* 0x000fca00078e3cff */
[----:B------:R-:W4:Y:S01]  /*20280*/  @!P2 LDG.E.U8 R84, desc[UR18][R82.64] ;  /* 0x000000125254a981 */ /* 0x000f22000c1e1100 */
[C---:B------:R-:W-:Y:S02]  /*20290*/  IADD3 R99, P5, PT, R36.reuse, R99, RZ ;  /* 0x0000006324637210 */ /* 0x040fe40007fbe0ff */
[----:B------:R-:W-:-:S03]  /*202a0*/  IADD3 R109, P4, PT, R36, R109, RZ ;  /* 0x0000006d246d7210 */ /* 0x000fc60007f9e0ff */
[----:B------:R-:W-:Y:S01]  /*202b0*/  STL [R1+0x400], R99 ;  /* 0x0004006301007387 */ /* 0x000fe20000100800 */
[----:B0-----:R-:W-:-:S03]  /*202c0*/  @!P2 IMAD.MOV.U32 R58, RZ, RZ, R99 ;  /* 0x000000ffff3aa224 */ /* 0x001fc600078e0063 */
[----:B------:R-:W-:Y:S04]  /*202d0*/  STL [R1+0x430], R104 ;  /* 0x0004306801007387 */ /* 0x000fe80000100800 */
[----:B------:R-:W-:Y:S01]  /*202e0*/  STL [R1+0x428], R109 ;  /* 0x0004286d01007387 */ /* 0x000fe20000100800 */
[C---:B------:R-:W-:Y:S02]  /*202f0*/  IMAD.X R108, R38.reuse, 0x1, R108, P5 ;  /* 0x00000001266c7824 */ /* 0x040fe400028e066c */
[----:B---3--:R-:W-:-:S03]  /*20300*/  IMAD.X R113, R38, 0x1, R113, P4 ;  /* 0x0000000126717824 */ /* 0x008fc600020e0671 */
[----:B------:R0:W-:Y:S01]  /*20310*/  STL [R1+0x3fc], R108 ;  /* 0x0003fc6c01007387 */ /* 0x0001e20000100800 */
[----:B------:R-:W-:-:S03]  /*20320*/  @!P2 IMAD.MOV.U32 R59, RZ, RZ, R108 ;  /* 0x000000ffff3ba224 */ /* 0x000fc600078e006c */
[----:B------:R-:W-:Y:S04]  /*20330*/  STL [R1+0x424], R113 ;  /* 0x0004247101007387 */ /* 0x000fe80000100800 */
[----:B------:R1:W3:Y:S04]  /*20340*/  @!P2 LDG.E.U8 R77, desc[UR18][R58.64] ;  /* 0x000000123a4da981 */ /* 0x0002e8000c1e1100 */
[----:B0-----:R-:W3:Y:S01]  /*20350*/  LDL.LU R108, [R1+0x470] ;  /* 0x00047000016c7983 */ /* 0x001ee20000300800 */
[----:B------:R-:W-:-:S03]  /*20360*/  IMAD.X R106, R38, 0x1, R106, P3 ;  /* 0x00000001266a7824 */ /* 0x000fc600018e066a */
[----:B------:R-:W3:Y:S01]  /*20370*/  LDL.LU R99, [R1+0x4a8] ;  /* 0x0004a80001637983 */ /* 0x000ee20000300800 */
[----:B-1----:R-:W-:Y:S02]  /*20380*/  @!P2 IMAD.MOV.U32 R58, RZ, RZ, R109 ;  /* 0x000000ffff3aa224 */ /* 0x002fe400078e006d */
[----:B------:R-:W-:Y:S01]  /*20390*/  @!P2 IMAD.MOV.U32 R59, RZ, RZ, R113 ;  /* 0x000000ffff3ba224 */ /* 0x000fe200078e0071 */
[----:B------:R0:W-:Y:S04]  /*203a0*/  STL [R1+0x42c], R106 ;  /* 0x00042c6a01007387 */ /* 0x0001e80000100800 */
[----:B------:R-:W3:Y:S04]  /*203b0*/  LDL.LU R109, [R1+0x46c] ;  /* 0x00046c00016d7983 */ /* 0x000ee80000300800 */
[----:B------:R1:W3:Y:S02]  /*203c0*/  @!P2 LDG.E.U8 R78, desc[UR18][R58.64] ;  /* 0x000000123a4ea981 */ /* 0x0002e4000c1e1100 */
[----:B-1----:R-:W-:-:S02]  /*203d0*/  @!P2 IMAD.MOV.U32 R59, RZ, RZ, R106 ;  /* 0x000000ffff3ba224 */ /* 0x002fc400078e006a */
[----:B------:R-:W-:Y:S01]  /*203e0*/  @!P2 IMAD.MOV.U32 R58, RZ, RZ, R104 ;  /* 0x000000ffff3aa224 */ /* 0x000fe200078e0068 */
[----:B0-----:R-:W3:Y:S04]  /*203f0*/  LDL.LU R106, [R1+0x4a4] ;  /* 0x0004a400016a7983 */ /* 0x001ee80000300800 */
[----:B------:R-:W3:Y:S01]  /*20400*/  LDL.LU R104, [R1+0x4e4] ;  /* 0x0004e40001687983 */ /* 0x000ee20000300800 */
[----:B------:R-:W-:Y:S02]  /*20410*/  PRMT R79, RZ, 0x7610, R79 ;  /* 0x00007610ff4f7816 */ /* 0x000fe4000000004f */
[----:B--2---:R-:W-:Y:S02]  /*20420*/  IADD3 R100, P3, PT, R36, R100, RZ ;  /* 0x0000006424647210 */ /* 0x004fe40007f7e0ff */
[----:B------:R-:W-:-:S02]  /*20430*/  PRMT R80, RZ, 0x7610, R80 ;  /* 0x00007610ff507816 */ /* 0x000fc40000000050 */
[----:B------:R0:W2:Y:S01]  /*20440*/  @!P2 LDG.E.U8 R79, desc[UR18][R58.64] ;  /* 0x000000123a4fa981 */ /* 0x0000a2000c1e1100 */
[----:B------:R-:W-:Y:S02]  /*20450*/  PRMT R81, RZ, 0x7610, R81 ;  /* 0x00007610ff517816 */ /* 0x000fe40000000051 */
[----:B------:R-:W-:Y:S02]  /*20460*/  PRMT R82, RZ, 0x7610, R82 ;  /* 0x00007610ff527816 */ /* 0x000fe40000000052 */
[C---:B------:R-:W-:Y:S02]  /*20470*/  IADD3 R98, P5, PT, R36.reuse, R98, RZ ;  /* 0x0000006224627210 */ /* 0x040fe40007fbe0ff */
[----:B------:R-:W-:-:S03]  /*20480*/  IADD3 R102, P4, PT, R36, R102, RZ ;  /* 0x0000006624667210 */ /* 0x000fc60007f9e0ff */
[----:B------:R1:W-:Y:S01]  /*20490*/  STL [R1+0x438], R98 ;  /* 0x0004386201007387 */ /* 0x0003e20000100800 */
[----:B0-----:R-:W-:-:S03]  /*204a0*/  @!P2 IMAD.MOV.U32 R58, RZ, RZ, R98 ;  /* 0x000000ffff3aa224 */ /* 0x001fc600078e0062 */
[----:B------:R-:W-:Y:S01]  /*204b0*/  STL [R1+0x468], R100 ;  /* 0x0004686401007387 */ /* 0x000fe20000100800 */
[----:B----4-:R-:W-:-:S03]  /*204c0*/  IMAD.X R107, R38, 0x1, R107, P5 ;  /* 0x00000001266b7824 */ /* 0x010fc600028e066b */
[----:B------:R-:W-:Y:S01]  /*204d0*/  STL [R1+0x440], R102 ;  /* 0x0004406601007387 */ /* 0x000fe20000100800 */
[----:B------:R-:W-:Y:S02]  /*204e0*/  @!P2 IMAD.MOV.U32 R59, RZ, RZ, R107 ;  /* 0x000000ffff3ba224 */ /* 0x000fe400078e006b */
[C---:B------:R-:W-:Y:S01]  /*204f0*/  IMAD.X R105, R38.reuse, 0x1, R105, P4 ;  /* 0x0000000126697824 */ /* 0x040fe200020e0669 */
[----:B------:R-:W-:Y:S04]  /*20500*/  STL [R1+0x434], R107 ;  /* 0x0004346b01007387 */ /* 0x000fe80000100800 */
[----:B------:R0:W-:Y:S01]  /*20510*/  STL [R1+0x43c], R105 ;  /* 0x00043c6901007387 */ /* 0x0001e20000100800 */
[----:B------:R-:W-:-:S03]  /*20520*/  IMAD.X R103, R38, 0x1, R103, P3 ;  /* 0x0000000126677824 */ /* 0x000fc600018e0667 */
[----:B-1----:R-:W4:Y:S04]  /*20530*/  LDL.LU R98, [R1+0x4b0] ;  /* 0x0004b00001627983 */ /* 0x002f280000300800 */
[----:B------:R1:W2:Y:S04]  /*20540*/  @!P2 LDG.E.U8 R80, desc[UR18][R58.64] ;  /* 0x000000123a50a981 */ /* 0x0002a8000c1e1100 */
[----:B------:R0:W-:Y:S01]  /*20550*/  STL [R1+0x464], R103 ;  /* 0x0004646701007387 */ /* 0x0001e20000100800 */
[----:B-1----:R-:W-:Y:S02]  /*20560*/  @!P2 IMAD.MOV.U32 R58, RZ, RZ, R102 ;  /* 0x000000ffff3aa224 */ /* 0x002fe400078e0066 */
[----:B------:R-:W-:-:S02]  /*20570*/  @!P2 IMAD.MOV.U32 R59, RZ, RZ, R105 ;  /* 0x000000ffff3ba224 */ /* 0x000fc400078e0069 */
[----:B0-----:R-:W2:Y:S04]  /*20580*/  LDL.LU R105, [R1+0x520] ;  /* 0x0005200001697983 */ /* 0x001ea80000300800 */
[----:B------:R-:W2:Y:S04]  /*20590*/  LDL.LU R102, [R1+0x478] ;  /* 0x0004780001667983 */ /* 0x000ea80000300800 */
[----:B------:R0:W2:Y:S04]  /*205a0*/  @!P2 LDG.E.U8 R81, desc[UR18][R58.64] ;  /* 0x000000123a51a981 */ /* 0x0000a8000c1e1100 */
[----:B------:R-:W2:Y:S01]  /*205b0*/  LDL.LU R107, [R1+0x51c] ;  /* 0x00051c00016b7983 */ /* 0x000ea20000300800 */
[----:B0-----:R-:W-:-:S02]  /*205c0*/  @!P2 IMAD.MOV.U32 R59, RZ, RZ, R103 ;  /* 0x000000ffff3ba224 */ /* 0x001fc400078e0067 */
[----:B------:R-:W-:Y:S01]  /*205d0*/  @!P2 IMAD.MOV.U32 R58, RZ, RZ, R100 ;  /* 0x000000ffff3aa224 */ /* 0x000fe200078e0064 */
[----:B------:R-:W2:Y:S04]  /*205e0*/  LDL.LU R103, [R1+0x474] ;  /* 0x0004740001677983 */ /* 0x000ea80000300800 */
[----:B------:R-:W2:Y:S01]  /*205f0*/  LDL.LU R100, [R1+0x4ac] ;  /* 0x0004ac0001647983 */ /* 0x000ea20000300800 */
[----:B------:R-:W-:Y:S02]  /*20600*/  IADD3 R101, P3, PT, R36, R101, RZ ;  /* 0x0000006524657210 */ /* 0x000fe40007f7e0ff */
[----:B------:R-:W-:Y:S01]  /*20610*/  PRMT R83, RZ, 0x7610, R83 ;  /* 0x00007610ff537816 */ /* 0x000fe20000000053 */
[----:B------:R0:W2:Y:S04]  /*20620*/  @!P2 LDG.E.U8 R82, desc[UR18][R58.64] ;  /* 0x000000123a52a981 */ /* 0x0000a8000c1e1100 */
        /* <DEDUP_REMOVED lines=10> */
[----:B------:R1:W-:Y:S02]  /*206d0*/  STS.U8 [R31+UR9+0xda00], R84 ;  /* 0x00da00541f007988 */ /* 0x0003e40008000009 */
[----:B-1----:R-:W-:-:S02]  /*206e0*/  PRMT R84, RZ, 0x7610, R84 ;  /* 0x00007610ff547816 */ /* 0x002fc40000000054 */
[----:B------:R-:W-:Y:S01]  /*206f0*/  STS.U8 [R31+UR9+0xd600], R116 ;  /* 0x00d600741f007988 */ /* 0x000fe20008000009 */
[C---:B---3--:R-:W-:Y:S02]  /*20700*/  IADD3 R108, P5, PT, R36.reuse, R108, RZ ;  /* 0x0000006c246c7210 */ /* 0x048fe40007fbe0ff */
[----:B------:R-:W-:-:S03]  /*20710*/  IADD3 R99, P4, PT, R36, R99, RZ ;  /* 0x0000006324637210 */ /* 0x000fc60007f9e0ff */
[----:B0-----:R-:W-:Y:S01]  /*20720*/  @!P2 IMAD.MOV.U32 R58, RZ, RZ, R108 ;  /* 0x000000ffff3aa224 */ /* 0x001fe200078e006c */
[----:B------:R-:W-:Y:S01]  /*20730*/  STL [R1+0x470], R108 ;  /* 0x0004706c01007387 */ /* 0x000fe20000100800 */
[----:B------:R-:W-:-:S03]  /*20740*/  IMAD.X R109, R38, 0x1, R109, P5 ;  /* 0x00000001266d7824 */ /* 0x000fc600028e066d */
[----:B------:R-:W-:Y:S01]  /*20750*/  STL [R1+0x4e8], R101 ;  /* 0x0004e86501007387 */ /* 0x000fe20000100800 */
[----:B------:R-:W-:-:S03]  /*20760*/  @!P2 IMAD.MOV.U32 R59, RZ, RZ, R109 ;  /* 0x000000ffff3ba224 */ /* 0x000fc600078e006d */
[----:B------:R0:W-:Y:S04]  /*20770*/  STL [R1+0x4a8], R99 ;  /* 0x0004a86301007387 */ /* 0x0001e80000100800 */
[----:B------:R-:W-:Y:S04]  /*20780*/  STL [R1+0x46c], R109 ;  /* 0x00046c6d01007387 */ /* 0x000fe80000100800 */
[----:B------:R1:W3:Y:S01]  /*20790*/  @!P2 LDG.E.U8 R83, desc[UR18][R58.64] ;  /* 0x000000123a53a981 */ /* 0x0002e2000c1e1100 */
[C---:B------:R-:W-:Y:S02]  /*207a0*/  IMAD.X R106, R38.reuse, 0x1, R106, P4 ;  /* 0x00000001266a7824 */ /* 0x040fe400020e066a */
[----:B------:R-:W-:-:S03]  /*207b0*/  IMAD.X R104, R38, 0x1, R104, P3 ;  /* 0x0000000126687824 */ /* 0x000fc600018e0668 */
[----:B------:R0:W-:Y:S01]  /*207c0*/  STL [R1+0x4a4], R106 ;  /* 0x0004a46a01007387 */ /* 0x0001e20000100800 */
[----:B-1----:R-:W-:Y:S02]  /*207d0*/  @!P2 IMAD.MOV.U32 R58, RZ, RZ, R99 ;  /* 0x000000ffff3aa224 */ /* 0x002fe400078e0063 */
[----:B------:R-:W-:Y:S01]  /*207e0*/  @!P2 IMAD.MOV.U32 R59, RZ, RZ, R106 ;  /* 0x000000ffff3ba224 */ /* 0x000fe200078e006a */
[----:B------:R1:W-:Y:S04]  /*207f0*/  STL [R1+0x4e4], R104 ;  /* 0x0004e46801007387 */ /* 0x0003e80000100800 */
[----:B0-----:R-:W3:Y:S04]  /*20800*/  LDL.LU R99, [R1+0x4f0] ;  /* 0x0004f00001637983 */ /* 0x001ee80000300800 */
[----:B------:R-:W3:Y:S04]  /*20810*/  LDL.LU R115, [R1+0x248] ;  /* 0x0002480001737983 */ /* 0x000ee80000300800 */
[----:B------:R0:W3:Y:S04]  /*20820*/  @!P2 LDG.E.U8 R84, desc[UR18][R58.64] ;  /* 0x000000123a54a981 */ /* 0x0000e8000c1e1100 */
[----:B------:R-:W3:Y:S01]  /*20830*/  LDL.LU R113, [R1+0x4b8] ;  /* 0x0004b80001717983 */ /* 0x000ee20000300800 */
[----:B0-----:R-:W-:-:S03]  /*20840*/  @!P2 IMAD.MOV.U32 R58, RZ, RZ, R101 ;  /* 0x000000ffff3aa224 */ /* 0x001fc600078e0065 */
[----:B------:R-:W3:Y:S04]  /*20850*/  LDL.LU R101, [R1+0x4ec] ;  /* 0x0004ec0001657983 */ /* 0x000ee80000300800 */
[----:B------:R-:W3:Y:S01]  /*20860*/  LDL.LU R116, [R1+0x244] ;  /* 0x0002440001747983 */ /* 0x000ee20000300800 */
[----:B------:R-:W-:-:S03]  /*20870*/  @!P2 IMAD.MOV.U32 R59, RZ, RZ, R104 ;  /* 0x000000ffff3ba224 */ /* 0x000fc600078e0068 */
[----:B------:R-:W3:Y:S04]  /*20880*/  LDL.LU R114, [R1+0x4b4] ;  /* 0x0004b40001727983 */ /* 0x000ee80000300800 */
[----:B------:R-:W3:Y:S04]  /*20890*/  LDL.LU R108, [R1+0x4f8] ;  /* 0x0004f800016c7983 */ /* 0x000ee80000300800 */
[----:B------:R-:W3:Y:S04]  /*208a0*/  LDL.LU R106, [R1+0x23c] ;  /* 0x00023c00016a7983 */ /* 0x000ee80000300800 */
[----:B-1----:R-:W3:Y:S01]  /*208b0*/  LDL.LU R104, [R1+0x480] ;  /* 0x0004800001687983 */ /* 0x002ee20000300800 */
[----:B------:R-:W-:-:S02]  /*208c0*/  PRMT R85, RZ, 0x7610, R85 ;  /* 0x00007610ff557816 */ /* 0x000fc40000000055 */
[----:B------:R-:W-:-:S04]  /*208d0*/  PRMT R87, RZ, 0x7610, R87 ;  /* 0x00007610ff577816 */ /* 0x000fc80000000057 */
[----:B------:R0:W3:Y:S01]  /*208e0*/  @!P2 LDG.E.U8 R85, desc[UR18][R58.64] ;  /* 0x000000123a55a981 */ /* 0x0000e2000c1e1100 */
[----:B------:R-:W-:Y:S02]  /*208f0*/  PRMT R86, RZ, 0x7610, R86 ;  /* 0x00007610ff567816 */ /* 0x000fe40000000056 */
[C---:B----4-:R-:W-:Y:S02]  /*20900*/  IADD3 R98, P4, PT, R36.reuse, R98, RZ ;  /* 0x0000006224627210 */ /* 0x050fe40007f9e0ff */
[C---:B--2---:R-:W-:Y:S02]  /*20910*/  IADD3 R105, P3, PT, R36.reuse, R105, RZ ;  /* 0x0000006924697210 */ /* 0x044fe40007f7e0ff */
[----:B------:R-:W-:-:S03]  /*20920*/  IADD3 R102, P5, PT, R36, R102, RZ ;  /* 0x0000006624667210 */ /* 0x000fc60007fbe0ff */
[----:B------:R-:W-:Y:S04]  /*20930*/  STL [R1+0x520], R105 ;  /* 0x0005206901007387 */ /* 0x000fe80000100800 */
[----:B------:R-:W-:Y:S01]  /*20940*/  STL [R1+0x4b0], R98 ;  /* 0x0004b06201007387 */ /* 0x000fe20000100800 */
[----:B------:R-:W-:-:S03]  /*20950*/  IMAD.X R107, R38, 0x1, R107, P3 ;  /* 0x00000001266b7824 */ /* 0x000fc600018e066b */
[----:B------:R-:W-:Y:S04]  /*20960*/  STL [R1+0x478], R102 ;  /* 0x0004786601007387 */ /* 0x000fe80000100800 */
[----:B------:R1:W-:Y:S01]  /*20970*/  STL [R1+0x51c], R107 ;  /* 0x00051c6b01007387 */ /* 0x0003e20000100800 */
[C---:B------:R-:W-:Y:S02]  /*20980*/  IMAD.X R103, R38.reuse, 0x1, R103, P5 ;  /* 0x0000000126677824 */ /* 0x040fe400028e0667 */
[----:B------:R-:W-:-:S03]  /*20990*/  IMAD.X R100, R38, 0x1, R100, P4 ;  /* 0x0000000126647824 */ /* 0x000fc600020e0664 */
[----:B------:R2:W-:Y:S04]  /*209a0*/  STL [R1+0x474], R103 ;  /* 0x0004746701007387 */ /* 0x0005e80000100800 */
[----:B------:R4:W-:Y:S04]  /*209b0*/  STL [R1+0x4ac], R100 ;  /* 0x0004ac6401007387 */ /* 0x0009e80000100800 */
[----:B------:R-:W3:Y:S01]  /*209c0*/  LDL.LU R109, [R1+0x4f4] ;  /* 0x0004f400016d7983 */ /* 0x000ee20000300800 */
[----:B0-----:R-:W-:Y:S02]  /*209d0*/  @!P2 IMAD.MOV.U32 R58, RZ, RZ, R105 ;  /* 0x000000ffff3aa224 */ /* 0x001fe400078e0069 */
[----:B------:R-:W-:-:S02]  /*209e0*/  @!P2 IMAD.MOV.U32 R59, RZ, RZ, R107 ;  /* 0x000000ffff3ba224 */ /* 0x000fc400078e006b */
[----:B-1----:R-:W3:Y:S04]  /*209f0*/  LDL.LU R107, [R1+0x238] ;  /* 0x00023800016b7983 */ /* 0x002ee80000300800 */
[----:B------:R0:W3:Y:S04]  /*20a00*/  @!P2 LDG.E.U8 R87, desc[UR18][R58.64] ;  /* 0x000000123a57a981 */ /* 0x0000e8000c1e1100 */
[----:B------:R-:W3:Y:S01]  /*20a10*/  LDL.LU R105, [R1+0x47c] ;  /* 0x00047c0001697983 */ /* 0x000ee20000300800 */
[----:B0-----:R-:W-:Y:S02]  /*20a20*/  @!P2 IMAD.MOV.U32 R58, RZ, RZ, R102 ;  /* 0x000000ffff3aa224 */ /* 0x001fe400078e0066 */
[----:B------:R-:W-:-:S02]  /*20a30*/  @!P2 IMAD.MOV.U32 R59, RZ, RZ, R103 ;  /* 0x000000ffff3ba224 */ /* 0x000fc400078e0067 */
[----:B--2---:R-:W2:Y:S01]  /*20a40*/  LDL.LU R103, [R1+0x4bc] ;  /* 0x0004bc0001677983 */ /* 0x004ea20000300800 */
[----:B------:R-:W-:-:S03]  /*20a50*/  PRMT R88, RZ, 0x7610, R88 ;  /* 0x00007610ff587816 */ /* 0x000fc60000000058 */
[----:B------:R-:W2:Y:S04]  /*20a60*/  LDL.LU R102, [R1+0x4c0] ;  /* 0x0004c00001667983 */ /* 0x000ea80000300800 */
[----:B------:R0:W2:Y:S02]  /*20a70*/  @!P2 LDG.E.U8 R86, desc[UR18][R58.64] ;  /* 0x000000123a56a981 */ /* 0x0000a4000c1e1100 */
[----:B0-----:R-:W-:Y:S02]  /*20a80*/  @!P2 IMAD.MOV.U32 R59, RZ, RZ, R100 ;  /* 0x000000ffff3ba224 */ /* 0x001fe400078e0064 */
[----:B------:R-:W-:Y:S01]  /*20a90*/  @!P2 IMAD.MOV.U32 R58, RZ, RZ, R98 ;  /* 0x000000ffff3aa224 */ /* 0x000fe200078e0062 */
[----:B----4-:R-:W4:Y:S04]  /*20aa0*/  LDL.LU R100, [R1+0x234] ;  /* 0x0002340001647983 */ /* 0x010f280000300800 */
[----:B------:R-:W4:Y:S04]  /*20ab0*/  LDL.LU R98, [R1+0x230] ;  /* 0x0002300001627983 */ /* 0x000f280000300800 */
[----:B------:R0:W4:Y:S01]  /*20ac0*/  @!P2 LDG.E.U8 R88, desc[UR18][R58.64] ;  /* 0x000000123a58a981 */ /* 0x000122000c1e1100 */
[----:B---3--:R-:W-:-:S02]  /*20ad0*/  IADD3 R99, P4, PT, R36, R99, RZ ;  /* 0x0000006324637210 */ /* 0x008fc40007f9e0ff */
[----:B------:R-:W-:-:S03]  /*20ae0*/  IADD3 R115, P3, PT, R36, R115, RZ ;  /* 0x0000007324737210 */ /* 0x000fc60007f7e0ff */
[----:B------:R-:W-:Y:S01]  /*20af0*/  STL [R1+0x4f0], R99 ;  /* 0x0004f06301007387 */ /* 0x000fe20000100800 */
[----:B------:R-:W-:-:S03]  /*20b00*/  IADD3 R113, P5, PT, R36, R113, RZ ;  /* 0x0000007124717210 */ /* 0x000fc60007fbe0ff */
[----:B------:R-:W-:Y:S01]  /*20b10*/  STL [R1+0x248], R115 ;  /* 0x0002487301007387 */ /* 0x000fe20000100800 */
[----:B------:R-:W-:-:S03]  /*20b20*/  IMAD.X R101, R38, 0x1, R101, P4 ;  /* 0x0000000126657824 */ /* 0x000fc600020e0665 */
[----:B------:R-:W-:Y:S01]  /*20b30*/  STL [R1+0x4b8], R113 ;  /* 0x0004b87101007387 */ /* 0x000fe20000100800 */
[----:B------:R-:W-:-:S03]  /*20b40*/  IMAD.X R116, R38, 0x1, R116, P3 ;  /* 0x0000000126747824 */ /* 0x000fc600018e0674 */
[----:B------:R1:W-:Y:S01]  /*20b50*/  STL [R1+0x4ec], R101 ;  /* 0x0004ec6501007387 */ /* 0x0003e20000100800 */
[----:B0-----:R-:W-:-:S03]  /*20b60*/  @!P2 IMAD.MOV.U32 R59, RZ, RZ, R101 ;  /* 0x000000ffff3ba224 */ /* 0x001fc600078e0065 */
[----:B------:R0:W-:Y:S01]  /*20b70*/  STL [R1+0x244], R116 ;  /* 0x0002447401007387 */ /* 0x0001e20000100800 */
[----:B------:R-:W-:-:S03]  /*20b80*/  @!P2 IMAD.MOV.U32 R58, RZ, RZ, R99 ;  /* 0x000000ffff3aa224 */ /* 0x000fc600078e0063 */
[----:B-1----:R-:W3:Y:S04]  /*20b90*/  LDL.LU R101, [R1+0x228] ;  /* 0x0002280001657983 */ /* 0x002ee80000300800 */
[----:B------:R-:W3:Y:S01]  /*20ba0*/  LDL.LU R99, [R1+0x22c] ;  /* 0x00022c0001637983 */ /* 0x000ee20000300800 */
[----:B------:R-:W-:Y:S02]  /*20bb0*/  PRMT R90, RZ, 0x7610, R90 ;  /* 0x00007610ff5a7816 */ /* 0x000fe4000000005a */
[----:B------:R-:W-:Y:S01]  /*20bc0*/  PRMT R91, RZ, 0x7610, R91 ;  /* 0x00007610ff5b7816 */ /* 0x000fe2000000005b */
[----:B------:R-:W-:-:S03]  /*20bd0*/  IMAD.X R114, R38, 0x1, R114, P5 ;  /* 0x0000000126727824 */ /* 0x000fc600028e0672 */
[----:B------:R1:W3:Y:S01]  /*20be0*/  @!P2 LDG.E.U8 R90, desc[UR18][R58.64] ;  /* 0x000000123a5aa981 */ /* 0x0002e2000c1e1100 */
[C---:B------:R-:W-:Y:S02]  /*20bf0*/  IADD3 R108, P4, PT, R36.reuse, R108, RZ ;  /* 0x0000006c246c7210 */ /* 0x040fe40007f9e0ff */
[----:B------:R-:W-:Y:S01]  /*20c00*/  PRMT R89, RZ, 0x7610, R89 ;  /* 0x00007610ff597816 */ /* 0x000fe20000000059 */
[----:B-1----:R-:W-:Y:S02]  /*20c10*/  @!P2 IMAD.MOV.U32 R58, RZ, RZ, R115 ;  /* 0x000000ffff3aa224 */ /* 0x002fe400078e0073 */
[----:B------:R-:W-:Y:S01]  /*20c20*/  @!P2 IMAD.MOV.U32 R59, RZ, RZ, R116 ;  /* 0x000000ffff3ba224 */ /* 0x000fe200078e0074 */
[----:B------:R-:W-:-:S04]  /*20c30*/  IADD3 R106, P3, PT, R36, R106, RZ ;  /* 0x0000006a246a7210 */ /* 0x000fc80007f7e0ff */
[----:B------:R1:W3:Y:S01]  /*20c40*/  @!P2 LDG.E.U8 R91, desc[UR18][R58.64] ;  /* 0x000000123a5ba981 */ /* 0x0002e2000c1e1100 */
[----:B------:R-:W-:Y:S01]  /*20c50*/  PRMT R93, RZ, 0x7610, R93 ;  /* 0x00007610ff5d7816 */ /* 0x000fe2000000005d */
[----:B-1----:R-:W-:Y:S02]  /*20c60*/  @!P2 IMAD.MOV.U32 R58, RZ, RZ, R113 ;  /* 0x000000ffff3aa224 */ /* 0x002fe400078e0071 */
[----:B------:R-:W-:Y:S01]  /*20c70*/  @!P2 IMAD.MOV.U32 R59, RZ, RZ, R114 ;  /* 0x000000ffff3ba224 */ /* 0x000fe200078e0072 */
[----:B------:R-:W-:-:S04]  /*20c80*/  IADD3 R104, P5, PT, R36, R104, RZ ;  /* 0x0000006824687210 */ /* 0x000fc80007fbe0ff */
[----:B------:R1:W3:Y:S01]  /*20c90*/  @!P2 LDG.E.U8 R89, desc[UR18][R58.64] ;  /* 0x000000123a59a981 */ /* 0x0002e2000c1e1100 */
[----:B------:R-:W-:Y:S01]  /*20ca0*/  PRMT R94, RZ, 0x7610, R94 ;  /* 0x00007610ff5e7816 */ /* 0x000fe2000000005e */
[----:B-1----:R-:W-:Y:S01]  /*20cb0*/  @!P2 IMAD.MOV.U32 R58, RZ, RZ, R108 ;  /* 0x000000ffff3aa224 */ /* 0x002fe200078e006c */
[----:B------:R-:W-:Y:S02]  /*20cc0*/  PRMT R92, RZ, 0x7610, R92 ;  /* 0x00007610ff5c7816 */ /* 0x000fe4000000005c */
[----:B------:R-:W-:Y:S01]  /*20cd0*/  PRMT R96, RZ, 0x7610, R96 ;  /* 0x00007610ff607816 */ /* 0x000fe20000000060 */
[----:B------:R-:W-:-:S04]  /*20ce0*/  IMAD.X R109, R38, 0x1, R109, P4 ;  /* 0x00000001266d7824 */ /* 0x000fc800020e066d */
[----:B------:R-:W-:Y:S02]  /*20cf0*/  @!P2 IMAD.MOV.U32 R59, RZ, RZ, R109 ;  /* 0x000000ffff3ba224 */ /* 0x000fe400078e006d */
[----:B------:R-:W-:-:S03]  /*20d00*/  IMAD.X R107, R38, 0x1, R107, P3 ;  /* 0x00000001266b7824 */ /* 0x000fc600018e066b */
[----:B------:R1:W3:Y:S01]  /*20d10*/  @!P2 LDG.E.U8 R93, desc[UR18][R58.64] ;  /* 0x000000123a5da981 */ /* 0x0002e2000c1e1100 */
[----:B------:R-:W-:Y:S02]  /*20d20*/  IMAD.X R105, R38, 0x1, R105, P5 ;  /* 0x0000000126697824 */ /* 0x000fe400028e0669 */
[----:B-1----:R-:W-:Y:S02]  /*20d30*/  @!P2 IMAD.MOV.U32 R58, RZ, RZ, R106 ;  /* 0x000000ffff3aa224 */ /* 0x002fe400078e006a */
[----:B------:R-:W-:-:S05]  /*20d40*/  @!P2 IMAD.MOV.U32 R59, RZ, RZ, R107 ;  /* 0x000000ffff3ba224 */ /* 0x000fca00078e006b */
[----:B------:R1:W3:Y:S01]  /*20d50*/  @!P2 LDG.E.U8 R94, desc[UR18][R58.64] ;  /* 0x000000123a5ea981 */ /* 0x0002e2000c1e1100 */
[----:B--2---:R-:W-:-:S05]  /*20d60*/  IADD3 R102, P5, PT, R36, R102, RZ ;  /* 0x0000006624667210 */ /* 0x004fca0007fbe0ff */
[----:B------:R-:W-:Y:S02]  /*20d70*/  IMAD.X R103, R38, 0x1, R103, P5 ;  /* 0x0000000126677824 */ /* 0x000fe400028e0667 */
[----:B-1----:R-:W-:Y:S02]  /*20d80*/  @!P2 IMAD.MOV.U32 R58, RZ, RZ, R104 ;  /* 0x000000ffff3aa224 */ /* 0x002fe400078e0068 */
[----:B------:R-:W-:-:S05]  /*20d90*/  @!P2 IMAD.MOV.U32 R59, RZ, RZ, R105 ;  /* 0x000000ffff3ba224 */ /* 0x000fca00078e0069 */
[----:B------:R1:W2:Y:S01]  /*20da0*/  @!P2 LDG.E.U8 R92, desc[UR18][R58.64] ;  /* 0x000000123a5ca981 */ /* 0x0002a2000c1e1100 */
[C---:B----4-:R-:W-:Y:S02]  /*20db0*/  IADD3 R100, P4, PT, R36.reuse, R100, RZ ;  /* 0x0000006424647210 */ /* 0x050fe40007f9e0ff */
[----:B------:R-:W-:Y:S02]  /*20dc0*/  PRMT R97, RZ, 0x7610, R97 ;  /* 0x00007610ff617816 */ /* 0x000fe40000000061 */
[----:B------:R-:W-:Y:S01]  /*20dd0*/  IADD3 R98, P3, PT, R36, R98, RZ ;  /* 0x0000006224627210 */ /* 0x000fe20007f7e0ff */
[----:B-1----:R-:W-:Y:S02]  /*20de0*/  @!P2 IMAD.MOV.U32 R58, RZ, RZ, R102 ;  /* 0x000000ffff3aa224 */ /* 0x002fe400078e0066 */
[----:B------:R-:W-:-:S05]  /*20df0*/  @!P2 IMAD.MOV.U32 R59, RZ, RZ, R103 ;  /* 0x000000ffff3ba224 */ /* 0x000fca00078e0067 */
[----:B------:R1:W4:Y:S01]  /*20e00*/  @!P2 LDG.E.U8 R96, desc[UR18][R58.64] ;  /* 0x000000123a60a981 */ /* 0x000322000c1e1100 */
[----:B------:R-:W-:Y:S01]  /*20e10*/  PRMT R95, RZ, 0x7610, R95 ;  /* 0x00007610ff5f7816 */ /* 0x000fe2000000005f */
[----:B-1----:R-:W-:Y:S02]  /*20e20*/  @!P2 IMAD.MOV.U32 R58, RZ, RZ, R100 ;  /* 0x000000ffff3aa224 */ /* 0x002fe400078e0064 */
[----:B---3--:R-:W-:-:S04]  /*20e30*/  IMAD.X R101, R38, 0x1, R101, P4 ;  /* 0x0000000126657824 */ /* 0x008fc800020e0665 */
[----:B------:R-:W-:Y:S02]  /*20e40*/  @!P2 IMAD.MOV.U32 R59, RZ, RZ, R101 ;  /* 0x000000ffff3ba224 */ /* 0x000fe400078e0065 */
[----:B------:R-:W-:-:S03]  /*20e50*/  IMAD.X R99, R38, 0x1, R99, P3 ;  /* 0x0000000126637824 */ /* 0x000fc600018e0663 */
[----:B------:R1:W3:Y:S02]  /*20e60*/  @!P2 LDG.E.U8 R97, desc[UR18][R58.64] ;  /* 0x000000123a61a981 */ /* 0x0002e4000c1e1100 */
[----:B-1----:R-:W-:Y:S02]  /*20e70*/  @!P2 IMAD.MOV.U32 R58, RZ, RZ, R98 ;  /* 0x000000ffff3aa224 */ /* 0x002fe400078e0062 */
[----:B------:R-:W-:-:S05]  /*20e80*/  @!P2 IMAD.MOV.U32 R59, RZ, RZ, R99 ;  /* 0x000000ffff3ba224 */ /* 0x000fca00078e0063 */
[----:B------:R-:W3:Y:S04]  /*20e90*/  @!P2 LDG.E.U8 R95, desc[UR18][R58.64] ;  /* 0x000000123a5fa981 */ /* 0x000ee8000c1e1100 */
[----:B------:R0:W-:Y:S04]  /*20ea0*/  STL [R1+0x4b4], R114 ;  /* 0x0004b47201007387 */ /* 0x0001e80000100800 */
[----:B------:R0:W-:Y:S04]  /*20eb0*/  STS.U8 [R31+UR9+0xc200], R153 ;  /* 0x00c200991f007988 */ /* 0x0001e80008000009 */
[----:B------:R0:W-:Y:S04]  /*20ec0*/  STS.U8 [R31+UR9+0xc600], R144 ;  /* 0x00c600901f007988 */ /* 0x0001e80008000009 */
[----:B------:R0:W-:Y:S04]  /*20ed0*/  STS.U8 [R31+UR9+0xca00], R137 ;  /* 0x00ca00891f007988 */ /* 0x0001e80008000009 */
[----:B------:R0:W-:Y:S04]  /*20ee0*/  STS.U8 [R31+UR9+0xce00], R129 ;  /* 0x00ce00811f007988 */ /* 0x0001e80008000009 */
[----:B------:R0:W-:Y:S04]  /*20ef0*/  STS.U8 [R31+UR9+0xd200], R122 ;  /* 0x00d2007a1f007988 */ /* 0x0001e80008000009 */
[----:B------:R0:W-:Y:S04]  /*20f00*/  STL [R1+0x4f8], R108 ;  /* 0x0004f86c01007387 */ /* 0x0001e80000100800 */
        /* <DEDUP_REMOVED lines=56> */
[----:B--2---:R0:W-:Y:S04]  /*21290*/  STS.U8 [R34+UR9+0xf380], R92 ;  /* 0x00f3805c22007988 */ /* 0x0041e80008000009 */
[----:B----4-:R0:W-:Y:S04]  /*212a0*/  STS.U8 [R34+UR9+0xf780], R96 ;  /* 0x00f7806022007988 */ /* 0x0101e80008000009 */
[----:B------:R0:W-:Y:S04]  /*212b0*/  STL [R1+0x238], R107 ;  /* 0x0002386b01007387 */ /* 0x0001e80000100800 */
[----:B------:R0:W-:Y:S04]  /*212c0*/  STL [R1+0x47c], R105 ;  /* 0x00047c6901007387 */ /* 0x0001e80000100800 */
[----:B------:R0:W-:Y:S04]  /*212d0*/  STL [R1+0x4c0], R102 ;  /* 0x0004c06601007387 */ /* 0x0001e80000100800 */
[----:B------:R0:W-:Y:S04]  /*212e0*/  STL [R1+0x230], R98 ;  /* 0x0002306201007387 */ /* 0x0001e80000100800 */
[----:B---3--:R0:W-:Y:S04]  /*212f0*/  STS.U8 [R34+UR9+0xfb80], R97 ;  /* 0x00fb806122007988 */ /* 0x0081e80008000009 */
[----:B------:R0:W-:Y:S04]  /*21300*/  STL [R1+0x234], R100 ;  /* 0x0002346401007387 */ /* 0x0001e80000100800 */
[----:B------:R0:W-:Y:S04]  /*21310*/  STL [R1+0x4bc], R103 ;  /* 0x0004bc6701007387 */ /* 0x0001e80000100800 */
[----:B------:R0:W-:Y:S01]  /*21320*/  STS.U8 [R34+UR9+0xff80], R95 ;  /* 0x00ff805f22007988 */ /* 0x0001e20008000009 */
[----:B------:R1:W-:Y:S06]  /*21330*/  MEMBAR.ALL.CTA ;  /* 0x0000000000007992 */ /* 0x0003ec0000008000 */
[----:B-1----:R-:W1:Y:S04]  /*21340*/  FENCE.VIEW.ASYNC.S ;  /* 0x00000000000073c6 */ /* 0x002e680000000000 */
[----:B------:R0:W-:Y:S04]  /*21350*/  STL [R1+0x228], R101 ;  /* 0x0002286501007387 */ /* 0x0001e80000100800 */
[----:B------:R0:W-:Y:S01]  /*21360*/  STL [R1+0x22c], R99 ;  /* 0x00022c6301007387 */ /* 0x0001e20000100800 */
[----:B------:R-:W-:Y:S01]  /*21370*/  ULEA UR6, UR11, UR9, 0x3 ;  /* 0x000000090b067291 */ /* 0x000fe2000f8e18ff */
[----:B------:R-:W-:-:S03]  /*21380*/  UMOV UR4, UR5 ;  /* 0x0000000500047c82 */ /* 0x000fc60008000000 */
[----:B------:R-:W-:Y:S01]  /*21390*/  UIADD3 UR6, UPT, UPT, UR6, 0x10000, URZ ;  /* 0x0001000006067890 */ /* 0x000fe2000fffe0ff */
[----:B-1----:R-:W-:Y:S06]  /*213a0*/  BAR.SYNC.DEFER_BLOCKING 0x0 ;  /* 0x0000000000007b1d */ /* 0x002fec0000010000 */
[----:B------:R-:W-:Y:S05]  /*213b0*/  @P0 BRA `(.L_x_9) ;  /* 0x0000000000480947 */ /* 0x000fea0003800000 */
[----:B------:R-:W-:Y:S01]  /*213c0*/  UMOV UR13, 0x40004040 ;  /* 0x40004040000d7882 */ /* 0x000fe20000000000 */
[----:B------:R-:W-:Y:S01]  /*213d0*/  UMOV UR15, 0x40004040 ;  /* 0x40004040000f7882 */ /* 0x000fe20000000000 */
[----:B------:R-:W-:Y:S01]  /*213e0*/  UMOV UR16, 0x0 ;  /* 0x0000000000107882 */ /* 0x000fe20000000000 */
[----:B------:R-:W-:Y:S01]  /*213f0*/  UMOV UR17, 0x8208010 ;  /* 0x0820801000117882 */ /* 0x000fe20000000000 */
[----:B------:R-:W-:Y:S01]  /*21400*/  UMOV UR32, 0x0 ;  /* 0x0000000000207882 */ /* 0x000fe20000000000 */
[----:B------:R-:W-:Y:S01]  /*21410*/  UMOV UR33, 0x8208010 ;  /* 0x0820801000217882 */ /* 0x000fe20000000000 */
[----:B------:R-:W-:Y:S01]  /*21420*/  UMOV UR34, 0x0 ;  /* 0x0000000000227882 */ /* 0x000fe20000000000 */
[----:B------:R-:W-:Y:S01]  /*21430*/  UMOV UR35, 0x8208010 ;  /* 0x0820801000237882 */ /* 0x000fe20000000000 */
[----:B------:R-:W-:Y:S01]  /*21440*/  UMOV UR7, URZ ;  /* 0x000000ff00077c82 */ /* 0x000fe20008000000 */
[----:B------:R1:W-:Y:S01]  /*21450*/  UTCQMMA gdesc[UR12], gdesc[UR14], tmem[UR8], tmem[UR16], idesc[UR17], UPT ;  /* 0x00ff100e0c0075ea */ /* 0x0003e2000b800308 */
        /* <DEDUP_REMOVED lines=8> */
.L_x_9:
[----:B0-----:R-:W2:Y:S04]  /*214e0*/  LDL R40, [R1+0x7d4] ;  /* 0x0007d40001287983 */ /* 0x001ea80000100800 */
[----:B------:R-:W2:Y:S01]  /*214f0*/  LDL.LU R39, [R1+0x7c8] ;  /* 0x0007c80001277983 */ /* 0x000ea20000300800 */
[----:B------:R-:W-:-:S04]  /*21500*/  UIADD3 UR11, UPT, UPT, UR11, 0x1, URZ ;  /* 0x000000010b0b7890 */ /* 0x000fc8000fffe0ff */
[----:B------:R-:W-:-:S04]  /*21510*/  UISETP.GT.AND UP1, UPT, UR11, 0x1, UPT ;  /* 0x000000010b00788c */ /* 0x000fc8000bf24270 */
[----:B-1----:R-:W-:Y:S02]  /*21520*/  USEL UR5, URZ, 0x1, !UP1 ;  /* 0x00000001ff057887 */ /* 0x002fe4000c800000 */
[----:B------:R-:W-:Y:S02]  /*21530*/  USEL UR11, UR11, URZ, !UP1 ;  /* 0x000000ff0b0b7287 */ /* 0x000fe4000c800000 */
[----:B------:R-:W-:Y:S01]  /*21540*/  ULOP3.LUT UR5, UR4, UR5, URZ, 0x3c, !UPT ;  /* 0x0000000504057292 */ /* 0x000fe2000f8e3cff */
[----:B--2---:R-:W-:Y:S02]  /*21550*/  ISETP.NE.U32.AND P2, PT, R39, R40, PT ;  /* 0x000000282700720c */ /* 0x004fe40003f45070 */
[----:B------:R-:W2:Y:S01]  /*21560*/  LDL.LU R40, [R1+0x7cc] ;  /* 0x0007cc0001287983 */ /* 0x000ea20000300800 */
[----:B------:R-:W-:-:S03]  /*21570*/  IMAD.U32 R39, RZ, RZ, UR4 ;  /* 0x00000004ff277e24 */ /* 0x000fc6000f8e00ff */
[----:B--2---:R1:W-:Y:S07]  /*21580*/  STL [R1+0x7c8], R40 ;  /* 0x0007c82801007387 */ /* 0x0043ee0000100800 */
[----:B------:R-:W-:Y:S05]  /*21590*/  @P2 BRA `(.L_x_10) ;  /* 0xffffff4400c42947 */ /* 0x000fea000383ffff */
.L_x_7:
[----:B------:R-:W2:Y:S01]  /*215a0*/  LDL.LU R43, [R1+0x8a4] ;  /* 0x0008a400012b7983 */ /* 0x000ea20000300800 */
[----:B0-----:R-:W0:Y:S01]  /*215b0*/  LDC R44, c[0x0][0x3a0] ;  /* 0x0000e800ff2c7b82 */ /* 0x001e220000000800 */
[----:B------:R-:W3:Y:S02]  /*215c0*/  LDCU UR5, c[0x0][0x3b8] ;  /* 0x00007700ff0577ac */ /* 0x000ee40008000800 */
[----:B------:R-:W4:Y:S01]  /*215d0*/  LDL.LU R42, [R1+0x8e8] ;  /* 0x0008e800012a7983 */ /* 0x000f220000300800 */
[----:B------:R-:W2:Y:S03]  /*215e0*/  LDCU UR7, c[0x0][0x3b4] ;  /* 0x00007680ff0777ac */ /* 0x000ea60008000800 */
[----:B------:R-:W4:Y:S01]  /*215f0*/  LDL.LU R41, [R1+0x8e4] ;  /* 0x0008e40001297983 */ /* 0x000f220000300800 */
[----:B------:R-:W1:Y:S03]  /*21600*/  LDCU.128 UR12, c[0x0][0x390] ;  /* 0x00007200ff0c77ac */ /* 0x000e660008000c00 */
[----:B-1----:R-:W4:Y:S01]  /*21610*/  LDL.LU R40, [R1+0x8e0] ;  /* 0x0008e00001287983 */ /* 0x002f220000300800 */
[----:B---3-5:R-:W-:-:S04]  /*21620*/  IMAD R4, R0, UR5, RZ ;  /* 0x0000000500047c24 */ /* 0x028fc8000f8e02ff */
[----:B------:R-:W-:Y:S02]  /*21630*/  VIADD R5, R4, UR5 ;  /* 0x0000000504057c36 */ /* 0x000fe40008000000 */
[----:B0-----:R-:W-:Y:S02]  /*21640*/  VIADD R44, R44, 0x7f ;  /* 0x0000007f2c2c7836 */ /* 0x001fe40000000000 */
[----:B------:R-:W-:-:S03]  /*21650*/  VIADD R6, R5, UR5 ;  /* 0x0000000505067c36 */ /* 0x000fc60008000000 */
[----:B------:R-:W-:Y:S01]  /*21660*/  ISETP.GE.AND P6, PT, R44, 0x80, PT ;  /* 0x000000802c00780c */ /* 0x000fe20003fc6270 */
[----:B------:R-:W-:-:S04]  /*21670*/  VIADD R7, R6, UR5 ;  /* 0x0000000506077c36 */ /* 0x000fc80008000000 */
[----:B------:R-:W-:-:S04]  /*21680*/  VIADD R8, R7, UR5 ;  /* 0x0000000507087c36 */ /* 0x000fc80008000000 */
[----:B------:R-:W-:Y:S02]  /*21690*/  VIADD R9, R8, UR5 ;  /* 0x0000000508097c36 */ /* 0x000fe40008000000 */
[C---:B--2---:R-:W-:Y:S01]  /*216a0*/  IMAD R2, R43.reuse, UR7, RZ ;  /* 0x000000072b027c24 */ /* 0x044fe2000f8e02ff */
[----:B------:R-:W-:-:S04]  /*216b0*/  ISETP.GE.AND P2, PT, R43, UR14, PT ;  /* 0x0000000e2b007c0c */ /* 0x000fc8000bf46270 */
[----:B------:R-:W-:Y:S02]  /*216c0*/  IADD3 R3, P4, PT, R2, UR12, RZ ;  /* 0x0000000c02037c10 */ /* 0x000fe4000ff9e0ff */
[----:B----4-:R-:W-:Y:S02]  /*216d0*/  ISETP.LT.AND P5, PT, R42, UR15, !P2 ;  /* 0x0000000f2a007c0c */ /* 0x010fe4000d7a1270 */
[----:B------:R-:W-:Y:S02]  /*216e0*/  ISETP.LT.AND P0, PT, R41, UR15, !P2 ;  /* 0x0000000f29007c0c */ /* 0x000fe4000d701270 */
[----:B------:R-:W-:Y:S02]  /*216f0*/  LEA.HI.X.SX32 R2, R2, UR13, 0x1, P4 ;  /* 0x0000000d02027c11 */ /* 0x000fe4000a0f0eff */
[----:B------:R-:W-:Y:S01]  /*21700*/  ISETP.LT.AND P3, PT, R40, UR15, !P2 ;  /* 0x0000000f28007c0c */ /* 0x000fe2000d761270 */
[----:B------:R-:W-:-:S12]  /*21710*/  @!P6 BRA `(.L_x_11) ;  /* 0x000000000010e947 */ /* 0x000fd80003800000 */
[----:B------:R-:W-:-:S06]  /*21720*/  USHF.L.U32 UR4, UR4, 0x1f, URZ ;  /* 0x0000001f04047899 */ /* 0x000fcc00080006ff */
[----:B------:R-:W-:-:S04]  /*21730*/  IMAD.U32 R10, RZ, RZ, UR4 ;  /* 0x00000004ff0a7e24 */ /* 0x000fc8000f8e00ff */
[----:B------:R-:W0:Y:S02]  /*21740*/  SYNCS.PHASECHK.TRANS64.TRYWAIT P4, [UR6], R10 ;  /* 0x0000000aff0075a7 */ /* 0x000e240008081106 */
[----:B0-----:R-:W-:Y:S05]  /*21750*/  @!P4 BRA `(.L_x_12) ;  /* 0x000000480000c947 */ /* 0x001fea0003800000 */
.L_x_11:
[----:B------:R-:W-:Y:S01]  /*21760*/  BAR.SYNC.DEFER_BLOCKING 0x0 ;  /* 0x0000000000007b1d */ /* 0x000fe20000010000 */
[CC--:B------:R-:W-:Y:S01]  /*21770*/  IADD3 R154, P4, PT, R4.reuse, R3.reuse, RZ ;  /* 0x00000003049a7210 */ /* 0x0c0fe20007f9e0ff */
[----:B------:R-:W-:Y:S01]  /*21780*/  VIADD R10, R9, UR5 ;  /* 0x00000005090a7c36 */ /* 0x000fe20008000000 */
[CC--:B------:R-:W-:Y:S02]  /*21790*/  IADD3 R158, P6, PT, R5.reuse, R3.reuse, RZ ;  /* 0x00000003059e7210 */ /* 0x0c0fe40007fde0ff */
[-C--:B------:R-:W-:Y:S01]  /*217a0*/  LEA.HI.X.SX32 R155, R4, R2.reuse, 0x1, P4 ;  /* 0x00000002049b7211 */ /* 0x080fe200020f0eff */
[----:B------:R-:W-:Y:S01]  /*217b0*/  VIADD R4, R10, UR5 ;  /* 0x000000050a047c36 */ /* 0x000fe20008000000 */
[-C--:B------:R-:W-:Y:S01]  /*217c0*/  IADD3 R152, P4, PT, R6, R3.reuse, RZ ;  /* 0x0000000306987210 */ /* 0x080fe20007f9e0ff */
[----:B------:R-:W0:Y:S01]  /*217d0*/  LDCU UR4, c[0x0][0x39c] ;  /* 0x00007380ff0477ac */ /* 0x000e220008000800 */
[-C--:B------:R-:W-:Y:S01]  /*217e0*/  LEA.HI.X.SX32 R159, R5, R2.reuse, 0x1, P6 ;  /* 0x00000002059f7211 */ /* 0x080fe200030f0eff */
[----:B------:R-:W-:Y:S01]  /*217f0*/  VIADD R5, R4, UR5 ;  /* 0x0000000504057c36 */ /* 0x000fe20008000000 */
[-C--:B------:R-:W-:Y:S01]  /*21800*/  LEA.HI.X.SX32 R153, R6, R2.reuse, 0x1, P4 ;  /* 0x0000000206997211 */ /* 0x080fe200020f0eff */
[----:B------:R-:W1:Y:S01]  /*21810*/  LDCU UR6, c[0x0][0x39c] ;  /* 0x00007380ff0677ac */ /* 0x000e620008000800 */
[CC--:B------:R-:W-:Y:S01]  /*21820*/  IADD3 R134, P4, PT, R8.reuse, R3.reuse, RZ ;  /* 0x0000000308867210 */ /* 0x0c0fe20007f9e0ff */
[----:B------:R-:W-:Y:S01]  /*21830*/  VIADD R6, R5, UR5 ;  /* 0x0000000505067c36 */ /* 0x000fe20008000000 */
[-C--:B------:R-:W-:Y:S01]  /*21840*/  IADD3 R150, P6, PT, R7, R3.reuse, RZ ;  /* 0x0000000307967210 */ /* 0x080fe20007fde0ff */
[----:B------:R-:W2:Y:S01]  /*21850*/  LDCU UR7, c[0x0][0x39c] ;  /* 0x00007380ff0777ac */ /* 0x000ea20008000800 */
[----:B------:R-:W-:Y:S01]  /*21860*/  LEA.HI.X.SX32 R135, R8, R2, 0x1, P4 ;  /* 0x0000000208877211 */ /* 0x000fe200020f0eff */
[----:B------:R-:W-:Y:S01]  /*21870*/  VIADD R11, R6, UR5 ;  /* 0x00000005060b7c36 */ /* 0x000fe20008000000 */
[----:B------:R-:W-:-:S02]  /*21880*/  IADD3 R132, P4, PT, R10, R3, RZ ;  /* 0x000000030a847210 */ /* 0x000fc40007f9e0ff */
[-C--:B------:R-:W-:Y:S01]  /*21890*/  LEA.HI.X.SX32 R151, R7, R2.reuse, 0x1, P6 ;  /* 0x0000000207977211 */ /* 0x080fe200030f0eff */
[----:B------:R-:W-:Y:S01]  /*218a0*/  VIADD R8, R11, UR5 ;  /* 0x000000050b087c36 */ /* 0x000fe20008000000 */
[----:B------:R-:W-:Y:S01]  /*218b0*/  LEA.HI.X.SX32 R133, R10, R2, 0x1, P4 ;  /* 0x000000020a857211 */ /* 0x000fe200020f0eff */
[----:B------:R-:W3:Y:S02]  /*218c0*/  @!P1 SYNCS.CCTL.IV [UR9+0x10000] ;  /* 0x01000000ff0099b1 */ /* 0x000ee40008000009 */
[----:B---3--:R-:W-:Y:S01]  /*218d0*/  BAR.SYNC.DEFER_BLOCKING 0x0 ;  /* 0x0000000000007b1d */ /* 0x008fe20000010000 */
[----:B------:R-:W-:-:S05]  /*218e0*/  IADD3 R14, P4, PT, R5, R3, RZ ;  /* 0x00000003050e7210 */ /* 0x000fca0007f9e0ff */
[----:B------:R-:W3:Y:S01]  /*218f0*/  @!P1 SYNCS.CCTL.IV [UR9+0x10008] ;  /* 0x01000800ff0099b1 */ /* 0x000ee20008000009 */
[CC--:B------:R-:W-:Y:S01]  /*21900*/  IADD3 R148, P1, PT, R9.reuse, R3.reuse, RZ ;  /* 0x0000000309947210 */ /* 0x0c0fe20007f3e0ff */
[----:B------:R-:W4:Y:S03]  /*21910*/  LDCU UR9, c[0x0][0x39c] ;  /* 0x00007380ff0977ac */ /* 0x000f260008000800 */
[----:B------:R-:W-:Y:S01]  /*21920*/  LEA.HI.X.SX32 R149, R9, R2, 0x1, P1 ;  /* 0x0000000209957211 */ /* 0x000fe200008f0eff */
[----:B------:R-:W-:Y:S01]  /*21930*/  VIADD R9, R8, UR5 ;  /* 0x0000000508097c36 */ /* 0x000fe20008000000 */
[----:B------:R-:W-:-:S04]  /*21940*/  IADD3 R12, P1, PT, R4, R3, RZ ;  /* 0x00000003040c7210 */ /* 0x000fc80007f3e0ff */
[----:B------:R-:W-:-:S05]  /*21950*/  LEA.HI.X.SX32 R13, R4, R2, 0x1, P1 ;  /* 0x00000002040d7211 */ /* 0x000fca00008f0eff */
[----:B------:R5:W-:Y:S04]  /*21960*/  STL.64 [R1+0x18], R12 ;  /* 0x0000180c01007387 */ /* 0x000be80000100a00 */
[----:B-----5:R-:W5:Y:S01]  /*21970*/  LDL.LU R12, [R1+0x8ec] ;  /* 0x0008ec00010c7983 */ /* 0x020f620000300800 */
[-C--:B------:R-:W-:Y:S01]  /*21980*/  LEA.HI.X.SX32 R15, R5, R2.reuse, 0x1, P4 ;  /* 0x00000002050f7211 */ /* 0x080fe200020f0eff */
[----:B------:R-:W-:Y:S01]  /*21990*/  VIADD R7, R9, UR5 ;  /* 0x0000000509077c36 */ /* 0x000fe20008000000 */
[CC--:B------:R-:W-:Y:S01]  /*219a0*/  IADD3 R16, P1, PT, R6.reuse, R3.reuse, RZ ;  /* 0x0000000306107210 */ /* 0x0c0fe20007f3e0ff */
[----:B------:R-:W2:Y:S03]  /*219b0*/  LDL.LU R10, [R1+0x81c] ;  /* 0x00081c00010a7983 */ /* 0x000ea60000300800 */
[----:B------:R-:W-:Y:S01]  /*219c0*/  LEA.HI.X.SX32 R17, R6, R2, 0x1, P1 ;  /* 0x0000000206117211 */ /* 0x000fe200008f0eff */
[----:B------:R0:W-:Y:S01]  /*219d0*/  STL.64 [R1+0x10], R14 ;  /* 0x0000100e01007387 */ /* 0x0001e20000100a00 */
[----:B------:R-:W-:Y:S01]  /*219e0*/  VIADD R6, R7, UR5 ;  /* 0x0000000507067c36 */ /* 0x000fe20008000000 */
[----:B------:R-:W-:-:S02]  /*219f0*/  IADD3 R164, P1, PT, R8, R3, RZ ;  /* 0x0000000308a47210 */ /* 0x000fc40007f3e0ff */
[----:B------:R-:W-:Y:S01]  /*21a00*/  STL.64 [R1+0x8], R16 ;  /* 0x0000081001007387 */ /* 0x000fe20000100a00 */
[----:B------:R-:W-:Y:S01]  /*21a10*/  VIADD R5, R6, UR5 ;  /* 0x0000000506057c36 */ /* 0x000fe20008000000 */
[CC--:B0-----:R-:W-:Y:S02]  /*21a20*/  IADD3 R14, P4, PT, R11.reuse, R3.reuse, RZ ;  /* 0x000000030b0e7210 */ /* 0x0c1fe40007f9e0ff */
[----:B------:R-:W3:Y:S02]  /*21a30*/  LDL.LU R157, [R1+0x868] ;  /* 0x00086800019d7983 */ /* 0x000ee40000300800 */
[-C--:B------:R-:W-:Y:S02]  /*21a40*/  LEA.HI.X.SX32 R15, R11, R2.reuse, 0x1, P4 ;  /* 0x000000020b0f7211 */ /* 0x080fe400020f0eff */
[----:B------:R-:W-:Y:S01]  /*21a50*/  LEA.HI.X.SX32 R165, R8, R2, 0x1, P1 ;  /* 0x0000000208a57211 */ /* 0x000fe200008f0eff */
[----:B------:R-:W-:Y:S01]  /*21a60*/  VIADD R4, R5, UR5 ;  /* 0x0000000505047c36 */ /* 0x000fe20008000000 */
[-C--:B------:R-:W-:Y:S01]  /*21a70*/  IADD3 R146, P4, PT, R9, R3.reuse, RZ ;  /* 0x0000000309927210 */ /* 0x080fe20007f9e0ff */
[----:B------:R-:W3:Y:S01]  /*21a80*/  LDL.LU R160, [R1+0x86c] ;  /* 0x00086c0001a07983 */ /* 0x000ee20000300800 */
[----:B------:R-:W-:-:S02]  /*21a90*/  IADD3 R144, P1, PT, R7, R3, RZ ;  /* 0x0000000307907210 */ /* 0x000fc40007f3e0ff */
[-C--:B------:R-:W-:Y:S02]  /*21aa0*/  LEA.HI.X.SX32 R147, R9, R2.reuse, 0x1, P4 ;  /* 0x0000000209937211 */ /* 0x080fe400020f0eff */
[CC--:B------:R-:W-:Y:S02]  /*21ab0*/  IADD3 R142, P4, PT, R6.reuse, R3.reuse, RZ ;  /* 0x00000003068e7210 */ /* 0x0c0fe40007f9e0ff */
[-C--:B------:R-:W-:Y:S02]  /*21ac0*/  LEA.HI.X.SX32 R145, R7, R2.reuse, 0x1, P1 ;  /* 0x0000000207917211 */ /* 0x080fe400008f0eff */
[-C--:B------:R-:W-:Y:S02]  /*21ad0*/  IADD3 R140, P1, PT, R5, R3.reuse, RZ ;  /* 0x00000003058c7210 */ /* 0x080fe40007f3e0ff */
[----:B------:R-:W-:Y:S01]  /*21ae0*/  LEA.HI.X.SX32 R143, R6, R2, 0x1, P4 ;  /* 0x00000002068f7211 */ /* 0x000fe200020f0eff */
[----:B------:R-:W-:Y:S01]  /*21af0*/  STL.64 [R1], R14 ;  /* 0x0000000e01007387 */ /* 0x000fe20000100a00 */
[----:B------:R-:W-:-:S02]  /*21b00*/  IADD3 R138, P4, PT, R4, R3, RZ ;  /* 0x00000003048a7210 */ /* 0x000fc40007f9e0ff */
[-C--:B------:R-:W-:Y:S01]  /*21b10*/  LEA.HI.X.SX32 R141, R5, R2.reuse, 0x1, P1 ;  /* 0x00000002058d7211 */ /* 0x080fe200008f0eff */
[----:B------:R-:W-:Y:S01]  /*21b20*/  STL.64 [R1+0x9d8], R164 ;  /* 0x0009d8a401007387 */ /* 0x000fe20000100a00 */
[----:B------:R-:W-:-:S03]  /*21b30*/  LEA.HI.X.SX32 R139, R4, R2, 0x1, P4 ;  /* 0x00000002048b7211 */ /* 0x000fc600020f0eff */
[----:B------:R-:W-:Y:S04]  /*21b40*/  STL [R1+0x9f0], R146 ;  /* 0x0009f09201007387 */ /* 0x000fe80000100800 */
[----:B------:R-:W-:Y:S04]  /*21b50*/  STL [R1+0x9e0], R147 ;  /* 0x0009e09301007387 */ /* 0x000fe80000100800 */
[----:B------:R-:W-:Y:S04]  /*21b60*/  STL.64 [R1+0x9e8], R144 ;  /* 0x0009e89001007387 */ /* 0x000fe80000100a00 */
[----:B------:R-:W-:Y:S04]  /*21b70*/  STL.64 [R1+0x9f8], R142 ;  /* 0x0009f88e01007387 */ /* 0x000fe80000100a00 */
[----:B------:R0:W-:Y:S04]  /*21b80*/  STL [R1+0xa04], R140 ;  /* 0x000a048c01007387 */ /* 0x0001e80000100800 */
[----:B------:R-:W-:Y:S04]  /*21b90*/  STL [R1+0xa00], R141 ;  /* 0x000a008d01007387 */ /* 0x000fe80000100800 */
[----:B------:R1:W-:Y:S04]  /*21ba0*/  STL.64 [R1+0xa08], R138 ;  /* 0x000a088a01007387 */ /* 0x0003e80000100a00 */
[----:B0-----:R-:W4:Y:S01]  /*21bb0*/  LDL.LU R140, [R1+0x8f0] ;  /* 0x0008f000018c7983 */ /* 0x001f220000300800 */
[----:B------:R-:W-:-:S05]  /*21bc0*/  VIADD R156, R4, UR5 ;  /* 0x00000005049c7c36 */ /* 0x000fca0008000000 */
[----:B------:R-:W-:-:S04]  /*21bd0*/  IADD3 R136, P6, PT, R156, R3, RZ ;  /* 0x000000039c887210 */ /* 0x000fc80007fde0ff */
[----:B------:R-:W-:Y:S02]  /*21be0*/  LEA.HI.X.SX32 R137, R156, R2, 0x1, P6 ;  /* 0x000000029c897211 */ /* 0x000fe400030f0eff */
[----:B------:R-:W-:-:S03]  /*21bf0*/  ISETP.LT.AND P6, PT, R0, UR15, !P2 ;  /* 0x0000000f00007c0c */ /* 0x000fc6000d7c1270 */
[----:B------:R-:W-:Y:S04]  /*21c00*/  STL [R1+0xa10], R137 ;  /* 0x000a108901007387 */ /* 0x000fe80000100800 */
[----:B-1----:R-:W4:Y:S04]  /*21c10*/  LDL.LU R139, [R1+0x8f4] ;  /* 0x0008f400018b7983 */ /* 0x002f280000300800 */
[----:B------:R-:W4:Y:S01]  /*21c20*/  LDL.LU R138, [R1+0x8f8] ;  /* 0x0008f800018a7983 */ /* 0x000f220000300800 */
[----:B-----5:R-:W-:Y:S02]  /*21c30*/  ISETP.LT.AND P1, PT, R12, UR15, !P2 ;  /* 0x0000000f0c007c0c */ /* 0x020fe4000d721270 */
[----:B--2---:R-:W-:-:S02]  /*21c40*/  ISETP.LT.AND P4, PT, R10, UR15, !P2 ;  /* 0x0000000f0a007c0c */ /* 0x004fc4000d781270 */
[----:B------:R-:W0:Y:S01]  /*21c50*/  LDTM.x128 R4, tmem[UR10] ;  /* 0x0000000a000479ee */ /* 0x000e2200083c0000 */
[----:B------:R-:W-:Y:S01]  /*21c60*/  NOP ;  /* 0x0000000000007918 */ /* 0x000fe20000000000 */
[----:B------:R-:W-:Y:S01]  /*21c70*/  VIADD R0, R156, UR5 ;  /* 0x000000059c007c36 */ /* 0x000fe20008000000 */
[----:B------:R-:W1:Y:S01]  /*21c80*/  LDCU UR10, c[0x0][0x39c] ;  /* 0x00007380ff0a77ac */ /* 0x000e620008000800 */
[----:B0-----:R-:W-:-:S05]  /*21c90*/  F2FP.SATFINITE.E4M3.F32.PACK_AB_MERGE_C R5, R5, R4, RZ ;  /* 0x000000040505723e */ /* 0x001fca00048070ff */
[----:B------:R0:W-:Y:S02]  /*21ca0*/  @P6 STG.E.U8 desc[UR18][R154.64], R5 ;  /* 0x000000059a006986 */ /* 0x0001e4000c101112 */
[----:B0-----:R-:W-:-:S04]  /*21cb0*/  PRMT R5, R5, 0x9910, RZ ;  /* 0x0000991005057816 */ /* 0x001fc800000000ff */
[----:B------:R-:W-:-:S05]  /*21cc0*/  SHF.R.S32.HI R5, RZ, 0x8, R5 ;  /* 0x00000008ff057819 */ /* 0x000fca0000011405 */
[----:B------:R0:W-:Y:S01]  /*21cd0*/  @P5 STG.E.U8 desc[UR18][R158.64], R5 ;  /* 0x000000059e005986 */ /* 0x0001e2000c101112 */
[----:B---3--:R-:W-:Y:S02]  /*21ce0*/  ISETP.LT.AND P5, PT, R160, UR15, !P2 ;  /* 0x0000000fa0007c0c */ /* 0x008fe4000d7a1270 */
[----:B------:R-:W-:-:S05]  /*21cf0*/  F2FP.SATFINITE.E4M3.F32.PACK_AB_MERGE_C R160, R7, R6, RZ ;  /* 0x0000000607a0723e */ /* 0x000fca00048070ff */
[----:B------:R2:W-:Y:S01]  /*21d00*/  @P0 STG.E.U8 desc[UR18][R152.64], R160 ;  /* 0x000000a098000986 */ /* 0x0005e2000c101112 */
[----:B----4-:R-:W-:-:S03]  /*21d10*/  ISETP.LT.AND P0, PT, R140, UR15, !P2 ;  /* 0x0000000f8c007c0c */ /* 0x010fc6000d701270 */
[----:B------:R-:W3:Y:S04]  /*21d20*/  LDL.LU R140, [R1+0x8fc] ;  /* 0x0008fc00018c7983 */ /* 0x000ee80000300800 */
[----:B------:R-:W4:Y:S01]  /*21d30*/  LDL.LU R146, [R1+0x900] ;  /* 0x0009000001927983 */ /* 0x000f220000300800 */
[----:B------:R-:W-:-:S04]  /*21d40*/  ISETP.LT.AND P6, PT, R157, UR15, !P2 ;  /* 0x0000000f9d007c0c */ /* 0x000fc8000d7c1270 */
[----:B------:R-:W-:Y:S02]  /*21d50*/  P2R R4, PR, RZ, 0x40 ;  /* 0x00000040ff047803 */ /* 0x000fe40000000000 */
[----:B------:R-:W-:-:S04]  /*21d60*/  IADD3 R156, P6, PT, R0, R3, RZ ;  /* 0x00000003009c7210 */ /* 0x000fc80007fde0ff */
[C---:B------:R-:W-:Y:S01]  /*21d70*/  LEA.HI.X.SX32 R157, R0.reuse, R2, 0x1, P6 ;  /* 0x00000002009d7211 */ /* 0x040fe200030f0eff */
[----:B------:R-:W-:-:S05]  /*21d80*/  VIADD R0, R0, UR5 ;  /* 0x0000000500007c36 */ /* 0x000fca0008000000 */
[----:B------:R-:W-:-:S04]  /*21d90*/  IADD3 R154, P6, PT, R0, R3, RZ ;  /* 0x00000003009a7210 */ /* 0x000fc80007fde0ff */
[C---:B------:R-:W-:Y:S01]  /*21da0*/  LEA.HI.X.SX32 R155, R0.reuse, R2, 0x1, P6 ;  /* 0x00000002009b7211 */ /* 0x040fe200030f0eff */
[----:B------:R-:W-:Y:S01]  /*21db0*/  VIADD R0, R0, UR5 ;  /* 0x0000000500007c36 */ /* 0x000fe20008000000 */
[----:B------:R-:W-:Y:S02]  /*21dc0*/  ISETP.NE.AND P6, PT, R4, RZ, PT ;  /* 0x000000ff0400720c */ /* 0x000fe40003fc5270 */
[----:B------:R-:W-:Y:S02]  /*21dd0*/  P2R R137, PR, RZ, 0x20 ;  /* 0x00000020ff897803 */ /* 0x000fe40000000000 */
[----:B------:R-:W-:-:S04]  /*21de0*/  IADD3 R4, P5, PT, R0, R3, RZ ;  /* 0x0000000300047210 */ /* 0x000fc80007fbe0ff */
[C---:B0-----:R-:W-:Y:S01]  /*21df0*/  LEA.HI.X.SX32 R5, R0.reuse, R2, 0x1, P5 ;  /* 0x0000000200057211 */ /* 0x041fe200028f0eff */
[----:B------:R-:W-:-:S05]  /*21e00*/  VIADD R0, R0, UR5 ;  /* 0x0000000500007c36 */ /* 0x000fca0008000000 */
[----:B------:R-:W-:-:S04]  /*21e10*/  IADD3 R6, P5, PT, R0, R3, RZ ;  /* 0x0000000300067210 */ /* 0x000fc80007fbe0ff */
[C---:B------:R-:W-:Y:S01]  /*21e20*/  LEA.HI.X.SX32 R7, R0.reuse, R2, 0x1, P5 ;  /* 0x0000000200077211 */ /* 0x040fe200028f0eff */
[----:B------:R-:W-:-:S05]  /*21e30*/  VIADD R0, R0, UR5 ;  /* 0x0000000500007c36 */ /* 0x000fca0008000000 */
[----:B------:R-:W-:-:S04]  /*21e40*/  IADD3 R158, P5, PT, R0, R3, RZ ;  /* 0x00000003009e7210 */ /* 0x000fc80007fbe0ff */
[C---:B------:R-:W-:Y:S01]  /*21e50*/  LEA.HI.X.SX32 R159, R0.reuse, R2, 0x1, P5 ;  /* 0x00000002009f7211 */ /* 0x040fe200028f0eff */
[----:B------:R-:W-:Y:S01]  /*21e60*/  VIADD R0, R0, UR5 ;  /* 0x0000000500007c36 */ /* 0x000fe20008000000 */
[----:B--2---:R-:W-:-:S04]  /*21e70*/  PRMT R160, R160, 0x9910, RZ ;  /* 0x00009910a0a07816 */ /* 0x004fc800000000ff */
[CC--:B------:R-:W-:Y:S02]  /*21e80*/  IADD3 R152, P5, PT, R0.reuse, R3.reuse, RZ ;  /* 0x0000000300987210 */ /* 0x0c0fe40007fbe0ff */
[----:B------:R-:W-:Y:S02]  /*21e90*/  SHF.R.S32.HI R160, RZ, 0x8, R160 ;  /* 0x00000008ffa07819 */ /* 0x000fe400000114a0 */
[C---:B------:R-:W-:Y:S01]  /*21ea0*/  LEA.HI.X.SX32 R153, R0.reuse, R2, 0x1, P5 ;  /* 0x0000000200997211 */ /* 0x040fe200028f0eff */
[----:B------:R-:W-:Y:S02]  /*21eb0*/  VIADD R0, R0, UR5 ;  /* 0x0000000500007c36 */ /* 0x000fe40008000000 */
[----:B------:R0:W-:Y:S01]  /*21ec0*/  @P3 STG.E.U8 desc[UR18][R150.64], R160 ;  /* 0x000000a096003986 */ /* 0x0001e2000c101112 */
[----:B------:R-:W-:Y:S02]  /*21ed0*/  F2FP.SATFINITE.E4M3.F32.PACK_AB_MERGE_C R162, R9, R8, RZ ;  /* 0x0000000809a2723e */ /* 0x000fe400048070ff */
[----:B0-----:R-:W-:-:S04]  /*21ee0*/  IADD3 R150, P5, PT, R0, R3, RZ ;  /* 0x0000000300967210 */ /* 0x001fc80007fbe0ff */
[C---:B------:R-:W-:Y:S01]  /*21ef0*/  LEA.HI.X.SX32 R151, R0.reuse, R2, 0x1, P5 ;  /* 0x0000000200977211 */ /* 0x040fe200028f0eff */
[----:B------:R-:W-:-:S05]  /*21f00*/  VIADD R0, R0, UR5 ;  /* 0x0000000500007c36 */ /* 0x000fca0008000000 */
[----:B------:R-:W-:-:S04]  /*21f10*/  IADD3 R8, P5, PT, R0, R3, RZ ;  /* 0x0000000300087210 */ /* 0x000fc80007fbe0ff */
[C---:B------:R-:W-:Y:S01]  /*21f20*/  LEA.HI.X.SX32 R9, R0.reuse, R2, 0x1, P5 ;  /* 0x0000000200097211 */ /* 0x040fe200028f0eff */
[----:B------:R-:W-:-:S05]  /*21f30*/  VIADD R0, R0, UR5 ;  /* 0x0000000500007c36 */ /* 0x000fca0008000000 */
[----:B------:R-:W-:-:S04]  /*21f40*/  IADD3 R160, P5, PT, R0, R3, RZ ;  /* 0x0000000300a07210 */ /* 0x000fc80007fbe0ff */
[CC--:B------:R-:W-:Y:S01]  /*21f50*/  LEA.HI.X.SX32 R161, R0.reuse, R2.reuse, 0x1, P5 ;  /* 0x0000000200a17211 */ /* 0x0c0fe200028f0eff */
[----:B------:R-:W-:Y:S01]  /*21f60*/  VIADD R0, R0, UR5 ;  /* 0x0000000500007c36 */ /* 0x000fe20008000000 */
[----:B------:R0:W-:Y:S04]  /*21f70*/  @P1 STG.E.U8 desc[UR18][R134.64], R162 ;  /* 0x000000a286001986 */ /* 0x0001e8000c101112 */
[----:B0-----:R-:W-:Y:S02]  /*21f80*/  IADD3 R134, P5, PT, R0, R3, RZ ;  /* 0x0000000300867210 */ /* 0x001fe40007fbe0ff */
[----:B------:R-:W-:Y:S02]  /*21f90*/  PRMT R162, R162, 0x9910, RZ ;  /* 0x00009910a2a27816 */ /* 0x000fe400000000ff */
[C---:B------:R-:W-:Y:S01]  /*21fa0*/  LEA.HI.X.SX32 R135, R0.reuse, R2, 0x1, P5 ;  /* 0x0000000200877211 */ /* 0x040fe200028f0eff */
[----:B------:R-:W-:Y:S01]  /*21fb0*/  VIADD R0, R0, UR5 ;  /* 0x0000000500007c36 */ /* 0x000fe20008000000 */
[----:B------:R-:W-:-:S05]  /*21fc0*/  SHF.R.S32.HI R162, RZ, 0x8, R162 ;  /* 0x00000008ffa27819 */ /* 0x000fca00000114a2 */
[----:B------:R0:W-:Y:S01]  /*21fd0*/  @P4 STG.E.U8 desc[UR18][R148.64], R162 ;  /* 0x000000a294004986 */ /* 0x0001e2000c101112 */
[----:B------:R-:W-:Y:S02]  /*21fe0*/  ISETP.LT.AND P3, PT, R139, UR15, !P2 ;  /* 0x0000000f8b007c0c */ /* 0x000fe4000d761270 */
[----:B------:R-:W-:Y:S02]  /*21ff0*/  ISETP.LT.AND P1, PT, R138, UR15, !P2 ;  /* 0x0000000f8a007c0c */ /* 0x000fe4000d721270 */
[----:B------:R-:W2:Y:S04]  /*22000*/  LDL.LU.64 R138, [R1+0x18] ;  /* 0x00001800018a7983 */ /* 0x000ea80000300a00 */
[----:B------:R-:W5:Y:S01]  /*22010*/  LDL.LU.64 R142, [R1+0x10] ;  /* 0x00001000018e7983 */ /* 0x000f620000300a00 */
[----:B0-----:R-:W-:-:S03]  /*22020*/  IADD3 R148, P4, PT, R0, R3, RZ ;  /* 0x0000000300947210 */ /* 0x001fc60007f9e0ff */
[----:B------:R-:W5:Y:S01]  /*22030*/  LDL.LU R141, [R1+0x7dc] ;  /* 0x0007dc00018d7983 */ /* 0x000f620000300800 */
[C---:B------:R-:W-:Y:S01]  /*22040*/  LEA.HI.X.SX32 R149, R0.reuse, R2, 0x1, P4 ;  /* 0x0000000200957211 */ /* 0x040fe200020f0eff */
[----:B------:R-:W-:Y:S02]  /*22050*/  VIADD R0, R0, UR5 ;  /* 0x0000000500007c36 */ /* 0x000fe40008000000 */
[----:B------:R-:W5:Y:S04]  /*22060*/  LDL.LU.64 R144, [R1+0x8] ;  /* 0x0000080001907983 */ /* 0x000f680000300a00 */
[----:B------:R-:W5:Y:S01]  /*22070*/  LDL.LU.64 R164, [R1] ;  /* 0x0000000001a47983 */ /* 0x000f620000300a00 */
[----:B---3--:R-:W-:Y:S02]  /*22080*/  ISETP.LT.AND P5, PT, R140, UR15, !P2 ;  /* 0x0000000f8c007c0c */ /* 0x008fe4000d7a1270 */
[----:B------:R-:W-:-:S02]  /*22090*/  F2FP.SATFINITE.E4M3.F32.PACK_AB_MERGE_C R140, R11, R10, RZ ;  /* 0x0000000a0b8c723e */ /* 0x000fc400048070ff */
[----:B------:R-:W-:-:S04]  /*220a0*/  IADD3 R10, P4, PT, R0, R3, RZ ;  /* 0x00000003000a7210 */ /* 0x000fc80007f9e0ff */
[----:B------:R-:W-:Y:S02]  /*220b0*/  LEA.HI.X.SX32 R11, R0, R2, 0x1, P4 ;  /* 0x00000002000b7211 */ /* 0x000fe400020f0eff */
[----:B----4-:R-:W-:Y:S02]  /*220c0*/  ISETP.LT.AND P4, PT, R146, UR15, !P2 ;  /* 0x0000000f92007c0c */ /* 0x010fe4000d781270 */
[----:B------:R-:W3:Y:S04]  /*220d0*/  LDL.LU R146, [R1+0x88c] ;  /* 0x00088c0001927983 */ /* 0x000ee80000300800 */
[----:B------:R-:W4:Y:S01]  /*220e0*/  LDL.LU R147, [R1+0x888] ;  /* 0x0008880001937983 */ /* 0x000f220000300800 */
[----:B------:R-:W-:-:S03]  /*220f0*/  VIADD R0, R0, UR5 ;  /* 0x0000000500007c36 */ /* 0x000fc60008000000 */
[----:B------:R0:W-:Y:S02]  /*22100*/  @P6 STG.E.U8 desc[UR18][R132.64], R140 ;  /* 0x0000008c84006986 */ /* 0x0001e4000c101112 */
[----:B0-----:R-:W-:-:S04]  /*22110*/  IADD3 R132, P6, PT, R0, R3, RZ ;  /* 0x0000000300847210 */ /* 0x001fc80007fde0ff */
[C---:B------:R-:W-:Y:S01]  /*22120*/  LEA.HI.X.SX32 R133, R0.reuse, R2, 0x1, P6 ;  /* 0x0000000200857211 */ /* 0x040fe200030f0eff */
[----:B------:R-:W-:-:S05]  /*22130*/  VIADD R0, R0, UR5 ;  /* 0x0000000500007c36 */ /* 0x000fca0008000000 */
[----:B------:R-:W-:-:S04]  /*22140*/  IADD3 R162, P6, PT, R0, R3, RZ ;  /* 0x0000000300a27210 */ /* 0x000fc80007fde0ff */
[----:B------:R-:W-:Y:S02]  /*22150*/  LEA.HI.X.SX32 R163, R0, R2, 0x1, P6 ;  /* 0x0000000200a37211 */ /* 0x000fe400030f0eff */
[----:B------:R-:W-:Y:S02]  /*22160*/  ISETP.NE.AND P6, PT, R137, RZ, PT ;  /* 0x000000ff8900720c */ /* 0x000fe40003fc5270 */
[----:B------:R-:W-:Y:S01]  /*22170*/  PRMT R140, R140, 0x9910, RZ ;  /* 0x000099108c8c7816 */ /* 0x000fe200000000ff */
[----:B------:R-:W4:Y:S01]  /*22180*/  LDL.LU R137, [R1+0xa10] ;  /* 0x000a100001897983 */ /* 0x000f220000300800 */
[----:B------:R-:W-:Y:S02]  /*22190*/  F2FP.SATFINITE.E4M3.F32.PACK_AB_MERGE_C R12, R13, R12, RZ ;  /* 0x0000000c0d0c723e */ /* 0x000fe400048070ff */
[----:B------:R-:W-:Y:S02]  /*221a0*/  SHF.R.S32.HI R140, RZ, 0x8, R140 ;  /* 0x00000008ff8c7819 */ /* 0x000fe4000001148c */
[----:B------:R-:W-:-:S05]  /*221b0*/  F2FP.SATFINITE.E4M3.F32.PACK_AB_MERGE_C R14, R15, R14, RZ ;  /* 0x0000000e0f0e723e */ /* 0x000fca00048070ff */
[----:B--2---:R0:W-:Y:S04]  /*221c0*/  @P6 STG.E.U8 desc[UR18][R138.64], R140 ;  /* 0x0000008c8a006986 */ /* 0x0041e8000c101112 */
[----:B-----5:R2:W-:Y:S01]  /*221d0*/  @P0 STG.E.U8 desc[UR18][R142.64], R12 ;  /* 0x0000000c8e000986 */ /* 0x0205e2000c101112 */
[----:B------:R-:W-:-:S03]  /*221e0*/  ISETP.LT.AND P6, PT, R141, UR15, !P2 ;  /* 0x0000000f8d007c0c */ /* 0x000fc6000d7c1270 */
[----:B0-----:R-:W5:Y:S01]  /*221f0*/  LDL.LU.64 R138, [R1+0xa08] ;  /* 0x000a0800018a7983 */ /* 0x001f620000300a00 */
[----:B--2---:R-:W-:-:S03]  /*22200*/  PRMT R12, R12, 0x9910, RZ ;  /* 0x000099100c0c7816 */ /* 0x004fc600000000ff */
[----:B------:R-:W2:Y:S01]  /*22210*/  LDL.LU R140, [R1+0xa04] ;  /* 0x000a0400018c7983 */ /* 0x000ea20000300800 */
[----:B------:R-:W-:-:S03]  /*22220*/  SHF.R.S32.HI R12, RZ, 0x8, R12 ;  /* 0x00000008ff0c7819 */ /* 0x000fc6000001140c */
[----:B------:R-:W2:Y:S04]  /*22230*/  LDL.LU R141, [R1+0xa00] ;  /* 0x000a0000018d7983 */ /* 0x000ea80000300800 */
[----:B------:R-:W2:Y:S04]  /*22240*/  LDL.LU R13, [R1+0x908] ;  /* 0x00090800010d7983 */ /* 0x000ea80000300800 */
[----:B------:R-:W2:Y:S04]  /*22250*/  LDL.LU.64 R142, [R1+0x9f8] ;  /* 0x0009f800018e7983 */ /* 0x000ea80000300a00 */
[----:B------:R0:W-:Y:S04]  /*22260*/  @P3 STG.E.U8 desc[UR18][R144.64], R12 ;  /* 0x0000000c90003986 */ /* 0x0001e8000c101112 */
[----:B------:R0:W-:Y:S01]  /*22270*/  @P1 STG.E.U8 desc[UR18][R164.64], R14 ;  /* 0x0000000ea4001986 */ /* 0x0001e2000c101112 */
[----:B---3--:R-:W-:-:S03]  /*22280*/  ISETP.LT.AND P0, PT, R146, UR15, !P2 ;  /* 0x0000000f92007c0c */ /* 0x008fc6000d701270 */
[----:B------:R-:W3:Y:S01]  /*22290*/  LDL.LU R146, [R1+0x9f0] ;  /* 0x0009f00001927983 */ /* 0x000ee20000300800 */
[----:B----4-:R-:W-:-:S03]  /*222a0*/  ISETP.LT.AND P3, PT, R147, UR15, !P2 ;  /* 0x0000000f93007c0c */ /* 0x010fc6000d761270 */
[----:B0-----:R-:W4:Y:S04]  /*222b0*/  LDL.LU.64 R144, [R1+0x9e8] ;  /* 0x0009e80001907983 */ /* 0x001f280000300a00 */
[----:B------:R-:W2:Y:S04]  /*222c0*/  LDL.LU R12, [R1+0x7e4] ;  /* 0x0007e400010c7983 */ /* 0x000ea80000300800 */
[----:B------:R-:W3:Y:S04]  /*222d0*/  LDL.LU R147, [R1+0x9e0] ;  /* 0x0009e00001937983 */ /* 0x000ee80000300800 */
[----:B------:R-:W2:Y:S04]  /*222e0*/  LDL.LU R15, [R1+0x904] ;  /* 0x00090400010f7983 */ /* 0x000ea80000300800 */
[----:B------:R-:W2:Y:S01]  /*222f0*/  LDL.LU.64 R164, [R1+0x9d8] ;  /* 0x0009d80001a47983 */ /* 0x000ea20000300a00 */
[----:B------:R-:W-:-:S04]  /*22300*/  PRMT R14, R14, 0x9910, RZ ;  /* 0x000099100e0e7816 */ /* 0x000fc800000000ff */
[----:B------:R-:W-:Y:S02]  /*22310*/  SHF.R.S32.HI R14, RZ, 0x8, R14 ;  /* 0x00000008ff0e7819 */ /* 0x000fe4000001140e */
[----:B------:R-:W-:-:S03]  /*22320*/  F2FP.SATFINITE.E4M3.F32.PACK_AB_MERGE_C R16, R17, R16, RZ ;  /* 0x000000101110723e */ /* 0x000fc600048070ff */
[----:B--2---:R0:W-:Y:S04]  /*22330*/  @P5 STG.E.U8 desc[UR18][R164.64], R14 ;  /* 0x0000000ea4005986 */ /* 0x0041e8000c101112 */
[----:B0-----:R-:W2:Y:S04]  /*22340*/  LDL.LU R165, [R1+0x90c] ;  /* 0x00090c0001a57983 */ /* 0x001ea80000300800 */
[----:B------:R-:W2:Y:S01]  /*22350*/  LDL.LU R164, [R1+0x910] ;  /* 0x0009100001a47983 */ /* 0x000ea20000300800 */
[----:B------:R-:W-:-:S03]  /*22360*/  ISETP.LT.AND P1, PT, R15, UR15, !P2 ;  /* 0x0000000f0f007c0c */ /* 0x000fc6000d721270 */
[----:B------:R-:W2:Y:S01]  /*22370*/  LDL.LU R15, [R1+0x8c4] ;  /* 0x0008c400010f7983 */ /* 0x000ea20000300800 */
[----:B------:R-:W-:-:S03]  /*22380*/  ISETP.LT.AND P5, PT, R13, UR15, !P2 ;  /* 0x0000000f0d007c0c */ /* 0x000fc6000d7a1270 */
[----:B------:R-:W2:Y:S04]  /*22390*/  LDL.LU R13, [R1+0x8b4] ;  /* 0x0008b400010d7983 */ /* 0x000ea80000300800 */
[----:B---3--:R0:W-:Y:S01]  /*223a0*/  @P4 STG.E.U8 desc[UR18][R146.64], R16 ;  /* 0x0000001092004986 */ /* 0x0081e2000c101112 */
[----:B------:R-:W-:Y:S01]  /*223b0*/  ISETP.LT.AND P4, PT, R12, UR4, !P2 ;  /* 0x000000040c007c0c */ /* 0x000fe2000d781270 */
[----:B------:R-:W2:Y:S02]  /*223c0*/  LDCU UR4, c[0x0][0x39c] ;  /* 0x00007380ff0477ac */ /* 0x000ea40008000800 */
[----:B------:R-:W3:Y:S04]  /*223d0*/  LDL.LU R12, [R1+0x8a8] ;  /* 0x0008a800010c7983 */ /* 0x000ee80000300800 */
[----:B------:R-:W3:Y:S01]  /*223e0*/  LDL.LU R14, [R1+0x898] ;  /* 0x00089800010e7983 */ /* 0x000ee20000300800 */
[----:B0-----:R-:W-:-:S03]  /*223f0*/  PRMT R16, R16, 0x9910, RZ ;  /* 0x0000991010107816 */ /* 0x001fc600000000ff */
[----:B------:R-:W3:Y:S01]  /*22400*/  LDL.LU R17, [R1+0x914] ;  /* 0x0009140001117983 */ /* 0x000ee20000300800 */
[----:B------:R-:W-:-:S05]  /*22410*/  SHF.R.S32.HI R16, RZ, 0x8, R16 ;  /* 0x00000008ff107819 */ /* 0x000fca0000011410 */
[----:B----4-:R0:W-:Y:S01]  /*22420*/  @P6 STG.E.U8 desc[UR18][R144.64], R16 ;  /* 0x0000001090006986 */ /* 0x0101e2000c101112 */
[----:B------:R-:W-:-:S05]  /*22430*/  F2FP.SATFINITE.E4M3.F32.PACK_AB_MERGE_C R18, R19, R18, RZ ;  /* 0x000000121312723e */ /* 0x000fca00048070ff */
[----:B------:R4:W-:Y:S04]  /*22440*/  @P0 STG.E.U8 desc[UR18][R142.64], R18 ;  /* 0x000000128e000986 */ /* 0x0009e8000c101112 */
[----:B0-----:R-:W3:Y:S01]  /*22450*/  LDL.LU R16, [R1+0x918] ;  /* 0x0009180001107983 */ /* 0x001ee20000300800 */
[----:B----4-:R-:W-:-:S04]  /*22460*/  PRMT R18, R18, 0x9910, RZ ;  /* 0x0000991012127816 */ /* 0x010fc800000000ff */
[----:B------:R-:W-:-:S05]  /*22470*/  SHF.R.S32.HI R18, RZ, 0x8, R18 ;  /* 0x00000008ff127819 */ /* 0x000fca0000011412 */
[----:B------:R-:W-:Y:S01]  /*22480*/  @P3 STG.E.U8 desc[UR18][R140.64], R18 ;  /* 0x000000128c003986 */ /* 0x000fe2000c101112 */
[----:B------:R-:W-:-:S05]  /*22490*/  F2FP.SATFINITE.E4M3.F32.PACK_AB_MERGE_C R20, R21, R20, RZ ;  /* 0x000000141514723e */ /* 0x000fca00048070ff */
[----:B-----5:R0:W-:Y:S02]  /*224a0*/  @P1 STG.E.U8 desc[UR18][R138.64], R20 ;  /* 0x000000148a001986 */ /* 0x0201e4000c101112 */
[----:B0-----:R-:W-:-:S04]  /*224b0*/  PRMT R20, R20, 0x9910, RZ ;  /* 0x0000991014147816 */ /* 0x001fc800000000ff */
[----:B------:R-:W-:-:S05]  /*224c0*/  SHF.R.S32.HI R20, RZ, 0x8, R20 ;  /* 0x00000008ff147819 */ /* 0x000fca0000011414 */
[----:B------:R-:W-:Y:S01]  /*224d0*/  @P5 STG.E.U8 desc[UR18][R136.64], R20 ;  /* 0x0000001488005986 */ /* 0x000fe2000c101112 */
[----:B--2---:R-:W-:Y:S01]  /*224e0*/  ISETP.LT.AND P6, PT, R165, UR4, !P2 ;  /* 0x00000004a5007c0c */ /* 0x004fe2000d7c1270 */
[----:B------:R-:W0:Y:S02]  /*224f0*/  LDCU UR4, c[0x0][0x39c] ;  /* 0x00007380ff0477ac */ /* 0x000e240008000800 */
[----:B0-----:R-:W-:Y:S01]  /*22500*/  ISETP.LT.AND P0, PT, R164, UR4, !P2 ;  /* 0x00000004a4007c0c */ /* 0x001fe2000d701270 */
[----:B------:R-:W0:Y:S02]  /*22510*/  LDCU UR4, c[0x0][0x39c] ;  /* 0x00007380ff0477ac */ /* 0x000e240008000800 */
[----:B0-----:R-:W-:Y:S01]  /*22520*/  ISETP.LT.AND P3, PT, R15, UR4, !P2 ;  /* 0x000000040f007c0c */ /* 0x001fe2000d761270 */
[----:B------:R-:W0:Y:S01]  /*22530*/  LDCU UR4, c[0x0][0x39c] ;  /* 0x00007380ff0477ac */ /* 0x000e220008000800 */
[----:B------:R-:W2:Y:S01]  /*22540*/  LDL.LU R15, [R1+0x91c] ;  /* 0x00091c00010f7983 */ /* 0x000ea20000300800 */
[----:B0-----:R-:W-:Y:S01]  /*22550*/  ISETP.LT.AND P1, PT, R13, UR4, !P2 ;  /* 0x000000040d007c0c */ /* 0x001fe2000d721270 */
[----:B------:R-:W3:Y:S02]  /*22560*/  LDCU UR4, c[0x0][0x39c] ;  /* 0x00007380ff0477ac */ /* 0x000ee40008000800 */
[----:B------:R-:W4:Y:S01]  /*22570*/  LDL.LU R13, [R1+0x920] ;  /* 0x00092000010d7983 */ /* 0x000f220000300800 */
[----:B---3--:R-:W-:Y:S01]  /*22580*/  ISETP.LT.AND P5, PT, R12, UR4, !P2 ;  /* 0x000000040c007c0c */ /* 0x008fe2000d7a1270 */
[----:B------:R-:W0:Y:S02]  /*22590*/  LDCU UR4, c[0x0][0x39c] ;  /* 0x00007380ff0477ac */ /* 0x000e240008000800 */
[----:B------:R-:W3:Y:S01]  /*225a0*/  LDL.LU R12, [R1+0x8d0] ;  /* 0x0008d000010c7983 */ /* 0x000ee20000300800 */
[----:B------:R-:W-:-:S05]  /*225b0*/  F2FP.SATFINITE.E4M3.F32.PACK_AB_MERGE_C R22, R23, R22, RZ ;  /* 0x000000161716723e */ /* 0x000fca00048070ff */
[----:B------:R5:W-:Y:S01]  /*225c0*/  @P6 STG.E.U8 desc[UR18][R156.64], R22 ;  /* 0x000000169c006986 */ /* 0x000be2000c101112 */
[----:B0-----:R-:W-:Y:S01]  /*225d0*/  ISETP.LT.AND P6, PT, R14, UR4, !P2 ;  /* 0x000000040e007c0c */ /* 0x001fe2000d7c1270 */
[----:B------:R-:W0:Y:S01]  /*225e0*/  LDCU UR4, c[0x0][0x39c] ;  /* 0x00007380ff0477ac */ /* 0x000e220008000800 */
[----:B-----5:R-:W-:Y:S01]  /*225f0*/  PRMT R22, R22, 0x9910, RZ ;  /* 0x0000991016167816 */ /* 0x020fe200000000ff */
[----:B------:R-:W5:Y:S03]  /*22600*/  LDL.LU R14, [R1+0x8b8] ;  /* 0x0008b800010e7983 */ /* 0x000f660000300800 */
[----:B------:R-:W-:-:S05]  /*22610*/  SHF.R.S32.HI R22, RZ, 0x8, R22 ;  /* 0x00000008ff167819 */ /* 0x000fca0000011416 */
[----:B------:R-:W-:Y:S01]  /*22620*/  @P0 STG.E.U8 desc[UR18][R154.64], R22 ;  /* 0x000000169a000986 */ /* 0x000fe2000c101112 */
[----:B0-----:R-:W-:Y:S01]  /*22630*/  ISETP.LT.AND P0, PT, R17, UR4, !P2 ;  /* 0x0000000411007c0c */ /* 0x001fe2000d701270 */
[----:B------:R-:W0:Y:S01]  /*22640*/  LDCU UR4, c[0x0][0x39c] ;  /* 0x00007380ff0477ac */ /* 0x000e220008000800 */
[----:B------:R-:W-:-:S05]  /*22650*/  F2FP.SATFINITE.E4M3.F32.PACK_AB_MERGE_C R24, R25, R24, RZ ;  /* 0x000000181918723e */ /* 0x000fca00048070ff */
[----:B------:R0:W-:Y:S02]  /*22660*/  @P3 STG.E.U8 desc[UR18][R4.64], R24 ;  /* 0x0000001804003986 */ /* 0x0001e4000c101112 */
[----:B0-----:R-:W-:Y:S01]  /*22670*/  ISETP.LT.AND P3, PT, R16, UR4, !P2 ;  /* 0x0000000410007c0c */ /* 0x001fe2000d761270 */
[----:B------:R-:W2:Y:S01]  /*22680*/  LDCU UR4, c[0x0][0x39c] ;  /* 0x00007380ff0477ac */ /* 0x000ea20008000800 */
[----:B------:R-:W-:Y:S01]  /*22690*/  PRMT R24, R24, 0x9910, RZ ;  /* 0x0000991018187816 */ /* 0x000fe200000000ff */
[----:B------:R-:W5:Y:S03]  /*226a0*/  LDL.LU R5, [R1+0x8b0] ;  /* 0x0008b00001057983 */ /* 0x000f660000300800 */
[----:B------:R-:W-:Y:S01]  /*226b0*/  SHF.R.S32.HI R24, RZ, 0x8, R24 ;  /* 0x00000008ff187819 */ /* 0x000fe20000011418 */
[----:B------:R-:W5:Y:S04]  /*226c0*/  LDL.LU R4, [R1+0x894] ;  /* 0x0008940001047983 */ /* 0x000f680000300800 */
[----:B------:R-:W-:Y:S01]  /*226d0*/  @P1 STG.E.U8 desc[UR18][R6.64], R24 ;  /* 0x0000001806001986 */ /* 0x000fe2000c101112 */
[----:B------:R-:W-:-:S05]  /*226e0*/  F2FP.SATFINITE.E4M3.F32.PACK_AB_MERGE_C R26, R27, R26, RZ ;  /* 0x0000001a1b1a723e */ /* 0x000fca00048070ff */
[----:B------:R0:W-:Y:S02]  /*226f0*/  @P5 STG.E.U8 desc[UR18][R158.64], R26 ;  /* 0x0000001a9e005986 */ /* 0x0001e4000c101112 */
[----:B0-----:R-:W-:-:S04]  /*22700*/  PRMT R26, R26, 0x9910, RZ ;  /* 0x000099101a1a7816 */ /* 0x001fc800000000ff */
[----:B------:R-:W-:-:S05]  /*22710*/  SHF.R.S32.HI R26, RZ, 0x8, R26 ;  /* 0x00000008ff1a7819 */ /* 0x000fca000001141a */
[----:B------:R-:W-:Y:S01]  /*22720*/  @P6 STG.E.U8 desc[UR18][R152.64], R26 ;  /* 0x0000001a98006986 */ /* 0x000fe2000c101112 */
[----:B--2---:R-:W-:Y:S01]  /*22730*/  ISETP.LT.AND P1, PT, R15, UR4, !P2 ;  /* 0x000000040f007c0c */ /* 0x004fe2000d721270 */
[----:B------:R-:W4:Y:S02]  /*22740*/  LDCU UR4, c[0x0][0x39c] ;  /* 0x00007380ff0477ac */ /* 0x000f240008000800 */
[----:B----4-:R-:W-:Y:S01]  /*22750*/  ISETP.LT.AND P5, PT, R13, UR4, !P2 ;  /* 0x000000040d007c0c */ /* 0x010fe2000d7a1270 */
[----:B------:R-:W3:Y:S01]  /*22760*/  LDCU UR4, c[0x0][0x39c] ;  /* 0x00007380ff0477ac */ /* 0x000ee20008000800 */
[----:B------:R-:W2:Y:S01]  /*22770*/  LDL.LU R13, [R1+0x930] ;  /* 0x00093000010d7983 */ /* 0x000ea20000300800 */
[----:B---3--:R-:W-:Y:S01]  /*22780*/  ISETP.LT.AND P6, PT, R12, UR4, !P2 ;  /* 0x000000040c007c0c */ /* 0x008fe2000d7c1270 */
[----:B------:R-:W5:Y:S02]  /*22790*/  LDCU UR4, c[0x0][0x39c] ;  /* 0x00007380ff0477ac */ /* 0x000f640008000800 */
[----:B------:R-:W3:Y:S01]  /*227a0*/  LDL.LU R12, [R1+0x92c] ;  /* 0x00092c00010c7983 */ /* 0x000ee20000300800 */
[----:B------:R-:W-:-:S02]  /*227b0*/  F2FP.SATFINITE.E4M3.F32.PACK_AB_MERGE_C R28, R29, R28, RZ ;  /* 0x0000001c1d1c723e */ /* 0x000fc400048070ff */
[----:B------:R-:W-:Y:S01]  /*227c0*/  F2FP.SATFINITE.E4M3.F32.PACK_AB_MERGE_C R30, R31, R30, RZ ;  /* 0x0000001e1f1e723e */ /* 0x000fe200048070ff */
[----:B------:R-:W4:Y:S04]  /*227d0*/  LDL.LU R7, [R1+0x928] ;  /* 0x0009280001077983 */ /* 0x000f280000300800 */
[----:B------:R0:W-:Y:S04]  /*227e0*/  @P0 STG.E.U8 desc[UR18][R150.64], R28 ;  /* 0x0000001c96000986 */ /* 0x0001e8000c101112 */
[----:B------:R-:W2:Y:S01]  /*227f0*/  LDL.LU R6, [R1+0x924] ;  /* 0x0009240001067983 */ /* 0x000ea20000300800 */
[----:B-----5:R-:W-:Y:S01]  /*22800*/  ISETP.LT.AND P0, PT, R14, UR4, !P2 ;  /* 0x000000040e007c0c */ /* 0x020fe2000d701270 */
[----:B------:R-:W5:Y:S01]  /*22810*/  LDCU UR4, c[0x0][0x39c] ;  /* 0x00007380ff0477ac */ /* 0x000f620008000800 */
[----:B0-----:R-:W-:-:S04]  /*22820*/  PRMT R28, R28, 0x9910, RZ ;  /* 0x000099101c1c7816 */ /* 0x001fc800000000ff */
[----:B------:R-:W-:-:S05]  /*22830*/  SHF.R.S32.HI R28, RZ, 0x8, R28 ;  /* 0x00000008ff1c7819 */ /* 0x000fca000001141c */
[----:B------:R-:W-:Y:S04]  /*22840*/  @P3 STG.E.U8 desc[UR18][R8.64], R28 ;  /* 0x0000001c08003986 */ /* 0x000fe8000c101112 */
[----:B------:R0:W-:Y:S01]  /*22850*/  @P1 STG.E.U8 desc[UR18][R160.64], R30 ;  /* 0x0000001ea0001986 */ /* 0x0001e2000c101112 */
[----:B------:R-:W-:Y:S02]  /*22860*/  F2FP.SATFINITE.E4M3.F32.PACK_AB_MERGE_C R32, R33, R32, RZ ;  /* 0x000000202120723e */ /* 0x000fe400048070ff */
[----:B0-----:R-:W-:Y:S02]  /*22870*/  PRMT R30, R30, 0x9910, RZ ;  /* 0x000099101e1e7816 */ /* 0x001fe400000000ff */
[----:B-----5:R-:W-:-:S03]  /*22880*/  ISETP.LT.AND P3, PT, R5, UR4, !P2 ;  /* 0x0000000405007c0c */ /* 0x020fc6000d761270 */
[----:B------:R-:W-:Y:S01]  /*22890*/  IMAD.MOV.U32 R5, RZ, RZ, R30 ;  /* 0x000000ffff057224 */ /* 0x000fe200078e001e */
[----:B------:R-:W0:Y:S04]  /*228a0*/  LDCU UR4, c[0x0][0x39c] ;  /* 0x00007380ff0477ac */ /* 0x000e280008000800 */
[----:B------:R-:W-:-:S05]  /*228b0*/  SHF.R.S32.HI R5, RZ, 0x8, R5 ;  /* 0x00000008ff057819 */ /* 0x000fca0000011405 */
[----:B------:R5:W-:Y:S04]  /*228c0*/  @P5 STG.E.U8 desc[UR18][R134.64], R5 ;  /* 0x0000000586005986 */ /* 0x000be8000c101112 */
[----:B------:R-:W-:Y:S01]  /*228d0*/  @P6 STG.E.U8 desc[UR18][R148.64], R32 ;  /* 0x0000002094006986 */ /* 0x000fe2000c101112 */
[----:B---3--:R-:W-:Y:S02]  /*228e0*/  ISETP.LT.AND P6, PT, R12, UR6, !P2 ;  /* 0x000000060c007c0c */ /* 0x008fe4000d7c1270 */
[----:B------:R-:W-:Y:S01]  /*228f0*/  F2FP.SATFINITE.E4M3.F32.PACK_AB_MERGE_C R34, R35, R34, RZ ;  /* 0x000000222322723e */ /* 0x000fe200048070ff */
[----:B------:R-:W3:Y:S01]  /*22900*/  LDL.LU R12, [R1+0x8c0] ;  /* 0x0008c000010c7983 */ /* 0x000ee20000300800 */
[----:B0-----:R-:W-:Y:S01]  /*22910*/  ISETP.LT.AND P1, PT, R4, UR4, !P2 ;  /* 0x0000000404007c0c */ /* 0x001fe2000d721270 */
[----:B------:R-:W2:Y:S01]  /*22920*/  LDCU UR4, c[0x0][0x39c] ;  /* 0x00007380ff0477ac */ /* 0x000ea20008000800 */
[----:B------:R-:W-:Y:S01]  /*22930*/  PRMT R4, R32, 0x9910, RZ ;  /* 0x0000991020047816 */ /* 0x000fe200000000ff */
[----:B------:R-:W-:Y:S01]  /*22940*/  VIADD R0, R0, UR5 ;  /* 0x0000000500007c36 */ /* 0x000fe20008000000 */
[----:B------:R-:W-:Y:S01]  /*22950*/  F2FP.SATFINITE.E4M3.F32.PACK_AB_MERGE_C R36, R37, R36, RZ ;  /* 0x000000242524723e */ /* 0x000fe200048070ff */
[----:B------:R-:W0:Y:S01]  /*22960*/  LDCU UR6, c[0x0][0x39c] ;  /* 0x00007380ff0677ac */ /* 0x000e220008000800 */
[----:B------:R-:W-:-:S02]  /*22970*/  SHF.R.S32.HI R4, RZ, 0x8, R4 ;  /* 0x00000008ff047819 */ /* 0x000fc40000011404 */
[----:B-----5:R-:W-:-:S03]  /*22980*/  PRMT R5, R34, 0x9910, RZ ;  /* 0x0000991022057816 */ /* 0x020fc600000000ff */
[----:B------:R5:W-:Y:S01]  /*22990*/  @P0 STG.E.U8 desc[UR18][R10.64], R4 ;  /* 0x000000040a000986 */ /* 0x000be2000c101112 */
[----:B------:R-:W-:Y:S01]  /*229a0*/  SHF.R.S32.HI R5, RZ, 0x8, R5 ;  /* 0x00000008ff057819 */ /* 0x000fe20000011405 */
[C---:B------:R-:W-:Y:S02]  /*229b0*/  VIADD R8, R0.reuse, UR5 ;  /* 0x0000000500087c36 */ /* 0x040fe40008000000 */
[----:B------:R-:W-:Y:S04]  /*229c0*/  @P3 STG.E.U8 desc[UR18][R132.64], R34 ;  /* 0x0000002284003986 */ /* 0x000fe8000c101112 */
[----:B-----5:R-:W0:Y:S01]  /*229d0*/  LDL.LU R11, [R1+0x8ac] ;  /* 0x0008ac00010b7983 */ /* 0x020e220000300800 */
[----:B--2---:R-:W-:Y:S01]  /*229e0*/  ISETP.LT.AND P5, PT, R13, UR4, !P2 ;  /* 0x000000040d007c0c */ /* 0x004fe2000d7a1270 */
[----:B------:R-:W3:Y:S02]  /*229f0*/  LDCU UR4, c[0x0][0x39c] ;  /* 0x00007380ff0477ac */ /* 0x000ee40008000800 */
[----:B------:R2:W-:Y:S01]  /*22a00*/  @P1 STG.E.U8 desc[UR18][R162.64], R5 ;  /* 0x00000005a2001986 */ /* 0x0005e2000c101112 */
[----:B------:R-:W-:-:S02]  /*22a10*/  IADD3 R4, P1, PT, R0, R3, RZ ;  /* 0x0000000300047210 */ /* 0x000fc40007f3e0ff */
[----:B----4-:R-:W-:Y:S01]  /*22a20*/  ISETP.LT.AND P0, PT, R7, UR7, !P2 ;  /* 0x0000000707007c0c */ /* 0x010fe2000d701270 */
[----:B------:R-:W4:Y:S01]  /*22a30*/  LDL.LU R10, [R1+0x890] ;  /* 0x00089000010a7983 */ /* 0x000f220000300800 */
[----:B------:R-:W-:Y:S01]  /*22a40*/  ISETP.LT.AND P3, PT, R6, UR9, !P2 ;  /* 0x0000000906007c0c */ /* 0x000fe2000d761270 */
[----:B------:R-:W4:Y:S01]  /*22a50*/  LDCU UR7, c[0x0][0x39c] ;  /* 0x00007380ff0777ac */ /* 0x000f220008000800 */
[----:B------:R-:W-:Y:S01]  /*22a60*/  PRMT R7, R36, 0x9910, RZ ;  /* 0x0000991024077816 */ /* 0x000fe200000000ff */
[----:B------:R-:W5:Y:S01]  /*22a70*/  LDL.LU R13, [R1+0x884] ;  /* 0x00088400010d7983 */ /* 0x000f620000300800 */
[----:B------:R-:W-:Y:S01]  /*22a80*/  F2FP.SATFINITE.E4M3.F32.PACK_AB_MERGE_C R38, R39, R38, RZ ;  /* 0x000000262726723e */ /* 0x000fe200048070ff */
[----:B------:R-:W5:Y:S01]  /*22a90*/  LDCU UR9, c[0x0][0x39c] ;  /* 0x00007380ff0977ac */ /* 0x000f620008000800 */
[----:B--2---:R-:W-:Y:S01]  /*22aa0*/  LEA.HI.X.SX32 R5, R0, R2, 0x1, P1 ;  /* 0x0000000200057211 */ /* 0x004fe200008f0eff */
[----:B------:R-:W1:Y:S01]  /*22ab0*/  LDL.LU R9, [R1+0x934] ;  /* 0x0009340001097983 */ /* 0x000e620000300800 */
[----:B------:R-:W-:-:S02]  /*22ac0*/  IADD3 R6, P1, PT, R8, R3, RZ ;  /* 0x0000000308067210 */ /* 0x000fc40007f3e0ff */
[----:B------:R-:W-:Y:S02]  /*22ad0*/  SHF.R.S32.HI R0, RZ, 0x8, R7 ;  /* 0x00000008ff007819 */ /* 0x000fe40000011407 */
[C---:B------:R-:W-:Y:S01]  /*22ae0*/  LEA.HI.X.SX32 R7, R8.reuse, R2, 0x1, P1 ;  /* 0x0000000208077211 */ /* 0x040fe200008f0eff */
[----:B------:R-:W-:Y:S01]  /*22af0*/  VIADD R8, R8, UR5 ;  /* 0x0000000508087c36 */ /* 0x000fe20008000000 */
[----:B------:R2:W-:Y:S04]  /*22b00*/  @P5 STG.E.U8 desc[UR18][R4.64], R36 ;  /* 0x0000002404005986 */ /* 0x0005e8000c101112 */
[----:B--2---:R-:W-:-:S04]  /*22b10*/  IADD3 R4, P1, PT, R8, R3, RZ ;  /* 0x0000000308047210 */ /* 0x004fc80007f3e0ff */
[----:B------:R-:W-:Y:S02]  /*22b20*/  LEA.HI.X.SX32 R5, R8, R2, 0x1, P1 ;  /* 0x0000000208057211 */ /* 0x000fe400008f0eff */
[----:B---3--:R-:W-:Y:S01]  /*22b30*/  ISETP.LT.AND P1, PT, R12, UR4, !P2 ;  /* 0x000000040c007c0c */ /* 0x008fe2000d721270 */
[----:B------:R2:W-:Y:S01]  /*22b40*/  @P6 STG.E.U8 desc[UR18][R6.64], R0 ;  /* 0x0000000006006986 */ /* 0x0005e2000c101112 */
[----:B------:R-:W3:Y:S03]  /*22b50*/  LDCU UR4, c[0x0][0x39c] ;  /* 0x00007380ff0477ac */ /* 0x000ee60008000800 */
[----:B------:R-:W3:Y:S01]  /*22b60*/  LDL.LU R12, [R1+0x938] ;  /* 0x00093800010c7983 */ /* 0x000ee20000300800 */
[----:B--2---:R-:W-:Y:S01]  /*22b70*/  VIADD R0, R8, UR5 ;  /* 0x0000000508007c36 */ /* 0x004fe20008000000 */
[----:B------:R-:W-:-:S04]  /*22b80*/  PRMT R7, R38, 0x9910, RZ ;  /* 0x0000991026077816 */ /* 0x000fc800000000ff */
[CC--:B------:R-:W-:Y:S02]  /*22b90*/  IADD3 R6, P6, PT, R0.reuse, R3.reuse, RZ ;  /* 0x0000000300067210 */ /* 0x0c0fe40007fde0ff */
[----:B------:R-:W-:Y:S02]  /*22ba0*/  SHF.R.S32.HI R8, RZ, 0x8, R7 ;  /* 0x00000008ff087819 */ /* 0x000fe40000011407 */
[C---:B------:R-:W-:Y:S02]  /*22bb0*/  LEA.HI.X.SX32 R7, R0.reuse, R2, 0x1, P6 ;  /* 0x0000000200077211 */ /* 0x040fe400030f0eff */
[----:B0-----:R-:W-:Y:S01]  /*22bc0*/  ISETP.LT.AND P5, PT, R11, UR6, !P2 ;  /* 0x000000060b007c0c */ /* 0x001fe2000d7a1270 */
[----:B------:R-:W-:Y:S01]  /*22bd0*/  VIADD R0, R0, UR5 ;  /* 0x0000000500007c36 */ /* 0x000fe20008000000 */
[----:B------:R-:W2:Y:S01]  /*22be0*/  LDL.LU R11, [R1+0x940] ;  /* 0x00094000010b7983 */ /* 0x000ea20000300800 */
[----:B------:R-:W-:Y:S01]  /*22bf0*/  F2FP.SATFINITE.E4M3.F32.PACK_AB_MERGE_C R40, R41, R40, RZ ;  /* 0x000000282928723e */ /* 0x000fe200048070ff */
[----:B------:R-:W2:Y:S02]  /*22c00*/  LDCU UR6, c[0x0][0x39c] ;  /* 0x00007380ff0677ac */ /* 0x000ea40008000800 */
[----:B------:R0:W-:Y:S04]  /*22c10*/  @P0 STG.E.U8 desc[UR18][R4.64], R38 ;  /* 0x0000002604000986 */ /* 0x0001e8000c101112 */
[----:B------:R1:W-:Y:S01]  /*22c20*/  @P3 STG.E.U8 desc[UR18][R6.64], R8 ;  /* 0x0000000806003986 */ /* 0x0003e2000c101112 */
[----:B0-----:R-:W-:-:S04]  /*22c30*/  IADD3 R4, P6, PT, R0, R3, RZ ;  /* 0x0000000300047210 */ /* 0x001fc80007fde0ff */
[C---:B------:R-:W-:Y:S01]  /*22c40*/  LEA.HI.X.SX32 R5, R0.reuse, R2, 0x1, P6 ;  /* 0x0000000200057211 */ /* 0x040fe200030f0eff */
[----:B------:R-:W-:Y:S01]  /*22c50*/  VIADD R0, R0, UR5 ;  /* 0x0000000500007c36 */ /* 0x000fe20008000000 */
[----:B-1----:R-:W-:-:S03]  /*22c60*/  PRMT R6, R40, 0x9910, RZ ;  /* 0x0000991028067816 */ /* 0x002fc600000000ff */
[----:B------:R0:W-:Y:S01]  /*22c70*/  @P1 STG.E.U8 desc[UR18][R4.64], R40 ;  /* 0x0000002804001986 */ /* 0x0001e2000c101112 */
[----:B------:R-:W-:Y:S01]  /*22c80*/  VIADD R7, R0, UR5 ;  /* 0x0000000500077c36 */ /* 0x000fe20008000000 */
[----:B------:R-:W-:Y:S02]  /*22c90*/  SHF.R.S32.HI R8, RZ, 0x8, R6 ;  /* 0x00000008ff087819 */ /* 0x000fe40000011406 */
[----:B----4-:R-:W-:Y:S01]  /*22ca0*/  ISETP.LT.AND P0, PT, R10, UR7, !P2 ;  /* 0x000000070a007c0c */ /* 0x010fe2000d701270 */
[----:B------:R-:W1:Y:S01]  /*22cb0*/  LDCU UR7, c[0x0][0x39c] ;  /* 0x00007380ff0777ac */ /* 0x000e620008000800 */
[----:B------:R-:W1:Y:S01]  /*22cc0*/  LDL.LU R10, [R1+0x93c] ;  /* 0x00093c00010a7983 */ /* 0x000e620000300800 */
[----:B0-----:R-:W-:-:S04]  /*22cd0*/  IADD3 R4, P1, PT, R0, R3, RZ ;  /* 0x0000000300047210 */ /* 0x001fc80007f3e0ff */
[----:B------:R-:W-:Y:S02]  /*22ce0*/  LEA.HI.X.SX32 R5, R0, R2, 0x1, P1 ;  /* 0x0000000200057211 */ /* 0x000fe400008f0eff */
[C---:B------:R-:W-:Y:S01]  /*22cf0*/  IADD3 R6, P1, PT, R7.reuse, R3, RZ ;  /* 0x0000000307067210 */ /* 0x040fe20007f3e0ff */
[----:B------:R-:W-:-:S03]  /*22d00*/  VIADD R0, R7, UR5 ;  /* 0x0000000507007c36 */ /* 0x000fc60008000000 */
[----:B------:R-:W-:Y:S02]  /*22d10*/  LEA.HI.X.SX32 R7, R7, R2, 0x1, P1 ;  /* 0x0000000207077211 */ /* 0x000fe400008f0eff */
[----:B---3--:R-:W-:Y:S02]  /*22d20*/  ISETP.LT.AND P1, PT, R12, UR4, !P2 ;  /* 0x000000040c007c0c */ /* 0x008fe4000d721270 */
[----:B-----5:R-:W-:Y:S01]  /*22d30*/  ISETP.LT.AND P3, PT, R13, UR9, !P2 ;  /* 0x000000090d007c0c */ /* 0x020fe2000d761270 */
[----:B------:R-:W3:Y:S01]  /*22d40*/  LDL.LU R12, [R1+0x8cc] ;  /* 0x0008cc00010c7983 */ /* 0x000ee20000300800 */
[----:B------:R-:W-:Y:S01]  /*22d50*/  F2FP.SATFINITE.E4M3.F32.PACK_AB_MERGE_C R42, R43, R42, RZ ;  /* 0x0000002a2b2a723e */ /* 0x000fe200048070ff */
[----:B------:R-:W3:Y:S01]  /*22d60*/  LDCU UR4, c[0x0][0x39c] ;  /* 0x00007380ff0477ac */ /* 0x000ee20008000800 */
[----:B------:R-:W-:Y:S01]  /*22d70*/  ISETP.LT.AND P6, PT, R9, UR10, !P2 ;  /* 0x0000000a09007c0c */ /* 0x000fe2000d7c1270 */
[----:B------:R0:W-:Y:S01]  /*22d80*/  @P5 STG.E.U8 desc[UR18][R4.64], R8 ;  /* 0x0000000804005986 */ /* 0x0001e2000c101112 */
[----:B------:R-:W-:Y:S01]  /*22d90*/  PRMT R9, R42, 0x9910, RZ ;  /* 0x000099102a097816 */ /* 0x000fe200000000ff */
[----:B------:R-:W4:Y:S02]  /*22da0*/  LDCU UR10, c[0x0][0x39c] ;  /* 0x00007380ff0a77ac */ /* 0x000f240008000800 */
[----:B------:R5:W-:Y:S01]  /*22db0*/  @P0 STG.E.U8 desc[UR18][R6.64], R42 ;  /* 0x0000002a06000986 */ /* 0x000be2000c101112 */
[----:B------:R-:W-:Y:S01]  /*22dc0*/  SHF.R.S32.HI R9, RZ, 0x8, R9 ;  /* 0x00000008ff097819 */ /* 0x000fe20000011409 */
[----:B------:R-:W1:Y:S01]  /*22dd0*/  LDCU UR9, c[0x0][0x39c] ;  /* 0x00007380ff0977ac */ /* 0x000e620008000800 */
[----:B0-----:R-:W-:-:S02]  /*22de0*/  IADD3 R4, P5, PT, R0, R3, RZ ;  /* 0x0000000300047210 */ /* 0x001fc40007fbe0ff */
[----:B--2---:R-:W-:Y:S01]  /*22df0*/  ISETP.LT.AND P0, PT, R11, UR6, !P2 ;  /* 0x000000060b007c0c */ /* 0x004fe2000d701270 */
[----:B------:R-:W0:Y:S01]  /*22e00*/  LDCU UR6, c[0x0][0x39c] ;  /* 0x00007380ff0677ac */ /* 0x000e220008000800 */
[----:B------:R-:W0:Y:S01]  /*22e10*/  LDL.LU R11, [R1+0x8bc] ;  /* 0x0008bc00010b7983 */ /* 0x000e220000300800 */
[C---:B------:R-:W-:Y:S01]  /*22e20*/  LEA.HI.X.SX32 R5, R0.reuse, R2, 0x1, P5 ;  /* 0x0000000200057211 */ /* 0x040fe200028f0eff */
[----:B------:R-:W-:Y:S01]  /*22e30*/  VIADD R0, R0, UR5 ;  /* 0x0000000500007c36 */ /* 0x000fe20008000000 */
[----:B------:R-:W-:-:S03]  /*22e40*/  F2FP.SATFINITE.E4M3.F32.PACK_AB_MERGE_C R44, R45, R44, RZ ;  /* 0x0000002c2d2c723e */ /* 0x000fc600048070ff */
[----:B------:R2:W-:Y:S01]  /*22e50*/  @P3 STG.E.U8 desc[UR18][R4.64], R9 ;  /* 0x0000000904003986 */ /* 0x0005e2000c101112 */
[----:B------:R-:W-:Y:S01]  /*22e60*/  VIADD R8, R0, UR5 ;  /* 0x0000000500087c36 */ /* 0x000fe20008000000 */
[----:B-----5:R-:W-:Y:S02]  /*22e70*/  PRMT R7, R44, 0x9910, RZ ;  /* 0x000099102c077816 */ /* 0x020fe400000000ff */
[----:B--2---:R-:W-:-:S04]  /*22e80*/  IADD3 R4, P3, PT, R0, R3, RZ ;  /* 0x0000000300047210 */ /* 0x004fc80007f7e0ff */
[-C--:B------:R-:W-:Y:S02]  /*22e90*/  LEA.HI.X.SX32 R5, R0, R2.reuse, 0x1, P3 ;  /* 0x0000000200057211 */ /* 0x080fe400018f0eff */
[CC--:B------:R-:W-:Y:S02]  /*22ea0*/  IADD3 R6, P3, PT, R8.reuse, R3.reuse, RZ ;  /* 0x0000000308067210 */ /* 0x0c0fe40007f7e0ff */
[----:B------:R-:W-:Y:S02]  /*22eb0*/  SHF.R.S32.HI R0, RZ, 0x8, R7 ;  /* 0x00000008ff007819 */ /* 0x000fe40000011407 */
[C---:B------:R-:W-:Y:S01]  /*22ec0*/  LEA.HI.X.SX32 R7, R8.reuse, R2, 0x1, P3 ;  /* 0x0000000208077211 */ /* 0x040fe200018f0eff */
[----:B------:R-:W-:Y:S01]  /*22ed0*/  VIADD R8, R8, UR5 ;  /* 0x0000000508087c36 */ /* 0x000fe20008000000 */
[----:B------:R2:W-:Y:S01]  /*22ee0*/  @P6 STG.E.U8 desc[UR18][R4.64], R44 ;  /* 0x0000002c04006986 */ /* 0x0005e2000c101112 */
[----:B-1----:R-:W-:Y:S01]  /*22ef0*/  ISETP.LT.AND P5, PT, R10, UR7, !P2 ;  /* 0x000000070a007c0c */ /* 0x002fe2000d7a1270 */
[----:B------:R-:W1:Y:S02]  /*22f00*/  LDCU UR7, c[0x0][0x39c] ;  /* 0x00007380ff0777ac */ /* 0x000e640008000800 */
[----:B------:R5:W-:Y:S04]  /*22f10*/  @P1 STG.E.U8 desc[UR18][R6.64], R0 ;  /* 0x0000000006001986 */ /* 0x000be8000c101112 */
[----:B------:R-:W1:Y:S01]  /*22f20*/  LDL.LU R10, [R1+0x8a0] ;  /* 0x0008a000010a7983 */ /* 0x000e620000300800 */
[----:B--2---:R-:W-:-:S03]  /*22f30*/  IADD3 R4, P1, PT, R8, R3, RZ ;  /* 0x0000000308047210 */ /* 0x004fc60007f3e0ff */
[----:B------:R-:W2:Y:S01]  /*22f40*/  LDL.LU R14, [R1+0x89c] ;  /* 0x00089c00010e7983 */ /* 0x000ea20000300800 */
[----:B------:R-:W-:-:S03]  /*22f50*/  LEA.HI.X.SX32 R5, R8, R2, 0x1, P1 ;  /* 0x0000000208057211 */ /* 0x000fc600008f0eff */
[----:B------:R-:W4:Y:S01]  /*22f60*/  LDL.LU R13, [R1+0x944] ;  /* 0x00094400010d7983 */ /* 0x000f220000300800 */
[----:B---3--:R-:W-:Y:S01]  /*22f70*/  ISETP.LT.AND P1, PT, R12, UR4, !P2 ;  /* 0x000000040c007c0c */ /* 0x008fe2000d721270 */
[----:B-----5:R-:W-:Y:S02]  /*22f80*/  VIADD R0, R8, UR5 ;  /* 0x0000000508007c36 */ /* 0x020fe40008000000 */
[----:B------:R-:W3:Y:S01]  /*22f90*/  LDL.LU R12, [R1+0x948] ;  /* 0x00094800010c7983 */ /* 0x000ee20000300800 */
[----:B------:R-:W-:Y:S01]  /*22fa0*/  F2FP.SATFINITE.E4M3.F32.PACK_AB_MERGE_C R46, R47, R46, RZ ;  /* 0x0000002e2f2e723e */ /* 0x000fe200048070ff */
[----:B------:R-:W3:Y:S01]  /*22fb0*/  LDCU UR4, c[0x0][0x39c] ;  /* 0x00007380ff0477ac */ /* 0x000ee20008000800 */
[----:B------:R-:W-:Y:S02]  /*22fc0*/  IADD3 R6, P6, PT, R0, R3, RZ ;  /* 0x0000000300067210 */ /* 0x000fe40007fde0ff */
[----:B------:R-:W-:-:S04]  /*22fd0*/  PRMT R7, R46, 0x9910, RZ ;  /* 0x000099102e077816 */ /* 0x000fc800000000ff */
[----:B------:R-:W-:Y:S02]  /*22fe0*/  SHF.R.S32.HI R8, RZ, 0x8, R7 ;  /* 0x00000008ff087819 */ /* 0x000fe40000011407 */
[C---:B------:R-:W-:Y:S01]  /*22ff0*/  LEA.HI.X.SX32 R7, R0.reuse, R2, 0x1, P6 ;  /* 0x0000000200077211 */ /* 0x040fe200030f0eff */
[----:B------:R-:W-:Y:S01]  /*23000*/  VIADD R0, R0, UR5 ;  /* 0x0000000500007c36 */ /* 0x000fe20008000000 */
[----:B0-----:R-:W-:Y:S01]  /*23010*/  ISETP.LT.AND P3, PT, R11, UR6, !P2 ;  /* 0x000000060b007c0c */ /* 0x001fe2000d761270 */
[----:B------:R0:W-:Y:S01]  /*23020*/  @P0 STG.E.U8 desc[UR18][R4.64], R46 ;  /* 0x0000002e04000986 */ /* 0x0001e2000c101112 */
[----:B------:R-:W-:Y:S01]  /*23030*/  F2FP.SATFINITE.E4M3.F32.PACK_AB_MERGE_C R48, R49, R48, RZ ;  /* 0x000000303130723e */ /* 0x000fe200048070ff */
[----:B------:R-:W5:Y:S02]  /*23040*/  LDCU UR6, c[0x0][0x39c] ;  /* 0x00007380ff0677ac */ /* 0x000f640008000800 */
[----:B------:R-:W5:Y:S01]  /*23050*/  LDL.LU R11, [R1+0x950] ;  /* 0x00095000010b7983 */ /* 0x000f620000300800 */
[----:B0-----:R-:W-:-:S04]  /*23060*/  IADD3 R4, P6, PT, R0, R3, RZ ;  /* 0x0000000300047210 */ /* 0x001fc80007fde0ff */
[C---:B------:R-:W-:Y:S01]  /*23070*/  LEA.HI.X.SX32 R5, R0.reuse, R2, 0x1, P6 ;  /* 0x0000000200057211 */ /* 0x040fe200030f0eff */
[----:B------:R-:W-:Y:S01]  /*23080*/  VIADD R0, R0, UR5 ;  /* 0x0000000500007c36 */ /* 0x000fe20008000000 */
[----:B------:R0:W-:Y:S04]  /*23090*/  @P5 STG.E.U8 desc[UR18][R6.64], R8 ;  /* 0x0000000806005986 */ /* 0x0001e8000c101112 */
[----:B------:R1:W-:Y:S01]  /*230a0*/  @P1 STG.E.U8 desc[UR18][R4.64], R48 ;  /* 0x0000003004001986 */ /* 0x0003e2000c101112 */
[----:B0-----:R-:W-:Y:S01]  /*230b0*/  PRMT R6, R48, 0x9910, RZ ;  /* 0x0000991030067816 */ /* 0x001fe200000000ff */
[C---:B------:R-:W-:Y:S01]  /*230c0*/  VIADD R7, R0.reuse, UR5 ;  /* 0x0000000500077c36 */ /* 0x040fe20008000000 */
[----:B-1----:R-:W-:Y:S02]  /*230d0*/  IADD3 R4, P1, PT, R0, R3, RZ ;  /* 0x0000000300047210 */ /* 0x002fe40007f3e0ff */
[----:B------:R-:W-:-:S02]  /*230e0*/  SHF.R.S32.HI R8, RZ, 0x8, R6 ;  /* 0x00000008ff087819 */ /* 0x000fc40000011406 */
[-C--:B------:R-:W-:Y:S02]  /*230f0*/  LEA.HI.X.SX32 R5, R0, R2.reuse, 0x1, P1 ;  /* 0x0000000200057211 */ /* 0x080fe400008f0eff */
[C---:B------:R-:W-:Y:S01]  /*23100*/  IADD3 R6, P1, PT, R7.reuse, R3, RZ ;  /* 0x0000000307067210 */ /* 0x040fe20007f3e0ff */
[----:B------:R-:W-:Y:S01]  /*23110*/  VIADD R0, R7, UR5 ;  /* 0x0000000507007c36 */ /* 0x000fe20008000000 */
[----:B------:R-:W-:Y:S02]  /*23120*/  ISETP.LT.AND P0, PT, R10, UR7, !P2 ;  /* 0x000000070a007c0c */ /* 0x000fe4000d701270 */
[----:B----4-:R-:W-:Y:S01]  /*23130*/  ISETP.LT.AND P6, PT, R13, UR10, !P2 ;  /* 0x0000000a0d007c0c */ /* 0x010fe2000d7c1270 */
[----:B------:R-:W4:Y:S01]  /*23140*/  LDL.LU R10, [R1+0x94c] ;  /* 0x00094c00010a7983 */ /* 0x000f220000300800 */
[----:B------:R-:W-:Y:S01]  /*23150*/  LEA.HI.X.SX32 R7, R7, R2, 0x1, P1 ;  /* 0x0000000207077211 */ /* 0x000fe200008f0eff */
[----:B------:R-:W4:Y:S02]  /*23160*/  LDCU UR7, c[0x0][0x39c] ;  /* 0x00007380ff0777ac */ /* 0x000f240008000800 */
[----:B------:R-:W4:Y:S01]  /*23170*/  LDL.LU R13, [R1+0x8c8] ;  /* 0x0008c800010d7983 */ /* 0x000f220000300800 */
[----:B--2---:R-:W-:Y:S01]  /*23180*/  ISETP.LT.AND P5, PT, R14, UR9, !P2 ;  /* 0x000000090e007c0c */ /* 0x004fe2000d7a1270 */
[----:B------:R-:W0:Y:S01]  /*23190*/  LDCU UR9, c[0x0][0x39c] ;  /* 0x00007380ff0977ac */ /* 0x000e220008000800 */
[----:B------:R-:W-:Y:S01]  /*231a0*/  F2FP.SATFINITE.E4M3.F32.PACK_AB_MERGE_C R50, R51, R50, RZ ;  /* 0x000000323332723e */ /* 0x000fe200048070ff */
[----:B------:R1:W-:Y:S01]  /*231b0*/  @P3 STG.E.U8 desc[UR18][R4.64], R8 ;  /* 0x0000000804003986 */ /* 0x0003e2000c101112 */
[----:B------:R-:W-:Y:S01]  /*231c0*/  F2FP.SATFINITE.E4M3.F32.PACK_AB_MERGE_C R53, R53, R52, RZ ;  /* 0x000000343535723e */ /* 0x000fe200048070ff */
[----:B------:R-:W2:Y:S01]  /*231d0*/  LDCU UR10, c[0x0][0x39c] ;  /* 0x00007380ff0a77ac */ /* 0x000ea20008000800 */
[----:B---3--:R-:W-:-:S02]  /*231e0*/  ISETP.LT.AND P1, PT, R12, UR4, !P2 ;  /* 0x000000040c007c0c */ /* 0x008fc4000d721270 */
[----:B------:R-:W-:Y:S01]  /*231f0*/  PRMT R9, R50, 0x9910, RZ ;  /* 0x0000991032097816 */ /* 0x000fe200000000ff */
[----:B------:R-:W3:Y:S01]  /*23200*/  LDL.LU R12, [R1+0x880] ;  /* 0x00088000010c7983 */ /* 0x000ee20000300800 */
[C---:B-1----:R-:W-:Y:S01]  /*23210*/  IADD3 R4, P3, PT, R0.reuse, R3, RZ ;  /* 0x0000000300047210 */ /* 0x042fe20007f7e0ff */
[----:B------:R-:W4:Y:S02]  /*23220*/  LDCU UR4, c[0x0][0x39c] ;  /* 0x00007380ff0477ac */ /* 0x000f240008000800 */
[----:B------:R1:W-:Y:S01]  /*23230*/  @P0 STG.E.U8 desc[UR18][R6.64], R50 ;  /* 0x0000003206000986 */ /* 0x0003e2000c101112 */
[C---:B------:R-:W-:Y:S02]  /*23240*/  LEA.HI.X.SX32 R5, R0.reuse, R2, 0x1, P3 ;  /* 0x0000000200057211 */ /* 0x040fe400018f0eff */
[----:B------:R-:W-:Y:S01]  /*23250*/  PRMT R8, R53, 0x9910, RZ ;  /* 0x0000991035087816 */ /* 0x000fe200000000ff */
[----:B------:R-:W2:Y:S04]  /*23260*/  LDL.LU R16, [R1+0x87c] ;  /* 0x00087c0001107983 */ /* 0x000ea80000300800 */
[----:B------:R-:W0:Y:S01]  /*23270*/  LDL.LU R15, [R1+0x878] ;  /* 0x00087800010f7983 */ /* 0x000e220000300800 */
[----:B-----5:R-:W-:Y:S01]  /*23280*/  ISETP.LT.AND P0, PT, R11, UR6, !P2 ;  /* 0x000000060b007c0c */ /* 0x020fe2000d701270 */
[----:B-1----:R-:W-:Y:S01]  /*23290*/  IMAD.MOV.U32 R7, RZ, RZ, R8 ;  /* 0x000000ffff077224 */ /* 0x002fe200078e0008 */
[----:B------:R-:W-:Y:S01]  /*232a0*/  SHF.R.S32.HI R11, RZ, 0x8, R9 ;  /* 0x00000008ff0b7819 */ /* 0x000fe20000011409 */
[----:B------:R-:W-:Y:S01]  /*232b0*/  VIADD R9, R0, UR5 ;  /* 0x0000000500097c36 */ /* 0x000fe20008000000 */
[----:B------:R-:W3:Y:S01]  /*232c0*/  LDCU UR6, c[0x0][0x39c] ;  /* 0x00007380ff0677ac */ /* 0x000ee20008000800 */
[----:B------:R-:W5:Y:S02]  /*232d0*/  LDL.LU R14, [R1+0x964] ;  /* 0x00096400010e7983 */ /* 0x000f640000300800 */
[----:B------:R-:W-:-:S02]  /*232e0*/  VIADD R0, R9, UR5 ;  /* 0x0000000509007c36 */ /* 0x000fc40008000000 */
[----:B------:R1:W-:Y:S02]  /*232f0*/  @P5 STG.E.U8 desc[UR18][R4.64], R11 ;  /* 0x0000000b04005986 */ /* 0x0003e4000c101112 */
[----:B-1----:R-:W-:-:S04]  /*23300*/  IADD3 R4, P5, PT, R9, R3, RZ ;  /* 0x0000000309047210 */ /* 0x002fc80007fbe0ff */
[-C--:B------:R-:W-:Y:S02]  /*23310*/  LEA.HI.X.SX32 R5, R9, R2.reuse, 0x1, P5 ;  /* 0x0000000209057211 */ /* 0x080fe400028f0eff */
[CC--:B------:R-:W-:Y:S02]  /*23320*/  IADD3 R6, P5, PT, R0.reuse, R3.reuse, RZ ;  /* 0x0000000300067210 */ /* 0x0c0fe40007fbe0ff */
[----:B------:R-:W-:Y:S02]  /*23330*/  SHF.R.S32.HI R9, RZ, 0x8, R7 ;  /* 0x00000008ff097819 */ /* 0x000fe40000011407 */
[C---:B------:R-:W-:Y:S01]  /*23340*/  LEA.HI.X.SX32 R7, R0.reuse, R2, 0x1, P5 ;  /* 0x0000000200077211 */ /* 0x040fe200028f0eff */
[----:B------:R-:W-:Y:S01]  /*23350*/  VIADD R0, R0, UR5 ;  /* 0x0000000500007c36 */ /* 0x000fe20008000000 */
[----:B------:R1:W-:Y:S04]  /*23360*/  @P6 STG.E.U8 desc[UR18][R4.64], R53 ;  /* 0x0000003504006986 */ /* 0x0003e8000c101112 */
[----:B------:R3:W-:Y:S01]  /*23370*/  @P1 STG.E.U8 desc[UR18][R6.64], R9 ;  /* 0x0000000906001986 */ /* 0x0007e2000c101112 */
[----:B-1----:R-:W-:-:S04]  /*23380*/  IADD3 R4, P1, PT, R0, R3, RZ ;  /* 0x0000000300047210 */ /* 0x002fc80007f3e0ff */
[----:B------:R-:W-:Y:S02]  /*23390*/  LEA.HI.X.SX32 R5, R0, R2, 0x1, P1 ;  /* 0x0000000200057211 */ /* 0x000fe400008f0eff */
[----:B----4-:R-:W-:Y:S02]  /*233a0*/  ISETP.LT.AND P1, PT, R13, UR4, !P2 ;  /* 0x000000040d007c0c */ /* 0x010fe4000d721270 */
[----:B---3--:R-:W-:Y:S01]  /*233b0*/  ISETP.LT.AND P5, PT, R12, UR6, !P2 ;  /* 0x000000060c007c0c */ /* 0x008fe2000d7a1270 */
[----:B------:R-:W3:Y:S01]  /*233c0*/  LDL.LU R13, [R1+0x968] ;  /* 0x00096800010d7983 */ /* 0x000ee20000300800 */
[----:B------:R-:W-:Y:S01]  /*233d0*/  VIADD R8, R0, UR5 ;  /* 0x0000000500087c36 */ /* 0x000fe20008000000 */
[----:B------:R-:W-:Y:S01]  /*233e0*/  ISETP.LT.AND P3, PT, R10, UR7, !P2 ;  /* 0x000000070a007c0c */ /* 0x000fe2000d761270 */
[----:B------:R-:W2:Y:S01]  /*233f0*/  LDCU UR7, c[0x0][0x39c] ;  /* 0x00007380ff0777ac */ /* 0x000ea20008000800 */
[----:B------:R-:W4:Y:S02]  /*23400*/  LDL.LU R12, [R1+0x974] ;  /* 0x00097400010c7983 */ /* 0x000f240000300800 */
[----:B------:R-:W-:Y:S01]  /*23410*/  IADD3 R6, P6, PT, R8, R3, RZ ;  /* 0x0000000308067210 */ /* 0x000fe20007fde0ff */
[----:B------:R-:W3:Y:S01]  /*23420*/  LDCU UR4, c[0x0][0x39c] ;  /* 0x00007380ff0477ac */ /* 0x000ee20008000800 */
[----:B------:R-:W-:-:S02]  /*23430*/  F2FP.SATFINITE.E4M3.F32.PACK_AB_MERGE_C R55, R55, R54, RZ ;  /* 0x000000363737723e */ /* 0x000fc400048070ff */
[C---:B------:R-:W-:Y:S01]  /*23440*/  LEA.HI.X.SX32 R7, R8.reuse, R2, 0x1, P6 ;  /* 0x0000000208077211 */ /* 0x040fe200030f0eff */
[----:B------:R-:W-:Y:S01]  /*23450*/  VIADD R8, R8, UR5 ;  /* 0x0000000508087c36 */ /* 0x000fe20008000000 */
[----:B------:R-:W-:Y:S01]  /*23460*/  PRMT R10, R55, 0x9910, RZ ;  /* 0x00009910370a7816 */ /* 0x000fe200000000ff */
[----:B------:R1:W-:Y:S01]  /*23470*/  @P0 STG.E.U8 desc[UR18][R4.64], R55 ;  /* 0x0000003704000986 */ /* 0x0003e2000c101112 */
[----:B------:R-:W-:Y:S01]  /*23480*/  F2FP.SATFINITE.E4M3.F32.PACK_AB_MERGE_C R57, R57, R56, RZ ;  /* 0x000000383939723e */ /* 0x000fe200048070ff */
[----:B------:R-:W4:Y:S01]  /*23490*/  LDCU UR6, c[0x0][0x39c] ;  /* 0x00007380ff0677ac */ /* 0x000f220008000800 */
[----:B------:R-:W-:Y:S02]  /*234a0*/  SHF.R.S32.HI R9, RZ, 0x8, R10 ;  /* 0x00000008ff097819 */ /* 0x000fe4000001140a */
[----:B------:R-:W-:Y:S01]  /*234b0*/  PRMT R0, R57, 0x9910, RZ ;  /* 0x0000991039007816 */ /* 0x000fe200000000ff */
[----:B------:R-:W5:Y:S01]  /*234c0*/  LDL.LU R10, [R1+0x970] ;  /* 0x00097000010a7983 */ /* 0x000f620000300800 */
[----:B-1----:R-:W-:-:S04]  /*234d0*/  IADD3 R4, P6, PT, R8, R3, RZ ;  /* 0x0000000308047210 */ /* 0x002fc80007fde0ff */
[C---:B------:R-:W-:Y:S01]  /*234e0*/  LEA.HI.X.SX32 R5, R8.reuse, R2, 0x1, P6 ;  /* 0x0000000208057211 */ /* 0x040fe200030f0eff */
[----:B------:R-:W-:Y:S01]  /*234f0*/  VIADD R8, R8, UR5 ;  /* 0x0000000508087c36 */ /* 0x000fe20008000000 */
[----:B------:R1:W-:Y:S01]  /*23500*/  @P3 STG.E.U8 desc[UR18][R6.64], R9 ;  /* 0x0000000906003986 */ /* 0x0003e2000c101112 */
[----:B--2---:R-:W-:Y:S01]  /*23510*/  ISETP.LT.AND P0, PT, R16, UR7, !P2 ;  /* 0x0000000710007c0c */ /* 0x004fe2000d701270 */
[----:B------:R-:W2:Y:S02]  /*23520*/  LDCU UR7, c[0x0][0x39c] ;  /* 0x00007380ff0777ac */ /* 0x000ea40008000800 */
[----:B------:R0:W-:Y:S01]  /*23530*/  @P1 STG.E.U8 desc[UR18][R4.64], R57 ;  /* 0x0000003904001986 */ /* 0x0001e2000c101112 */
[----:B-1----:R-:W-:Y:S02]  /*23540*/  IMAD.MOV.U32 R9, RZ, RZ, R0 ;  /* 0x000000ffff097224 */ /* 0x002fe400078e0000 */
[C---:B------:R-:W-:Y:S01]  /*23550*/  VIADD R0, R8.reuse, UR5 ;  /* 0x0000000508007c36 */ /* 0x040fe20008000000 */
[----:B0-----:R-:W-:-:S04]  /*23560*/  IADD3 R4, P1, PT, R8, R3, RZ ;  /* 0x0000000308047210 */ /* 0x001fc80007f3e0ff */
[----:B------:R-:W-:Y:S02]  /*23570*/  LEA.HI.X.SX32 R5, R8, R2, 0x1, P1 ;  /* 0x0000000208057211 */ /* 0x000fe400008f0eff */
[C---:B------:R-:W-:Y:S02]  /*23580*/  IADD3 R6, P1, PT, R0.reuse, R3, RZ ;  /* 0x0000000300067210 */ /* 0x040fe40007f3e0ff */
[----:B------:R-:W-:Y:S02]  /*23590*/  SHF.R.S32.HI R9, RZ, 0x8, R9 ;  /* 0x00000008ff097819 */ /* 0x000fe40000011409 */
[----:B------:R-:W-:Y:S02]  /*235a0*/  F2FP.SATFINITE.E4M3.F32.PACK_AB_MERGE_C R59, R59, R58, RZ ;  /* 0x0000003a3b3b723e */ /* 0x000fe400048070ff */
[C---:B------:R-:W-:Y:S01]  /*235b0*/  LEA.HI.X.SX32 R7, R0.reuse, R2, 0x1, P1 ;  /* 0x0000000200077211 */ /* 0x040fe200008f0eff */
[----:B------:R0:W-:Y:S04]  /*235c0*/  @P5 STG.E.U8 desc[UR18][R4.64], R9 ;  /* 0x0000000904005986 */ /* 0x0001e8000c101112 */
[----:B------:R-:W-:Y:S01]  /*235d0*/  @P0 STG.E.U8 desc[UR18][R6.64], R59 ;  /* 0x0000003b06000986 */ /* 0x000fe2000c101112 */
[----:B---3--:R-:W-:Y:S01]  /*235e0*/  ISETP.LT.AND P1, PT, R13, UR4, !P2 ;  /* 0x000000040d007c0c */ /* 0x008fe2000d721270 */
[----:B------:R-:W-:-:S02]  /*235f0*/  VIADD R8, R0, UR5 ;  /* 0x0000000500087c36 */ /* 0x000fc40008000000 */
[----:B------:R-:W3:Y:S01]  /*23600*/  LDL.LU R13, [R1+0x874] ;  /* 0x00087400010d7983 */ /* 0x000ee20000300800 */
[----:B------:R-:W-:Y:S01]  /*23610*/  ISETP.LT.AND P3, PT, R15, UR9, !P2 ;  /* 0x000000090f007c0c */ /* 0x000fe2000d761270 */
[----:B------:R-:W3:Y:S01]  /*23620*/  LDCU UR4, c[0x0][0x39c] ;  /* 0x00007380ff0477ac */ /* 0x000ee20008000800 */
[----:B----4-:R-:W-:Y:S02]  /*23630*/  ISETP.LT.AND P0, PT, R12, UR6, !P2 ;  /* 0x000000060c007c0c */ /* 0x010fe4000d701270 */
[----:B------:R-:W4:Y:S01]  /*23640*/  LDL.LU R12, [R1+0x870] ;  /* 0x00087000010c7983 */ /* 0x000f220000300800 */
[----:B------:R-:W-:Y:S01]  /*23650*/  PRMT R11, R59, 0x9910, RZ ;  /* 0x000099103b0b7816 */ /* 0x000fe200000000ff */
[----:B------:R-:W4:Y:S01]  /*23660*/  LDCU UR6, c[0x0][0x39c] ;  /* 0x00007380ff0677ac */ /* 0x000f220008000800 */
[CC--:B0-----:R-:W-:Y:S01]  /*23670*/  IADD3 R4, P5, PT, R8.reuse, R3.reuse, RZ ;  /* 0x0000000308047210 */ /* 0x0c1fe20007fbe0ff */
[----:B------:R-:W4:Y:S01]  /*23680*/  LDL.LU R16, [R1+0x864] ;  /* 0x0008640001107983 */ /* 0x000f220000300800 */
[----:B------:R-:W-:Y:S01]  /*23690*/  SHF.R.S32.HI R11, RZ, 0x8, R11 ;  /* 0x00000008ff0b7819 */ /* 0x000fe2000001140b */
[----:B------:R-:W0:Y:S01]  /*236a0*/  LDCU UR9, c[0x0][0x39c] ;  /* 0x00007380ff0977ac */ /* 0x000e220008000800 */
[C---:B------:R-:W-:Y:S01]  /*236b0*/  LEA.HI.X.SX32 R5, R8.reuse, R2, 0x1, P5 ;  /* 0x0000000208057211 */ /* 0x040fe200028f0eff */
[----:B------:R-:W-:Y:S01]  /*236c0*/  VIADD R8, R8, UR5 ;  /* 0x0000000508087c36 */ /* 0x000fe20008000000 */
[----:B-----5:R-:W-:Y:S01]  /*236d0*/  ISETP.LT.AND P6, PT, R14, UR10, !P2 ;  /* 0x0000000a0e007c0c */ /* 0x020fe2000d7c1270 */
[----:B------:R-:W0:Y:S01]  /*236e0*/  LDL.LU R15, [R1+0x860] ;  /* 0x00086000010f7983 */ /* 0x000e220000300800 */
[----:B------:R-:W-:Y:S01]  /*236f0*/  F2FP.SATFINITE.E4M3.F32.PACK_AB_MERGE_C R61, R61, R60, RZ ;  /* 0x0000003c3d3d723e */ /* 0x000fe200048070ff */
[----:B------:R-:W-:Y:S01]  /*23700*/  VIADD R0, R8, UR5 ;  /* 0x0000000508007c36 */ /* 0x000fe20008000000 */
[----:B--2---:R-:W-:Y:S01]  /*23710*/  ISETP.LT.AND P5, PT, R10, UR7, !P2 ;  /* 0x000000070a007c0c */ /* 0x004fe2000d7a1270 */
[----:B------:R1:W-:Y:S01]  /*23720*/  @P3 STG.E.U8 desc[UR18][R4.64], R11 ;  /* 0x0000000b04003986 */ /* 0x0003e2000c101112 */
[----:B------:R-:W-:Y:S01]  /*23730*/  PRMT R9, R61, 0x9910, RZ ;  /* 0x000099103d097816 */ /* 0x000fe200000000ff */
[----:B------:R-:W2:Y:S02]  /*23740*/  LDCU UR7, c[0x0][0x39c] ;  /* 0x00007380ff0777ac */ /* 0x000ea40008000800 */
[----:B------:R-:W5:Y:S01]  /*23750*/  LDL.LU R14, [R1+0x994] ;  /* 0x00099400010e7983 */ /* 0x000f620000300800 */
[----:B------:R-:W-:Y:S01]  /*23760*/  F2FP.SATFINITE.E4M3.F32.PACK_AB_MERGE_C R63, R63, R62, RZ ;  /* 0x0000003e3f3f723e */ /* 0x000fe200048070ff */
[----:B------:R-:W5:Y:S01]  /*23770*/  LDCU UR10, c[0x0][0x39c] ;  /* 0x00007380ff0a77ac */ /* 0x000f620008000800 */
        /* <DEDUP_REMOVED lines=9> */
[-C--:B------:R-:W-:Y:S02]  /*23810*/  LEA.HI.X.SX32 R5, R0, R2.reuse, 0x1, P1 ;  /* 0x0000000200057211 */ /* 0x080fe400008f0eff */
[----:B---3--:R-:W-:Y:S02]  /*23820*/  ISETP.LT.AND P1, PT, R13, UR4, !P2 ;  /* 0x000000040d007c0c */ /* 0x008fe4000d721270 */
[----:B----4-:R-:W-:Y:S01]  /*23830*/  ISETP.LT.AND P3, PT, R12, UR6, !P2 ;  /* 0x000000060c007c0c */ /* 0x010fe2000d761270 */
[----:B------:R-:W3:Y:S01]  /*23840*/  LDL.LU R13, [R1+0x998] ;  /* 0x00099800010d7983 */ /* 0x000ee20000300800 */
[----:B------:R-:W-:Y:S01]  /*23850*/  VIADD R8, R0, UR5 ;  /* 0x0000000500087c36 */ /* 0x000fe20008000000 */
[----:B------:R-:W-:Y:S01]  /*23860*/  PRMT R10, R63, 0x9910, RZ ;  /* 0x000099103f0a7816 */ /* 0x000fe200000000ff */
[----:B------:R-:W3:Y:S01]  /*23870*/  LDCU UR4, c[0x0][0x39c] ;  /* 0x00007380ff0477ac */ /* 0x000ee20008000800 */
[----:B------:R-:W4:Y:S02]  /*23880*/  LDL.LU R12, [R1+0x9a4] ;  /* 0x0009a400010c7983 */ /* 0x000f240000300800 */
[C---:B--2---:R-:W-:Y:S01]  /*23890*/  IADD3 R6, P6, PT, R8.reuse, R3, RZ ;  /* 0x0000000308067210 */ /* 0x044fe20007fde0ff */
[----:B------:R-:W4:Y:S03]  /*238a0*/  LDCU UR6, c[0x0][0x39c] ;  /* 0x00007380ff0677ac */ /* 0x000f260008000800 */
[C---:B------:R-:W-:Y:S01]  /*238b0*/  LEA.HI.X.SX32 R7, R8.reuse, R2, 0x1, P6 ;  /* 0x0000000208077211 */ /* 0x040fe200030f0eff */
[----:B------:R-:W-:Y:S01]  /*238c0*/  VIADD R8, R8, UR5 ;  /* 0x0000000508087c36 */ /* 0x000fe20008000000 */
[----:B------:R1:W-:Y:S01]  /*238d0*/  @P0 STG.E.U8 desc[UR18][R4.64], R63 ;  /* 0x0000003f04000986 */ /* 0x0003e2000c101112 */
[----:B------:R-:W-:-:S02]  /*238e0*/  F2FP.SATFINITE.E4M3.F32.PACK_AB_MERGE_C R65, R65, R64, RZ ;  /* 0x000000404141723e */ /* 0x000fc400048070ff */
[----:B------:R-:W-:Y:S02]  /*238f0*/  SHF.R.S32.HI R9, RZ, 0x8, R10 ;  /* 0x00000008ff097819 */ /* 0x000fe4000001140a */
[----:B------:R-:W-:Y:S01]  /*23900*/  PRMT R0, R65, 0x9910, RZ ;  /* 0x0000991041007816 */ /* 0x000fe200000000ff */
[----:B------:R-:W2:Y:S01]  /*23910*/  LDL.LU R10, [R1+0x9a0] ;  /* 0x0009a000010a7983 */ /* 0x000ea20000300800 */
[----:B-1----:R-:W-:-:S04]  /*23920*/  IADD3 R4, P6, PT, R8, R3, RZ ;  /* 0x0000000308047210 */ /* 0x002fc80007fde0ff */
[C---:B------:R-:W-:Y:S01]  /*23930*/  LEA.HI.X.SX32 R5, R8.reuse, R2, 0x1, P6 ;  /* 0x0000000208057211 */ /* 0x040fe200030f0eff */
[----:B------:R-:W-:Y:S01]  /*23940*/  VIADD R8, R8, UR5 ;  /* 0x0000000508087c36 */ /* 0x000fe20008000000 */
[----:B------:R1:W-:Y:S01]  /*23950*/  @P5 STG.E.U8 desc[UR18][R6.64], R9 ;  /* 0x0000000906005986 */ /* 0x0003e2000c101112 */
[----:B------:R-:W-:Y:S01]  /*23960*/  ISETP.LT.AND P0, PT, R16, UR7, !P2 ;  /* 0x0000000710007c0c */ /* 0x000fe2000d701270 */
        /* <DEDUP_REMOVED lines=9> */
[----:B------:R-:W-:Y:S01]  /*23a00*/  LEA.HI.X.SX32 R7, R0, R2, 0x1, P1 ;  /* 0x0000000200077211 */ /* 0x000fe200008f0eff */
[----:B------:R0:W-:Y:S04]  /*23a10*/  @P3 STG.E.U8 desc[UR18][R4.64], R9 ;  /* 0x0000000904003986 */ /* 0x0001e8000c101112 */
[----:B------:R-:W-:Y:S01]  /*23a20*/  @P0 STG.E.U8 desc[UR18][R6.64], R67 ;  /* 0x0000004306000986 */ /* 0x000fe2000c101112 */
[----:B------:R-:W-:-:S02]  /*23a30*/  ISETP.LT.AND P5, PT, R15, UR9, !P2 ;  /* 0x000000090f007c0c */ /* 0x000fc4000d7a1270 */
[----:B-----5:R-:W-:Y:S01]  /*23a40*/  ISETP.LT.AND P6, PT, R14, UR10, !P2 ;  /* 0x0000000a0e007c0c */ /* 0x020fe2000d7c1270 */
[----:B------:R-:W-:Y:S01]  /*23a50*/  VIADD R8, R0, UR5 ;  /* 0x0000000500087c36 */ /* 0x000fe20008000000 */
[----:B------:R-:W-:Y:S01]  /*23a60*/  PRMT R11, R67, 0x9910, RZ ;  /* 0x00009910430b7816 */ /* 0x000fe200000000ff */
[----:B------:R-:W1:Y:S01]  /*23a70*/  LDCU UR10, c[0x0][0x39c] ;  /* 0x00007380ff0a77ac */ /* 0x000e620008000800 */
[----:B---3--:R-:W-:Y:S01]  /*23a80*/  ISETP.LT.AND P1, PT, R13, UR4, !P2 ;  /* 0x000000040d007c0c */ /* 0x008fe2000d721270 */
[----:B------:R-:W3:Y:S01]  /*23a90*/  LDCU UR4, c[0x0][0x39c] ;  /* 0x00007380ff0477ac */ /* 0x000ee20008000800 */
[----:B------:R-:W3:Y:S01]  /*23aa0*/  LDL.LU R13, [R1+0x85c] ;  /* 0x00085c00010d7983 */ /* 0x000ee20000300800 */
[----:B----4-:R-:W-:Y:S01]  /*23ab0*/  ISETP.LT.AND P0, PT, R12, UR6, !P2 ;  /* 0x000000060c007c0c */ /* 0x010fe2000d701270 */
[----:B------:R-:W4:Y:S02]  /*23ac0*/  LDCU UR6, c[0x0][0x39c] ;  /* 0x00007380ff0677ac */ /* 0x000f240008000800 */
[----:B------:R-:W4:Y:S01]  /*23ad0*/  LDL.LU R12, [R1+0x858] ;  /* 0x00085800010c7983 */ /* 0x000f220000300800 */
[----:B------:R-:W-:-:S02]  /*23ae0*/  F2FP.SATFINITE.E4M3.F32.PACK_AB_MERGE_C R69, R69, R68, RZ ;  /* 0x000000444545723e */ /* 0x000fc400048070ff */
[----:B------:R-:W-:Y:S01]  /*23af0*/  F2FP.SATFINITE.E4M3.F32.PACK_AB_MERGE_C R71, R71, R70, RZ ;  /* 0x000000464747723e */ /* 0x000fe200048070ff */
[----:B------:R-:W5:Y:S01]  /*23b00*/  LDL.LU R16, [R1+0x854] ;  /* 0x0008540001107983 */ /* 0x000f620000300800 */
[----:B------:R-:W1:Y:S03]  /*23b10*/  LDCU UR9, c[0x0][0x39c] ;  /* 0x00007380ff0977ac */ /* 0x000e660008000800 */
[----:B------:R-:W5:Y:S04]  /*23b20*/  LDL.LU R15, [R1+0x850] ;  /* 0x00085000010f7983 */ /* 0x000f680000300800 */
[----:B------:R-:W1:Y:S01]  /*23b30*/  LDL.LU R14, [R1+0x9c4] ;  /* 0x0009c400010e7983 */ /* 0x000e620000300800 */
[----:B0-----:R-:W-:-:S02]  /*23b40*/  IADD3 R4, P3, PT, R8, R3, RZ ;  /* 0x0000000308047210 */ /* 0x001fc40007f7e0ff */
[----:B------:R-:W-:Y:S02]  /*23b50*/  SHF.R.S32.HI R11, RZ, 0x8, R11 ;  /* 0x00000008ff0b7819 */ /* 0x000fe4000001140b */
[C---:B------:R-:W-:Y:S01]  /*23b60*/  LEA.HI.X.SX32 R5, R8.reuse, R2, 0x1, P3 ;  /* 0x0000000208057211 */ /* 0x040fe200018f0eff */
[----:B------:R-:W-:-:S04]  /*23b70*/  VIADD R8, R8, UR5 ;  /* 0x0000000508087c36 */ /* 0x000fc80008000000 */
[----:B------:R0:W-:Y:S01]  /*23b80*/  @P5 STG.E.U8 desc[UR18][R4.64], R11 ;  /* 0x0000000b04005986 */ /* 0x0001e2000c101112 */
[C---:B------:R-:W-:Y:S01]  /*23b90*/  VIADD R0, R8.reuse, UR5 ;  /* 0x0000000508007c36 */ /* 0x040fe20008000000 */
[----:B------:R-:W-:Y:S02]  /*23ba0*/  PRMT R9, R69, 0x9910, RZ ;  /* 0x0000991045097816 */ /* 0x000fe400000000ff */
[----:B0-----:R-:W-:-:S04]  /*23bb0*/  IADD3 R4, P5, PT, R8, R3, RZ ;  /* 0x0000000308047210 */ /* 0x001fc80007fbe0ff */
[-C--:B------:R-:W-:Y:S02]  /*23bc0*/  LEA.HI.X.SX32 R5, R8, R2.reuse, 0x1, P5 ;  /* 0x0000000208057211 */ /* 0x080fe400028f0eff */
[C---:B------:R-:W-:Y:S02]  /*23bd0*/  IADD3 R6, P5, PT, R0.reuse, R3, RZ ;  /* 0x0000000300067210 */ /* 0x040fe40007fbe0ff */
[----:B------:R-:W-:Y:S02]  /*23be0*/  SHF.R.S32.HI R9, RZ, 0x8, R9 ;  /* 0x00000008ff097819 */ /* 0x000fe40000011409 */
[C---:B------:R-:W-:Y:S01]  /*23bf0*/  LEA.HI.X.SX32 R7, R0.reuse, R2, 0x1, P5 ;  /* 0x0000000200077211 */ /* 0x040fe200028f0eff */
[----:B------:R-:W-:Y:S01]  /*23c00*/  VIADD R0, R0, UR5 ;  /* 0x0000000500007c36 */ /* 0x000fe20008000000 */
[----:B------:R0:W-:Y:S01]  /*23c10*/  @P6 STG.E.U8 desc[UR18][R4.64], R69 ;  /* 0x0000004504006986 */ /* 0x0001e2000c101112 */
[----:B--2---:R-:W-:Y:S01]  /*23c20*/  ISETP.LT.AND P3, PT, R10, UR7, !P2 ;  /* 0x000000070a007c0c */ /* 0x004fe2000d761270 */
[----:B------:R-:W5:Y:S02]  /*23c30*/  LDCU UR7, c[0x0][0x39c] ;  /* 0x00007380ff0777ac */ /* 0x000f640008000800 */
[----:B------:R2:W-:Y:S01]  /*23c40*/  @P1 STG.E.U8 desc[UR18][R6.64], R9 ;  /* 0x0000000906001986 */ /* 0x0005e2000c101112 */
[----:B------:R-:W-:-:S02]  /*23c50*/  PRMT R10, R71, 0x9910, RZ ;  /* 0x00009910470a7816 */ /* 0x000fc400000000ff */
[----:B0-----:R-:W-:-:S04]  /*23c60*/  IADD3 R4, P1, PT, R0, R3, RZ ;  /* 0x0000000300047210 */ /* 0x001fc80007f3e0ff */
[C---:B------:R-:W-:Y:S01]  /*23c70*/  LEA.HI.X.SX32 R5, R0.reuse, R2, 0x1, P1 ;  /* 0x0000000200057211 */ /* 0x040fe200008f0eff */
[----:B------:R-:W-:Y:S01]  /*23c80*/  VIADD R8, R0, UR5 ;  /* 0x0000000500087c36 */ /* 0x000fe20008000000 */
[----:B--2---:R-:W-:-:S04]  /*23c90*/  SHF.R.S32.HI R9, RZ, 0x8, R10 ;  /* 0x00000008ff097819 */ /* 0x004fc8000001140a */
[----:B------:R-:W-:-:S04]  /*23ca0*/  IADD3 R6, P6, PT, R8, R3, RZ ;  /* 0x0000000308067210 */ /* 0x000fc80007fde0ff */
[C---:B------:R-:W-:Y:S01]  /*23cb0*/  LEA.HI.X.SX32 R7, R8.reuse, R2, 0x1, P6 ;  /* 0x0000000208077211 */ /* 0x040fe200030f0eff */
[----:B------:R-:W-:Y:S01]  /*23cc0*/  VIADD R8, R8, UR5 ;  /* 0x0000000508087c36 */ /* 0x000fe20008000000 */
[----:B------:R0:W-:Y:S04]  /*23cd0*/  @P0 STG.E.U8 desc[UR18][R4.64], R71 ;  /* 0x0000004704000986 */ /* 0x0001e8000c101112 */
[----:B0-----:R-:W-:-:S04]  /*23ce0*/  IADD3 R4, P6, PT, R8, R3, RZ ;  /* 0x0000000308047210 */ /* 0x001fc80007fde0ff */
[----:B------:R-:W-:Y:S02]  /*23cf0*/  LEA.HI.X.SX32 R5, R8, R2, 0x1, P6 ;  /* 0x0000000208057211 */ /* 0x000fe400030f0eff */
[----:B---3--:R-:W-:Y:S02]  /*23d00*/  ISETP.LT.AND P1, PT, R13, UR4, !P2 ;  /* 0x000000040d007c0c */ /* 0x008fe4000d721270 */
[----:B----4-:R-:W-:Y:S01]  /*23d10*/  ISETP.LT.AND P5, PT, R12, UR6, !P2 ;  /* 0x000000060c007c0c */ /* 0x010fe2000d7a1270 */
[----:B------:R-:W2:Y:S01]  /*23d20*/  LDL.LU R13, [R1+0x9c8] ;  /* 0x0009c800010d7983 */ /* 0x000ea20000300800 */
[----:B------:R-:W-:Y:S01]  /*23d30*/  F2FP.SATFINITE.E4M3.F32.PACK_AB_MERGE_C R73, R73, R72, RZ ;  /* 0x000000484949723e */ /* 0x000fe200048070ff */
[----:B------:R-:W-:Y:S01]  /*23d40*/  VIADD R8, R8, UR5 ;  /* 0x0000000508087c36 */ /* 0x000fe20008000000 */
[----:B------:R-:W0:Y:S01]  /*23d50*/  LDCU UR6, c[0x0][0x39c] ;  /* 0x00007380ff0677ac */ /* 0x000e220008000800 */
[----:B------:R-:W0:Y:S01]  /*23d60*/  LDL.LU R12, [R1+0x9d4] ;  /* 0x0009d400010c7983 */ /* 0x000e220000300800 */
[----:B-----5:R-:W-:-:S02]  /*23d70*/  ISETP.LT.AND P0, PT, R16, UR7, !P2 ;  /* 0x0000000710007c0c */ /* 0x020fc4000d701270 */
[----:B-1----:R-:W-:Y:S01]  /*23d80*/  ISETP.LT.AND P6, PT, R14, UR10, !P2 ;  /* 0x0000000a0e007c0c */ /* 0x002fe2000d7c1270 */
[----:B------:R-:W3:Y:S01]  /*23d90*/  LDL.LU R10, [R1+0x9d0] ;  /* 0x0009d000010a7983 */ /* 0x000ee20000300800 */
[----:B------:R-:W-:Y:S01]  /*23da0*/  PRMT R0, R73, 0x9910, RZ ;  /* 0x0000991049007816 */ /* 0x000fe200000000ff */
[----:B------:R-:W3:Y:S02]  /*23db0*/  LDCU UR7, c[0x0][0x39c] ;  /* 0x00007380ff0777ac */ /* 0x000ee40008000800 */
[----:B------:R-:W4:Y:S01]  /*23dc0*/  LDL.LU R14, [R1+0x84c] ;  /* 0x00084c00010e7983 */ /* 0x000f220000300800 */
[----:B------:R-:W2:Y:S03]  /*23dd0*/  LDCU UR4, c[0x0][0x39c] ;  /* 0x00007380ff0477ac */ /* 0x000ea60008000800 */
[----:B------:R1:W-:Y:S01]  /*23de0*/  @P3 STG.E.U8 desc[UR18][R6.64], R9 ;  /* 0x0000000906003986 */ /* 0x0003e2000c101112 */
[----:B------:R-:W-:Y:S01]  /*23df0*/  F2FP.SATFINITE.E4M3.F32.PACK_AB_MERGE_C R75, R75, R74, RZ ;  /* 0x0000004a4b4b723e */ /* 0x000fe200048070ff */
[----:B------:R-:W5:Y:S02]  /*23e00*/  LDCU UR10, c[0x0][0x39c] ;  /* 0x00007380ff0a77ac */ /* 0x000f640008000800 */
[----:B------:R1:W-:Y:S01]  /*23e10*/  @P1 STG.E.U8 desc[UR18][R4.64], R73 ;  /* 0x0000004904001986 */ /* 0x0003e2000c101112 */
[----:B------:R-:W-:Y:S01]  /*23e20*/  ISETP.LT.AND P3, PT, R15, UR9, !P2 ;  /* 0x000000090f007c0c */ /* 0x000fe2000d761270 */
[----:B------:R-:W0:Y:S01]  /*23e30*/  LDCU UR9, c[0x0][0x39c] ;  /* 0x00007380ff0977ac */ /* 0x000e220008000800 */
[----:B-1----:R-:W-:-:S02]  /*23e40*/  IMAD.MOV.U32 R9, RZ, RZ, R0 ;  /* 0x000000ffff097224 */ /* 0x002fc400078e0000 */
[C---:B------:R-:W-:Y:S01]  /*23e50*/  VIADD R0, R8.reuse, UR5 ;  /* 0x0000000508007c36 */ /* 0x040fe20008000000 */
[CC--:B------:R-:W-:Y:S02]  /*23e60*/  IADD3 R4, P1, PT, R8.reuse, R3.reuse, RZ ;  /* 0x0000000308047210 */ /* 0x0c0fe40007f3e0ff */
[----:B------:R-:W-:Y:S02]  /*23e70*/  SHF.R.S32.HI R9, RZ, 0x8, R9 ;  /* 0x00000008ff097819 */ /* 0x000fe40000011409 */
[-C--:B------:R-:W-:Y:S01]  /*23e80*/  LEA.HI.X.SX32 R5, R8, R2.reuse, 0x1, P1 ;  /* 0x0000000208057211 */ /* 0x080fe200008f0eff */
[C---:B------:R-:W-:Y:S01]  /*23e90*/  VIADD R8, R0.reuse, UR5 ;  /* 0x0000000500087c36 */ /* 0x040fe20008000000 */
[C---:B------:R-:W-:Y:S02]  /*23ea0*/  IADD3 R6, P1, PT, R0.reuse, R3, RZ ;  /* 0x0000000300067210 */ /* 0x040fe40007f3e0ff */
[----:B------:R-:W-:Y:S01]  /*23eb0*/  PRMT R11, R75, 0x9910, RZ ;  /* 0x000099104b0b7816 */ /* 0x000fe200000000ff */
[----:B------:R1:W-:Y:S01]  /*23ec0*/  @P5 STG.E.U8 desc[UR18][R4.64], R9 ;  /* 0x0000000904005986 */ /* 0x0003e2000c101112 */
[----:B------:R-:W-:Y:S01]  /*23ed0*/  LEA.HI.X.SX32 R7, R0, R2, 0x1, P1 ;  /* 0x0000000200077211 */ /* 0x000fe200008f0eff */
[----:B------:R-:W-:Y:S01]  /*23ee0*/  VIADD R0, R8, UR5 ;  /* 0x0000000508007c36 */ /* 0x000fe20008000000 */
[----:B------:R-:W-:-:S03]  /*23ef0*/  SHF.R.S32.HI R11, RZ, 0x8, R11 ;  /* 0x00000008ff0b7819 */ /* 0x000fc6000001140b */
[----:B------:R0:W-:Y:S01]  /*23f00*/  @P0 STG.E.U8 desc[UR18][R6.64], R75 ;  /* 0x0000004b06000986 */ /* 0x0001e2000c101112 */
[----:B-1----:R-:W-:-:S04]  /*23f10*/  IADD3 R4, P5, PT, R8, R3, RZ ;  /* 0x0000000308047210 */ /* 0x002fc80007fbe0ff */
[----:B------:R-:W-:Y:S02]  /*23f20*/  LEA.HI.X.SX32 R5, R8, R2, 0x1, P5 ;  /* 0x0000000208057211 */ /* 0x000fe400028f0eff */
[----:B------:R-:W-:-:S03]  /*23f30*/  F2FP.SATFINITE.E4M3.F32.PACK_AB_MERGE_C R77, R77, R76, RZ ;  /* 0x0000004c4d4d723e */ /* 0x000fc600048070ff */
[----:B------:R1:W-:Y:S01]  /*23f40*/  @P3 STG.E.U8 desc[UR18][R4.64], R11 ;  /* 0x0000000b04003986 */ /* 0x0003e2000c101112 */
[----:B------:R-:W-:-:S04]  /*23f50*/  IADD3 R8, P3, PT, R0, R3, RZ ;  /* 0x0000000300087210 */ /* 0x000fc80007f7e0ff */
[----:B------:R-:W-:-:S05]  /*23f60*/  LEA.HI.X.SX32 R9, R0, R2, 0x1, P3 ;  /* 0x0000000200097211 */ /* 0x000fca00018f0eff */
[----:B------:R0:W-:Y:S01]  /*23f70*/  @P6 STG.E.U8 desc[UR18][R8.64], R77 ;  /* 0x0000004d08006986 */ /* 0x0001e2000c101112 */
[----:B--2---:R-:W-:Y:S01]  /*23f80*/  ISETP.LT.AND P1, PT, R13, UR4, !P2 ;  /* 0x000000040d007c0c */ /* 0x004fe2000d721270 */
[----:B------:R-:W4:Y:S01]  /*23f90*/  LDCU UR4, c[0x0][0x39c] ;  /* 0x00007380ff0477ac */ /* 0x000f220008000800 */
[----:B0-----:R-:W-:Y:S01]  /*23fa0*/  ISETP.LT.AND P0, PT, R12, UR6, !P2 ;  /* 0x000000060c007c0c */ /* 0x001fe2000d701270 */
[----:B------:R-:W0:Y:S01]  /*23fb0*/  LDCU UR6, c[0x0][0x39c] ;  /* 0x00007380ff0677ac */ /* 0x000e220008000800 */
[----:B------:R-:W0:Y:S01]  /*23fc0*/  LDL.LU R12, [R1+0x848] ;  /* 0x00084800010c7983 */ /* 0x000e220000300800 */
[----:B---3--:R-:W-:Y:S01]  /*23fd0*/  ISETP.LT.AND P5, PT, R10, UR7, !P2 ;  /* 0x000000070a007c0c */ /* 0x008fe2000d7a1270 */
[----:B------:R-:W-:Y:S01]  /*23fe0*/  VIADD R10, R0, UR5 ;  /* 0x00000005000a7c36 */ /* 0x000fe20008000000 */
[----:B------:R-:W-:Y:S01]  /*23ff0*/  PRMT R13, R77, 0x9910, RZ ;  /* 0x000099104d0d7816 */ /* 0x000fe200000000ff */
[----:B------:R-:W2:Y:S01]  /*24000*/  LDL.LU R17, [R1+0x844] ;  /* 0x0008440001117983 */ /* 0x000ea20000300800 */
[----:B------:R-:W-:Y:S01]  /*24010*/  F2FP.SATFINITE.E4M3.F32.PACK_AB_MERGE_C R79, R79, R78, RZ ;  /* 0x0000004e4f4f723e */ /* 0x000fe200048070ff */
[----:B------:R-:W2:Y:S01]  /*24020*/  LDCU UR7, c[0x0][0x39c] ;  /* 0x00007380ff0777ac */ /* 0x000ea20008000800 */
[----:B------:R-:W-:Y:S01]  /*24030*/  IADD3 R6, P3, PT, R10, R3, RZ ;  /* 0x000000030a067210 */ /* 0x000fe20007f7e0ff */
[----:B------:R-:W3:Y:S01]  /*24040*/  LDL.LU R16, [R1+0x840] ;  /* 0x0008400001107983 */ /* 0x000ee20000300800 */
[----:B------:R-:W-:-:S02]  /*24050*/  SHF.R.S32.HI R13, RZ, 0x8, R13 ;  /* 0x00000008ff0d7819 */ /* 0x000fc4000001140d */
[C---:B------:R-:W-:Y:S01]  /*24060*/  LEA.HI.X.SX32 R7, R10.reuse, R2, 0x1, P3 ;  /* 0x000000020a077211 */ /* 0x040fe200018f0eff */
[----:B------:R-:W-:Y:S01]  /*24070*/  VIADD R10, R10, UR5 ;  /* 0x000000050a0a7c36 */ /* 0x000fe20008000000 */
[----:B------:R-:W5:Y:S04]  /*24080*/  LDL.LU R15, [R1+0x9cc] ;  /* 0x0009cc00010f7983 */ /* 0x000f680000300800 */
[----:B------:R4:W-:Y:S01]  /*24090*/  @P1 STG.E.U8 desc[UR18][R6.64], R13 ;  /* 0x0000000d06001986 */ /* 0x0009e2000c101112 */
[----:B-1----:R-:W-:-:S04]  /*240a0*/  IADD3 R4, P1, PT, R10, R3, RZ ;  /* 0x000000030a047210 */ /* 0x002fc80007f3e0ff */
[----:B------:R-:W-:Y:S02]  /*240b0*/  LEA.HI.X.SX32 R5, R10, R2, 0x1, P1 ;  /* 0x000000020a057211 */ /* 0x000fe400008f0eff */
[----:B----4-:R-:W-:Y:S01]  /*240c0*/  ISETP.LT.AND P1, PT, R14, UR4, !P2 ;  /* 0x000000040e007c0c */ /* 0x010fe2000d721270 */
[----:B------:R-:W-:Y:S01]  /*240d0*/  VIADD R0, R10, UR5 ;  /* 0x000000050a007c36 */ /* 0x000fe20008000000 */
[----:B------:R-:W4:Y:S01]  /*240e0*/  LDL.LU R14, [R1+0x9c0] ;  /* 0x0009c000010e7983 */ /* 0x000f220000300800 */
[----:B------:R-:W-:Y:S01]  /*240f0*/  PRMT R11, R79, 0x9910, RZ ;  /* 0x000099104f0b7816 */ /* 0x000fe200000000ff */
[----:B------:R-:W4:Y:S02]  /*24100*/  LDCU UR4, c[0x0][0x39c] ;  /* 0x00007380ff0477ac */ /* 0x000f240008000800 */
[----:B------:R-:W-:-:S04]  /*24110*/  IADD3 R8, P6, PT, R0, R3, RZ ;  /* 0x0000000300087210 */ /* 0x000fc80007fde0ff */
[C---:B------:R-:W-:Y:S01]  /*24120*/  LEA.HI.X.SX32 R9, R0.reuse, R2, 0x1, P6 ;  /* 0x0000000200097211 */ /* 0x040fe200030f0eff */
[----:B------:R-:W-:Y:S01]  /*24130*/  VIADD R0, R0, UR5 ;  /* 0x0000000500007c36 */ /* 0x000fe20008000000 */
[----:B------:R-:W-:-:S04]  /*24140*/  SHF.R.S32.HI R11, RZ, 0x8, R11 ;  /* 0x00000008ff0b7819 */ /* 0x000fc8000001140b */
[C---:B------:R-:W-:Y:S02]  /*24150*/  IADD3 R6, P6, PT, R0.reuse, R3, RZ ;  /* 0x0000000300067210 */ /* 0x040fe40007fde0ff */
[----:B------:R-:W-:Y:S02]  /*24160*/  F2FP.SATFINITE.E4M3.F32.PACK_AB_MERGE_C R81, R81, R80, RZ ;  /* 0x000000505151723e */ /* 0x000fe400048070ff */
[C---:B------:R-:W-:Y:S01]  /*24170*/  LEA.HI.X.SX32 R7, R0.reuse, R2, 0x1, P6 ;  /* 0x0000000200077211 */ /* 0x040fe200030f0eff */
[----:B------:R-:W-:Y:S01]  /*24180*/  VIADD R0, R0, UR5 ;  /* 0x0000000500007c36 */ /* 0x000fe20008000000 */
[----:B------:R1:W-:Y:S04]  /*24190*/  @P0 STG.E.U8 desc[UR18][R4.64], R79 ;  /* 0x0000004f04000986 */ /* 0x0003e8000c101112 */
[----:B------:R1:W-:Y:S04]  /*241a0*/  @P5 STG.E.U8 desc[UR18][R8.64], R11 ;  /* 0x0000000b08005986 */ /* 0x0003e8000c101112 */
[----:B------:R0:W-:Y:S01]  /*241b0*/  @P1 STG.E.U8 desc[UR18][R6.64], R81 ;  /* 0x0000005106001986 */ /* 0x0001e2000c101112 */
[----:B-1----:R-:W-:-:S02]  /*241c0*/  PRMT R5, R81, 0x9910, RZ ;  /* 0x0000991051057816 */ /* 0x002fc400000000ff */
[CC--:B------:R-:W-:Y:S01]  /*241d0*/  IADD3 R4, P1, PT, R0.reuse, R3.reuse, RZ ;  /* 0x0000000300047210 */ /* 0x0c0fe20007f3e0ff */
[C---:B------:R-:W-:Y:S02]  /*241e0*/  VIADD R9, R0.reuse, UR5 ;  /* 0x0000000500097c36 */ /* 0x040fe40008000000 */
[----:B------:R-:W-:Y:S01]  /*241f0*/  IMAD.MOV.U32 R11, RZ, RZ, R5 ;  /* 0x000000ffff0b7224 */ /* 0x000fe200078e0005 */
[----:B------:R-:W-:Y:S02]  /*24200*/  LEA.HI.X.SX32 R5, R0, R2, 0x1, P1 ;  /* 0x0000000200057211 */ /* 0x000fe400008f0eff */
[C---:B------:R-:W-:Y:S01]  /*24210*/  IADD3 R8, P1, PT, R9.reuse, R3, RZ ;  /* 0x0000000309087210 */ /* 0x040fe20007f3e0ff */
[----:B------:R-:W-:-:S03]  /*24220*/  VIADD R0, R9, UR5 ;  /* 0x0000000509007c36 */ /* 0x000fc60008000000 */
[----:B------:R-:W-:Y:S02]  /*24230*/  LEA.HI.X.SX32 R9, R9, R2, 0x1, P1 ;  /* 0x0000000209097211 */ /* 0x000fe400008f0eff */
[----:B0-----:R-:W-:Y:S01]  /*24240*/  ISETP.LT.AND P3, PT, R12, UR6, !P2 ;  /* 0x000000060c007c0c */ /* 0x001fe2000d761270 */
[----:B------:R-:W0:Y:S01]  /*24250*/  LDCU UR6, c[0x0][0x39c] ;  /* 0x00007380ff0677ac */ /* 0x000e220008000800 */
[----:B------:R-:W0:Y:S04]  /*24260*/  LDL.LU R12, [R1+0x9bc] ;  /* 0x0009bc00010c7983 */ /* 0x000e280000300800 */
[----:B------:R-:W3:Y:S01]  /*24270*/  LDL.LU R10, [R1+0x9b8] ;  /* 0x0009b800010a7983 */ /* 0x000ee20000300800 */
[----:B-----5:R-:W-:Y:S01]  /*24280*/  ISETP.LT.AND P6, PT, R15, UR10, !P2 ;  /* 0x0000000a0f007c0c */ /* 0x020fe2000d7c1270 */
[----:B------:R-:W1:Y:S02]  /*24290*/  LDCU UR10, c[0x0][0x39c] ;  /* 0x00007380ff0a77ac */ /* 0x000e640008000800 */
[----:B------:R-:W5:Y:S01]  /*242a0*/  LDL.LU R15, [R1+0x83c] ;  /* 0x00083c00010f7983 */ /* 0x000f620000300800 */
[----:B----4-:R-:W-:Y:S01]  /*242b0*/  ISETP.LT.AND P1, PT, R14, UR4, !P2 ;  /* 0x000000040e007c0c */ /* 0x010fe2000d721270 */
[----:B------:R-:W5:Y:S02]  /*242c0*/  LDCU UR4, c[0x0][0x39c] ;  /* 0x00007380ff0477ac */ /* 0x000f640008000800 */
[----:B------:R-:W4:Y:S01]  /*242d0*/  LDL.LU R14, [R1+0x838] ;  /* 0x00083800010e7983 */ /* 0x000f220000300800 */
[----:B--2---:R-:W-:Y:S01]  /*242e0*/  ISETP.LT.AND P0, PT, R17, UR7, !P2 ;  /* 0x0000000711007c0c */ /* 0x004fe2000d701270 */
[----:B------:R-:W2:Y:S01]  /*242f0*/  LDCU UR7, c[0x0][0x39c] ;  /* 0x00007380ff0777ac */ /* 0x000ea20008000800 */
[----:B------:R-:W-:Y:S01]  /*24300*/  SHF.R.S32.HI R11, RZ, 0x8, R11 ;  /* 0x00000008ff0b7819 */ /* 0x000fe2000001140b */
[----:B------:R-:W4:Y:S01]  /*24310*/  LDL.LU R18, [R1+0x834] ;  /* 0x0008340001127983 */ /* 0x000f220000300800 */
[----:B---3--:R-:W-:Y:S01]  /*24320*/  ISETP.LT.AND P5, PT, R16, UR9, !P2 ;  /* 0x0000000910007c0c */ /* 0x008fe2000d7a1270 */
[----:B------:R-:W3:Y:S01]  /*24330*/  LDCU UR9, c[0x0][0x39c] ;  /* 0x00007380ff0977ac */ /* 0x000ee20008000800 */
[----:B------:R-:W-:Y:S01]  /*24340*/  F2FP.SATFINITE.E4M3.F32.PACK_AB_MERGE_C R83, R83, R82, RZ ;  /* 0x000000525353723e */ /* 0x000fe200048070ff */
[----:B------:R1:W-:Y:S01]  /*24350*/  @P3 STG.E.U8 desc[UR18][R4.64], R11 ;  /* 0x0000000b04003986 */ /* 0x0003e2000c101112 */
[----:B------:R-:W-:-:S02]  /*24360*/  IADD3 R6, P3, PT, R0, R3, RZ ;  /* 0x0000000300067210 */ /* 0x000fc40007f7e0ff */
[----:B------:R-:W-:Y:S01]  /*24370*/  PRMT R13, R83, 0x9910, RZ ;  /* 0x00009910530d7816 */ /* 0x000fe200000000ff */
[----:B------:R-:W3:Y:S01]  /*24380*/  LDL.LU R17, [R1+0x830] ;  /* 0x0008300001117983 */ /* 0x000ee20000300800 */
[C---:B------:R-:W-:Y:S01]  /*24390*/  LEA.HI.X.SX32 R7, R0.reuse, R2, 0x1, P3 ;  /* 0x0000000200077211 */ /* 0x040fe200018f0eff */
[----:B------:R-:W-:Y:S01]  /*243a0*/  VIADD R0, R0, UR5 ;  /* 0x0000000500007c36 */ /* 0x000fe20008000000 */
[----:B------:R-:W-:Y:S01]  /*243b0*/  SHF.R.S32.HI R13, RZ, 0x8, R13 ;  /* 0x00000008ff0d7819 */ /* 0x000fe2000001140d */
[----:B------:R0:W-:Y:S01]  /*243c0*/  @P0 STG.E.U8 desc[UR18][R8.64], R83 ;  /* 0x0000005308000986 */ /* 0x0001e2000c101112 */
[----:B------:R-:W-:-:S03]  /*243d0*/  F2FP.SATFINITE.E4M3.F32.PACK_AB_MERGE_C R85, R85, R84, RZ ;  /* 0x000000545555723e */ /* 0x000fc600048070ff */
[----:B------:R0:W-:Y:S01]  /*243e0*/  @P5 STG.E.U8 desc[UR18][R6.64], R13 ;  /* 0x0000000d06005986 */ /* 0x0001e2000c101112 */
[C---:B-1----:R-:W-:Y:S02]  /*243f0*/  IADD3 R4, P5, PT, R0.reuse, R3, RZ ;  /* 0x0000000300047210 */ /* 0x042fe40007fbe0ff */
[----:B------:R-:W-:Y:S01]  /*24400*/  PRMT R11, R85, 0x9910, RZ ;  /* 0x00009910550b7816 */ /* 0x000fe200000000ff */
[----:B------:R-:W3:Y:S01]  /*24410*/  LDL.LU R16, [R1+0x9b4] ;  /* 0x0009b40001107983 */ /* 0x000ee20000300800 */
[----:B------:R-:W-:Y:S02]  /*24420*/  LEA.HI.X.SX32 R5, R0, R2, 0x1, P5 ;  /* 0x0000000200057211 */ /* 0x000fe400028f0eff */
[----:B------:R-:W-:-:S03]  /*24430*/  SHF.R.S32.HI R11, RZ, 0x8, R11 ;  /* 0x00000008ff0b7819 */ /* 0x000fc6000001140b */
[----:B------:R1:W-:Y:S01]  /*24440*/  @P6 STG.E.U8 desc[UR18][R4.64], R85 ;  /* 0x0000005504006986 */ /* 0x0003e2000c101112 */
[----:B0-----:R-:W-:Y:S01]  /*24450*/  ISETP.LT.AND P0, PT, R12, UR6, !P2 ;  /* 0x000000060c007c0c */ /* 0x001fe2000d701270 */
[----:B------:R-:W4:Y:S01]  /*24460*/  LDCU UR6, c[0x0][0x39c] ;  /* 0x00007380ff0677ac */ /* 0x000f220008000800 */
[----:B--2---:R-:W-:Y:S01]  /*24470*/  ISETP.LT.AND P3, PT, R10, UR7, !P2 ;  /* 0x000000070a007c0c */ /* 0x004fe2000d761270 */
[----:B------:R-:W-:Y:S01]  /*24480*/  VIADD R10, R0, UR5 ;  /* 0x00000005000a7c36 */ /* 0x000fe20008000000 */
[----:B------:R-:W0:Y:S04]  /*24490*/  LDCU UR7, c[0x0][0x39c] ;  /* 0x00007380ff0777ac */ /* 0x000e280008000800 */
[----:B------:R-:W-:-:S04]  /*244a0*/  IADD3 R8, P5, PT, R10, R3, RZ ;  /* 0x000000030a087210 */ /* 0x000fc80007fbe0ff */
[C---:B------:R-:W-:Y:S01]  /*244b0*/  LEA.HI.X.SX32 R9, R10.reuse, R2, 0x1, P5 ;  /* 0x000000020a097211 */ /* 0x040fe200028f0eff */
[----:B------:R-:W-:-:S04]  /*244c0*/  VIADD R10, R10, UR5 ;  /* 0x000000050a0a7c36 */ /* 0x000fc80008000000 */
[----:B------:R2:W-:Y:S01]  /*244d0*/  @P1 STG.E.U8 desc[UR18][R8.64], R11 ;  /* 0x0000000b08001986 */ /* 0x0005e2000c101112 */
[----:B------:R-:W-:-:S04]  /*244e0*/  IADD3 R6, P1, PT, R10, R3, RZ ;  /* 0x000000030a067210 */ /* 0x000fc80007f3e0ff */
[----:B------:R-:W-:Y:S02]  /*244f0*/  LEA.HI.X.SX32 R7, R10, R2, 0x1, P1 ;  /* 0x000000020a077211 */ /* 0x000fe400008f0eff */
[----:B-----5:R-:W-:Y:S02]  /*24500*/  ISETP.LT.AND P1, PT, R15, UR4, !P2 ;  /* 0x000000040f007c0c */ /* 0x020fe4000d721270 */
[----:B----4-:R-:W-:Y:S01]  /*24510*/  ISETP.LT.AND P5, PT, R14, UR6, !P2 ;  /* 0x000000060e007c0c */ /* 0x010fe2000d7a1270 */
[----:B------:R-:W4:Y:S01]  /*24520*/  LDL.LU R15, [R1+0x9b0] ;  /* 0x0009b000010f7983 */ /* 0x000f220000300800 */
[----:B------:R-:W-:Y:S01]  /*24530*/  VIADD R0, R10, UR5 ;  /* 0x000000050a007c36 */ /* 0x000fe20008000000 */
[----:B------:R-:W-:Y:S01]  /*24540*/  F2FP.SATFINITE.E4M3.F32.PACK_AB_MERGE_C R87, R87, R86, RZ ;  /* 0x000000565757723e */ /* 0x000fe200048070ff */
[----:B------:R-:W4:Y:S01]  /*24550*/  LDCU UR4, c[0x0][0x39c] ;  /* 0x00007380ff0477ac */ /* 0x000f220008000800 */
[----:B------:R-:W5:Y:S02]  /*24560*/  LDL.LU R14, [R1+0x9ac] ;  /* 0x0009ac00010e7983 */ /* 0x000f640000300800 */
[C---:B-1----:R-:W-:Y:S01]  /*24570*/  IADD3 R4, P6, PT, R0.reuse, R3, RZ ;  /* 0x0000000300047210 */ /* 0x042fe20007fde0ff */
[----:B------:R-:W5:Y:S01]  /*24580*/  LDCU UR6, c[0x0][0x39c] ;  /* 0x00007380ff0677ac */ /* 0x000f620008000800 */
[----:B------:R-:W-:Y:S01]  /*24590*/  PRMT R12, R87, 0x9910, RZ ;  /* 0x00009910570c7816 */ /* 0x000fe200000000ff */
[----:B------:R-:W3:Y:S01]  /*245a0*/  LDL.LU R10, [R1+0x9a8] ;  /* 0x0009a800010a7983 */ /* 0x000ee20000300800 */
[C---:B------:R-:W-:Y:S01]  /*245b0*/  LEA.HI.X.SX32 R5, R0.reuse, R2, 0x1, P6 ;  /* 0x0000000200057211 */ /* 0x040fe200030f0eff */
[----:B------:R-:W-:Y:S01]  /*245c0*/  VIADD R0, R0, UR5 ;  /* 0x0000000500007c36 */ /* 0x000fe20008000000 */
[----:B--2---:R-:W-:-:S04]  /*245d0*/  SHF.R.S32.HI R11, RZ, 0x8, R12 ;  /* 0x00000008ff0b7819 */ /* 0x004fc8000001140c */
[CC--:B------:R-:W-:Y:S02]  /*245e0*/  IADD3 R8, P6, PT, R0.reuse, R3.reuse, RZ ;  /* 0x0000000300087210 */ /* 0x0c0fe40007fde0ff */
[----:B------:R-:W-:Y:S02]  /*245f0*/  F2FP.SATFINITE.E4M3.F32.PACK_AB_MERGE_C R89, R89, R88, RZ ;  /* 0x000000585959723e */ /* 0x000fe400048070ff */
[C---:B------:R-:W-:Y:S01]  /*24600*/  LEA.HI.X.SX32 R9, R0.reuse, R2, 0x1, P6 ;  /* 0x0000000200097211 */ /* 0x040fe200030f0eff */
[----:B------:R-:W-:Y:S01]  /*24610*/  VIADD R0, R0, UR5 ;  /* 0x0000000500007c36 */ /* 0x000fe20008000000 */
[----:B------:R1:W-:Y:S01]  /*24620*/  @P0 STG.E.U8 desc[UR18][R6.64], R87 ;  /* 0x0000005706000986 */ /* 0x0003e2000c101112 */
[----:B0-----:R-:W-:Y:S01]  /*24630*/  ISETP.LT.AND P0, PT, R18, UR7, !P2 ;  /* 0x0000000712007c0c */ /* 0x001fe2000d701270 */
[----:B------:R-:W0:Y:S02]  /*24640*/  LDCU UR7, c[0x0][0x39c] ;  /* 0x00007380ff0777ac */ /* 0x000e240008000800 */
[----:B------:R2:W-:Y:S04]  /*24650*/  @P3 STG.E.U8 desc[UR18][R4.64], R11 ;  /* 0x0000000b04003986 */ /* 0x0005e8000c101112 */
[----:B------:R0:W-:Y:S01]  /*24660*/  @P1 STG.E.U8 desc[UR18][R8.64], R89 ;  /* 0x0000005908001986 */ /* 0x0001e2000c101112 */
[----:B-1----:R-:W-:Y:S01]  /*24670*/  PRMT R6, R89, 0x9910, RZ ;  /* 0x0000991059067816 */ /* 0x002fe200000000ff */
[C---:B------:R-:W-:Y:S01]  /*24680*/  VIADD R7, R0.reuse, UR5 ;  /* 0x0000000500077c36 */ /* 0x040fe20008000000 */
[----:B--2---:R-:W-:-:S03]  /*24690*/  IADD3 R4, P1, PT, R0, R3, RZ ;  /* 0x0000000300047210 */ /* 0x004fc60007f3e0ff */
[----:B------:R-:W-:Y:S01]  /*246a0*/  IMAD.MOV.U32 R11, RZ, RZ, R6 ;  /* 0x000000ffff0b7224 */ /* 0x000fe200078e0006 */
[----:B------:R-:W-:Y:S02]  /*246b0*/  LEA.HI.X.SX32 R5, R0, R2, 0x1, P1 ;  /* 0x0000000200057211 */ /* 0x000fe400008f0eff */
[C---:B------:R-:W-:Y:S01]  /*246c0*/  IADD3 R6, P1, PT, R7.reuse, R3, RZ ;  /* 0x0000000307067210 */ /* 0x040fe20007f3e0ff */
[----:B------:R-:W-:Y:S01]  /*246d0*/  VIADD R0, R7, UR5 ;  /* 0x0000000507007c36 */ /* 0x000fe20008000000 */
[----:B------:R-:W-:Y:S02]  /*246e0*/  SHF.R.S32.HI R11, RZ, 0x8, R11 ;  /* 0x00000008ff0b7819 */ /* 0x000fe4000001140b */
[----:B------:R-:W-:Y:S02]  /*246f0*/  F2FP.SATFINITE.E4M3.F32.PACK_AB_MERGE_C R91, R91, R90, RZ ;  /* 0x0000005a5b5b723e */ /* 0x000fe400048070ff */
[----:B------:R-:W-:Y:S01]  /*24700*/  LEA.HI.X.SX32 R7, R7, R2, 0x1, P1 ;  /* 0x0000000207077211 */ /* 0x000fe200008f0eff */
[----:B------:R1:W-:Y:S04]  /*24710*/  @P5 STG.E.U8 desc[UR18][R4.64], R11 ;  /* 0x0000000b04005986 */ /* 0x0003e8000c101112 */
[----:B------:R2:W-:Y:S01]  /*24720*/  @P0 STG.E.U8 desc[UR18][R6.64], R91 ;  /* 0x0000005b06000986 */ /* 0x0005e2000c101112 */
[----:B----4-:R-:W-:Y:S01]  /*24730*/  ISETP.LT.AND P1, PT, R15, UR4, !P2 ;  /* 0x000000040f007c0c */ /* 0x010fe2000d721270 */
[----:B------:R-:W4:Y:S02]  /*24740*/  LDCU UR4, c[0x0][0x39c] ;  /* 0x00007380ff0477ac */ /* 0x000f240008000800 */
[----:B------:R-:W4:Y:S01]  /*24750*/  LDL.LU R15, [R1+0x82c] ;  /* 0x00082c00010f7983 */ /* 0x000f220000300800 */
[----:B-----5:R-:W-:Y:S01]  /*24760*/  ISETP.LT.AND P0, PT, R14, UR6, !P2 ;  /* 0x000000060e007c0c */ /* 0x020fe2000d701270 */
[----:B------:R-:W5:Y:S02]  /*24770*/  LDCU UR6, c[0x0][0x39c] ;  /* 0x00007380ff0677ac */ /* 0x000f640008000800 */
[----:B------:R-:W5:Y:S01]  /*24780*/  LDL.LU R14, [R1+0x828] ;  /* 0x00082800010e7983 */ /* 0x000f620000300800 */
[----:B---3--:R-:W-:-:S02]  /*24790*/  ISETP.LT.AND P3, PT, R17, UR9, !P2 ;  /* 0x0000000911007c0c */ /* 0x008fc4000d761270 */
[----:B------:R-:W-:Y:S01]  /*247a0*/  PRMT R13, R91, 0x9910, RZ ;  /* 0x000099105b0d7816 */ /* 0x000fe200000000ff */
[----:B------:R-:W3:Y:S01]  /*247b0*/  LDL.LU R18, [R1+0x824] ;  /* 0x0008240001127983 */ /* 0x000ee20000300800 */
[CC--:B0-----:R-:W-:Y:S01]  /*247c0*/  IADD3 R8, P5, PT, R0.reuse, R3.reuse, RZ ;  /* 0x0000000300087210 */ /* 0x0c1fe20007fbe0ff */
[----:B------:R-:W0:Y:S01]  /*247d0*/  LDCU UR9, c[0x0][0x39c] ;  /* 0x00007380ff0977ac */ /* 0x000e220008000800 */
[----:B------:R-:W-:Y:S01]  /*247e0*/  SHF.R.S32.HI R13, RZ, 0x8, R13 ;  /* 0x00000008ff0d7819 */ /* 0x000fe2000001140d */
[----:B------:R-:W0:Y:S01]  /*247f0*/  LDL.LU R17, [R1+0x820] ;  /* 0x0008200001117983 */ /* 0x000e220000300800 */
[C---:B------:R-:W-:Y:S01]  /*24800*/  LEA.HI.X.SX32 R9, R0.reuse, R2, 0x1, P5 ;  /* 0x0000000200097211 */ /* 0x040fe200028f0eff */
[----:B------:R-:W-:Y:S01]  /*24810*/  VIADD R0, R0, UR5 ;  /* 0x0000000500007c36 */ /* 0x000fe20008000000 */
[----:B------:R-:W-:Y:S01]  /*24820*/  ISETP.LT.AND P5, PT, R10, UR7, !P2 ;  /* 0x000000070a007c0c */ /* 0x000fe2000d7a1270 */
[----:B------:R-:W3:Y:S01]  /*24830*/  LDCU UR7, c[0x0][0x39c] ;  /* 0x00007380ff0777ac */ /* 0x000ee20008000800 */
[----:B------:R-:W-:Y:S01]  /*24840*/  ISETP.LT.AND P6, PT, R16, UR10, !P2 ;  /* 0x0000000a10007c0c */ /* 0x000fe2000d7c1270 */
[----:B------:R2:W-:Y:S01]  /*24850*/  @P3 STG.E.U8 desc[UR18][R8.64], R13 ;  /* 0x0000000d08003986 */ /* 0x0005e2000c101112 */
[C---:B-1----:R-:W-:Y:S01]  /*24860*/  IADD3 R4, P3, PT, R0.reuse, R3, RZ ;  /* 0x0000000300047210 */ /* 0x042fe20007f7e0ff */
[C---:B------:R-:W-:Y:S01]  /*24870*/  VIADD R10, R0.reuse, UR5 ;  /* 0x00000005000a7c36 */ /* 0x040fe20008000000 */
[----:B------:R-:W-:Y:S01]  /*24880*/  F2FP.SATFINITE.E4M3.F32.PACK_AB_MERGE_C R93, R93, R92, RZ ;  /* 0x0000005c5d5d723e */ /* 0x000fe200048070ff */
[----:B------:R-:W3:Y:S01]  /*24890*/  LDL.LU R16, [R1+0x99c] ;  /* 0x00099c0001107983 */ /* 0x000ee20000300800 */
[----:B------:R-:W-:Y:S01]  /*248a0*/  LEA.HI.X.SX32 R5, R0, R2, 0x1, P3 ;  /* 0x0000000200057211 */ /* 0x000fe200018f0eff */
[----:B------:R-:W1:Y:S01]  /*248b0*/  LDCU UR10, c[0x0][0x39c] ;  /* 0x00007380ff0a77ac */ /* 0x000e620008000800 */
[----:B------:R-:W-:-:S02]  /*248c0*/  PRMT R11, R93, 0x9910, RZ ;  /* 0x000099105d0b7816 */ /* 0x000fc400000000ff */
[CC--:B--2---:R-:W-:Y:S02]  /*248d0*/  IADD3 R6, P3, PT, R10.reuse, R3.reuse, RZ ;  /* 0x000000030a067210 */ /* 0x0c4fe40007f7e0ff */
[----:B------:R-:W-:Y:S02]  /*248e0*/  SHF.R.S32.HI R11, RZ, 0x8, R11 ;  /* 0x00000008ff0b7819 */ /* 0x000fe4000001140b */
[C---:B------:R-:W-:Y:S01]  /*248f0*/  LEA.HI.X.SX32 R7, R10.reuse, R2, 0x1, P3 ;  /* 0x000000020a077211 */ /* 0x040fe200018f0eff */
[----:B------:R-:W-:Y:S01]  /*24900*/  VIADD R10, R10, UR5 ;  /* 0x000000050a0a7c36 */ /* 0x000fe20008000000 */
[----:B------:R2:W-:Y:S04]  /*24910*/  @P6 STG.E.U8 desc[UR18][R4.64], R93 ;  /* 0x0000005d04006986 */ /* 0x0005e8000c101112 */
[----:B------:R0:W-:Y:S01]  /*24920*/  @P1 STG.E.U8 desc[UR18][R6.64], R11 ;  /* 0x0000000b06001986 */ /* 0x0001e2000c101112 */
[----:B------:R-:W-:-:S04]  /*24930*/  IADD3 R8, P1, PT, R10, R3, RZ ;  /* 0x000000030a087210 */ /* 0x000fc80007f3e0ff */
[----:B------:R-:W-:Y:S02]  /*24940*/  LEA.HI.X.SX32 R9, R10, R2, 0x1, P1 ;  /* 0x000000020a097211 */ /* 0x000fe400008f0eff */
[----:B----4-:R-:W-:Y:S02]  /*24950*/  ISETP.LT.AND P1, PT, R15, UR4, !P2 ;  /* 0x000000040f007c0c */ /* 0x010fe4000d721270 */
[----:B-----5:R-:W-:Y:S01]  /*24960*/  ISETP.LT.AND P3, PT, R14, UR6, !P2 ;  /* 0x000000060e007c0c */ /* 0x020fe2000d761270 */
[----:B------:R-:W4:Y:S01]  /*24970*/  LDL.LU R15, [R1+0x990] ;  /* 0x00099000010f7983 */ /* 0x000f220000300800 */
[----:B------:R-:W-:Y:S01]  /*24980*/  VIADD R0, R10, UR5 ;  /* 0x000000050a007c36 */ /* 0x000fe20008000000 */
[----:B------:R-:W-:Y:S01]  /*24990*/  F2FP.SATFINITE.E4M3.F32.PACK_AB_MERGE_C R95, R95, R94, RZ ;  /* 0x0000005e5f5f723e */ /* 0x000fe200048070ff */
[----:B------:R-:W4:Y:S01]  /*249a0*/  LDCU UR4, c[0x0][0x39c] ;  /* 0x00007380ff0477ac */ /* 0x000f220008000800 */
[----:B------:R-:W5:Y:S02]  /*249b0*/  LDL.LU R14, [R1+0x98c] ;  /* 0x00098c00010e7983 */ /* 0x000f640000300800 */
[C---:B--2---:R-:W-:Y:S01]  /*249c0*/  IADD3 R4, P6, PT, R0.reuse, R3, RZ ;  /* 0x0000000300047210 */ /* 0x044fe20007fde0ff */
[----:B------:R-:W5:Y:S01]  /*249d0*/  LDCU UR6, c[0x0][0x39c] ;  /* 0x00007380ff0677ac */ /* 0x000f620008000800 */
[----:B------:R-:W-:Y:S01]  /*249e0*/  PRMT R12, R95, 0x9910, RZ ;  /* 0x000099105f0c7816 */ /* 0x000fe200000000ff */
[----:B------:R-:W2:Y:S01]  /*249f0*/  LDL.LU R10, [R1+0x988] ;  /* 0x00098800010a7983 */ /* 0x000ea20000300800 */
[C---:B------:R-:W-:Y:S01]  /*24a00*/  LEA.HI.X.SX32 R5, R0.reuse, R2, 0x1, P6 ;  /* 0x0000000200057211 */ /* 0x040fe200030f0eff */
[----:B------:R-:W-:Y:S01]  /*24a10*/  VIADD R0, R0, UR5 ;  /* 0x0000000500007c36 */ /* 0x000fe20008000000 */
[----:B0-----:R-:W-:-:S04]  /*24a20*/  SHF.R.S32.HI R11, RZ, 0x8, R12 ;  /* 0x00000008ff0b7819 */ /* 0x001fc8000001140c */
[CC--:B------:R-:W-:Y:S02]  /*24a30*/  IADD3 R6, P6, PT, R0.reuse, R3.reuse, RZ ;  /* 0x0000000300067210 */ /* 0x0c0fe40007fde0ff */
[----:B------:R-:W-:Y:S02]  /*24a40*/  F2FP.SATFINITE.E4M3.F32.PACK_AB_MERGE_C R97, R97, R96, RZ ;  /* 0x000000606161723e */ /* 0x000fe400048070ff */
[C---:B------:R-:W-:Y:S01]  /*24a50*/  LEA.HI.X.SX32 R7, R0.reuse, R2, 0x1, P6 ;  /* 0x0000000200077211 */ /* 0x040fe200030f0eff */
[----:B------:R-:W-:Y:S01]  /*24a60*/  VIADD R0, R0, UR5 ;  /* 0x0000000500007c36 */ /* 0x000fe20008000000 */
[----:B------:R0:W-:Y:S01]  /*24a70*/  @P0 STG.E.U8 desc[UR18][R8.64], R95 ;  /* 0x0000005f08000986 */ /* 0x0001e2000c101112 */
[----:B---3--:R-:W-:Y:S01]  /*24a80*/  ISETP.LT.AND P0, PT, R18, UR7, !P2 ;  /* 0x0000000712007c0c */ /* 0x008fe2000d701270 */
[----:B------:R-:W2:Y:S02]  /*24a90*/  LDCU UR7, c[0x0][0x39c] ;  /* 0x00007380ff0777ac */ /* 0x000ea40008000800 */
[----:B------:R3:W-:Y:S04]  /*24aa0*/  @P5 STG.E.U8 desc[UR18][R4.64], R11 ;  /* 0x0000000b04005986 */ /* 0x0007e8000c101112 */
[----:B------:R1:W-:Y:S01]  /*24ab0*/  @P1 STG.E.U8 desc[UR18][R6.64], R97 ;  /* 0x0000006106001986 */ /* 0x0003e2000c101112 */
[----:B0-----:R-:W-:Y:S01]  /*24ac0*/  PRMT R8, R97, 0x9910, RZ ;  /* 0x0000991061087816 */ /* 0x001fe200000000ff */
[C---:B------:R-:W-:Y:S01]  /*24ad0*/  VIADD R9, R0.reuse, UR5 ;  /* 0x0000000500097c36 */ /* 0x040fe20008000000 */
[----:B---3--:R-:W-:-:S03]  /*24ae0*/  IADD3 R4, P1, PT, R0, R3, RZ ;  /* 0x0000000300047210 */ /* 0x008fc60007f3e0ff */
        /* <DEDUP_REMOVED lines=15> */
[----:B------:R-:W-:-:S02]  /*24be0*/  ISETP.LT.AND P5, PT, R17, UR9, !P2 ;  /* 0x0000000911007c0c */ /* 0x000fc4000d7a1270 */
[----:B------:R-:W-:Y:S01]  /*24bf0*/  PRMT R13, R99, 0x9910, RZ ;  /* 0x00009910630d7816 */ /* 0x000fe200000000ff */
[----:B------:R-:W5:Y:S01]  /*24c00*/  LDL.LU R18, [R1+0x810] ;  /* 0x0008100001127983 */ /* 0x000f620000300800 */
[CC--:B-1----:R-:W-:Y:S01]  /*24c10*/  IADD3 R6, P3, PT, R0.reuse, R3.reuse, RZ ;  /* 0x0000000300067210 */ /* 0x0c2fe20007f7e0ff */
[----:B------:R-:W1:Y:S01]  /*24c20*/  LDCU UR9, c[0x0][0x39c] ;  /* 0x00007380ff0977ac */ /* 0x000e620008000800 */
[----:B------:R-:W-:Y:S01]  /*24c30*/  SHF.R.S32.HI R13, RZ, 0x8, R13 ;  /* 0x00000008ff0d7819 */ /* 0x000fe2000001140d */
[----:B------:R-:W1:Y:S01]  /*24c40*/  LDL.LU R17, [R1+0x80c] ;  /* 0x00080c0001117983 */ /* 0x000e620000300800 */
[C---:B------:R-:W-:Y:S01]  /*24c50*/  LEA.HI.X.SX32 R7, R0.reuse, R2, 0x1, P3 ;  /* 0x0000000200077211 */ /* 0x040fe200018f0eff */
[----:B------:R-:W-:Y:S01]  /*24c60*/  VIADD R0, R0, UR5 ;  /* 0x0000000500007c36 */ /* 0x000fe20008000000 */
[----:B--2---:R-:W-:Y:S01]  /*24c70*/  ISETP.LT.AND P3, PT, R10, UR7, !P2 ;  /* 0x000000070a007c0c */ /* 0x004fe2000d761270 */
[----:B------:R-:W2:Y:S01]  /*24c80*/  LDCU UR7, c[0x0][0x39c] ;  /* 0x00007380ff0777ac */ /* 0x000ea20008000800 */
[----:B------:R-:W-:Y:S01]  /*24c90*/  ISETP.LT.AND P6, PT, R16, UR10, !P2 ;  /* 0x0000000a10007c0c */ /* 0x000fe2000d7c1270 */
[----:B------:R2:W-:Y:S01]  /*24ca0*/  @P5 STG.E.U8 desc[UR18][R6.64], R13 ;  /* 0x0000000d06005986 */ /* 0x0005e2000c101112 */
[C---:B0-----:R-:W-:Y:S01]  /*24cb0*/  IADD3 R4, P5, PT, R0.reuse, R3, RZ ;  /* 0x0000000300047210 */ /* 0x041fe20007fbe0ff */
[C---:B------:R-:W-:Y:S01]  /*24cc0*/  VIADD R10, R0.reuse, UR5 ;  /* 0x00000005000a7c36 */ /* 0x040fe20008000000 */
[----:B------:R-:W-:Y:S01]  /*24cd0*/  F2FP.SATFINITE.E4M3.F32.PACK_AB_MERGE_C R101, R101, R100, RZ ;  /* 0x000000646565723e */ /* 0x000fe200048070ff */
[----:B------:R-:W5:Y:S01]  /*24ce0*/  LDL.LU R16, [R1+0x984] ;  /* 0x0009840001107983 */ /* 0x000f620000300800 */
[----:B------:R-:W-:Y:S01]  /*24cf0*/  LEA.HI.X.SX32 R5, R0, R2, 0x1, P5 ;  /* 0x0000000200057211 */ /* 0x000fe200028f0eff */
[----:B------:R-:W0:Y:S01]  /*24d00*/  LDCU UR10, c[0x0][0x39c] ;  /* 0x00007380ff0a77ac */ /* 0x000e220008000800 */
[----:B------:R-:W-:-:S02]  /*24d10*/  PRMT R11, R101, 0x9910, RZ ;  /* 0x00009910650b7816 */ /* 0x000fc400000000ff */
[CC--:B---3--:R-:W-:Y:S02]  /*24d20*/  IADD3 R8, P5, PT, R10.reuse, R3.reuse, RZ ;  /* 0x000000030a087210 */ /* 0x0c8fe40007fbe0ff */
[----:B------:R-:W-:Y:S02]  /*24d30*/  SHF.R.S32.HI R11, RZ, 0x8, R11 ;  /* 0x00000008ff0b7819 */ /* 0x000fe4000001140b */
[C---:B------:R-:W-:Y:S01]  /*24d40*/  LEA.HI.X.SX32 R9, R10.reuse, R2, 0x1, P5 ;  /* 0x000000020a097211 */ /* 0x040fe200028f0eff */
[----:B------:R-:W-:Y:S01]  /*24d50*/  VIADD R10, R10, UR5 ;  /* 0x000000050a0a7c36 */ /* 0x000fe20008000000 */
[----:B------:R3:W-:Y:S04]  /*24d60*/  @P6 STG.E.U8 desc[UR18][R4.64], R101 ;  /* 0x0000006504006986 */ /* 0x0007e8000c101112 */
[----:B------:R0:W-:Y:S01]  /*24d70*/  @P1 STG.E.U8 desc[UR18][R8.64], R11 ;  /* 0x0000000b08001986 */ /* 0x0001e2000c101112 */
[----:B--2---:R-:W-:-:S04]  /*24d80*/  IADD3 R6, P1, PT, R10, R3, RZ ;  /* 0x000000030a067210 */ /* 0x004fc80007f3e0ff */
[----:B------:R-:W-:Y:S02]  /*24d90*/  LEA.HI.X.SX32 R7, R10, R2, 0x1, P1 ;  /* 0x000000020a077211 */ /* 0x000fe400008f0eff */
[----:B----4-:R-:W-:Y:S02]  /*24da0*/  ISETP.LT.AND P1, PT, R15, UR4, !P2 ;  /* 0x000000040f007c0c */ /* 0x010fe4000d721270 */
[----:B-----5:R-:W-:Y:S01]  /*24db0*/  ISETP.LT.AND P5, PT, R14, UR6, !P2 ;  /* 0x000000060e007c0c */ /* 0x020fe2000d7a1270 */
[----:B------:R-:W2:Y:S01]  /*24dc0*/  LDL.LU R15, [R1+0x980] ;  /* 0x00098000010f7983 */ /* 0x000ea20000300800 */
[----:B------:R-:W-:Y:S01]  /*24dd0*/  VIADD R0, R10, UR5 ;  /* 0x000000050a007c36 */ /* 0x000fe20008000000 */
[----:B------:R-:W-:Y:S01]  /*24de0*/  F2FP.SATFINITE.E4M3.F32.PACK_AB_MERGE_C R103, R103, R102, RZ ;  /* 0x000000666767723e */ /* 0x000fe200048070ff */
[----:B------:R-:W2:Y:S01]  /*24df0*/  LDCU UR4, c[0x0][0x39c] ;  /* 0x00007380ff0477ac */ /* 0x000ea20008000800 */
[----:B------:R-:W4:Y:S02]  /*24e00*/  LDL.LU R14, [R1+0x97c] ;  /* 0x00097c00010e7983 */ /* 0x000f240000300800 */
[C---:B---3--:R-:W-:Y:S01]  /*24e10*/  IADD3 R4, P6, PT, R0.reuse, R3, RZ ;  /* 0x0000000300047210 */ /* 0x048fe20007fde0ff */
[----:B------:R-:W4:Y:S01]  /*24e20*/  LDCU UR6, c[0x0][0x39c] ;  /* 0x00007380ff0677ac */ /* 0x000f220008000800 */
[----:B------:R-:W-:Y:S01]  /*24e30*/  PRMT R12, R103, 0x9910, RZ ;  /* 0x00009910670c7816 */ /* 0x000fe200000000ff */
[----:B------:R-:W3:Y:S01]  /*24e40*/  LDL.LU R10, [R1+0x8dc] ;  /* 0x0008dc00010a7983 */ /* 0x000ee20000300800 */
        /* <DEDUP_REMOVED lines=8> */
[----:B------:R-:W-:Y:S01]  /*24ed0*/  ISETP.LT.AND P0, PT, R18, UR7, !P2 ;  /* 0x0000000712007c0c */ /* 0x000fe2000d701270 */
[----:B------:R-:W3:Y:S02]  /*24ee0*/  LDCU UR7, c[0x0][0x39c] ;  /* 0x00007380ff0777ac */ /* 0x000ee40008000800 */
[----:B------:R5:W-:Y:S04]  /*24ef0*/  @P3 STG.E.U8 desc[UR18][R4.64], R11 ;  /* 0x0000000b04003986 */ /* 0x000be8000c101112 */
[----:B------:R1:W-:Y:S01]  /*24f00*/  @P1 STG.E.U8 desc[UR18][R8.64], R105 ;  /* 0x0000006908001986 */ /* 0x0003e2000c101112 */
[----:B0-----:R-:W-:Y:S01]  /*24f10*/  PRMT R6, R105, 0x9910, RZ ;  /* 0x0000991069067816 */ /* 0x001fe200000000ff */
[C---:B------:R-:W-:Y:S01]  /*24f20*/  VIADD R7, R0.reuse, UR5 ;  /* 0x0000000500077c36 */ /* 0x040fe20008000000 */
[----:B-----5:R-:W-:-:S03]  /*24f30*/  IADD3 R4, P1, PT, R0, R3, RZ ;  /* 0x0000000300047210 */ /* 0x020fc60007f3e0ff */
        /* <DEDUP_REMOVED lines=9> */
[----:B--2---:R-:W-:Y:S01]  /*24fd0*/  ISETP.LT.AND P1, PT, R15, UR4, !P2 ;  /* 0x000000040f007c0c */ /* 0x004fe2000d721270 */
[----:B------:R-:W2:Y:S02]  /*24fe0*/  LDCU UR4, c[0x0][0x39c] ;  /* 0x00007380ff0477ac */ /* 0x000ea40008000800 */
[----:B------:R-:W2:Y:S01]  /*24ff0*/  LDL.LU R15, [R1+0x808] ;  /* 0x00080800010f7983 */ /* 0x000ea20000300800 */
[----:B----4-:R-:W-:Y:S01]  /*25000*/  ISETP.LT.AND P0, PT, R14, UR6, !P2 ;  /* 0x000000060e007c0c */ /* 0x010fe2000d701270 */
[----:B------:R-:W4:Y:S02]  /*25010*/  LDCU UR6, c[0x0][0x39c] ;  /* 0x00007380ff0677ac */ /* 0x000f240008000800 */
[----:B------:R-:W4:Y:S01]  /*25020*/  LDL.LU R14, [R1+0x804] ;  /* 0x00080400010e7983 */ /* 0x000f220000300800 */
[----:B-1----:R-:W-:-:S02]  /*25030*/  ISETP.LT.AND P3, PT, R17, UR9, !P2 ;  /* 0x0000000911007c0c */ /* 0x002fc4000d761270 */
[----:B------:R-:W-:Y:S01]  /*25040*/  PRMT R13, R107, 0x9910, RZ ;  /* 0x000099106b0d7816 */ /* 0x000fe200000000ff */
[----:B------:R-:W4:Y:S01]  /*25050*/  LDL.LU R18, [R1+0x800] ;  /* 0x0008000001127983 */ /* 0x000f220000300800 */
[CC--:B------:R-:W-:Y:S01]  /*25060*/  IADD3 R8, P5, PT, R0.reuse, R3.reuse, RZ ;  /* 0x0000000300087210 */ /* 0x0c0fe20007fbe0ff */
[----:B------:R-:W1:Y:S01]  /*25070*/  LDCU UR9, c[0x0][0x39c] ;  /* 0x00007380ff0977ac */ /* 0x000e620008000800 */
[----:B------:R-:W-:Y:S01]  /*25080*/  SHF.R.S32.HI R13, RZ, 0x8, R13 ;  /* 0x00000008ff0d7819 */ /* 0x000fe2000001140d */
[----:B------:R-:W1:Y:S01]  /*25090*/  LDL.LU R17, [R1+0x7fc] ;  /* 0x0007fc0001117983 */ /* 0x000e620000300800 */
[C---:B------:R-:W-:Y:S01]  /*250a0*/  LEA.HI.X.SX32 R9, R0.reuse, R2, 0x1, P5 ;  /* 0x0000000200097211 */ /* 0x040fe200028f0eff */
[----:B------:R-:W-:Y:S01]  /*250b0*/  VIADD R0, R0, UR5 ;  /* 0x0000000500007c36 */ /* 0x000fe20008000000 */
[----:B---3--:R-:W-:Y:S01]  /*250c0*/  ISETP.LT.AND P5, PT, R10, UR7, !P2 ;  /* 0x000000070a007c0c */ /* 0x008fe2000d7a1270 */
[----:B------:R-:W3:Y:S01]  /*250d0*/  LDCU UR7, c[0x0][0x39c] ;  /* 0x00007380ff0777ac */ /* 0x000ee20008000800 */
[----:B------:R-:W-:Y:S01]  /*250e0*/  ISETP.LT.AND P6, PT, R16, UR10, !P2 ;  /* 0x0000000a10007c0c */ /* 0x000fe2000d7c1270 */
[----:B------:R3:W-:Y:S01]  /*250f0*/  @P3 STG.E.U8 desc[UR18][R8.64], R13 ;  /* 0x0000000d08003986 */ /* 0x0007e2000c101112 */
[C---:B0-----:R-:W-:Y:S01]  /*25100*/  IADD3 R4, P3, PT, R0.reuse, R3, RZ ;  /* 0x0000000300047210 */ /* 0x041fe20007f7e0ff */
[C---:B------:R-:W-:Y:S01]  /*25110*/  VIADD R10, R0.reuse, UR5 ;  /* 0x00000005000a7c36 */ /* 0x040fe20008000000 */
[----:B------:R-:W-:Y:S01]  /*25120*/  F2FP.SATFINITE.E4M3.F32.PACK_AB_MERGE_C R109, R109, R108, RZ ;  /* 0x0000006c6d6d723e */ /* 0x000fe200048070ff */
[----:B------:R-:W4:Y:S01]  /*25130*/  LDL.LU R16, [R1+0x978] ;  /* 0x0009780001107983 */ /* 0x000f220000300800 */
[----:B------:R-:W-:Y:S01]  /*25140*/  LEA.HI.X.SX32 R5, R0, R2, 0x1, P3 ;  /* 0x0000000200057211 */ /* 0x000fe200018f0eff */
[----:B------:R-:W0:Y:S01]  /*25150*/  LDCU UR10, c[0x0][0x39c] ;  /* 0x00007380ff0a77ac */ /* 0x000e220008000800 */
[----:B------:R-:W-:-:S02]  /*25160*/  PRMT R11, R109, 0x9910, RZ ;  /* 0x000099106d0b7816 */ /* 0x000fc400000000ff */
[CC--:B-----5:R-:W-:Y:S02]  /*25170*/  IADD3 R6, P3, PT, R10.reuse, R3.reuse, RZ ;  /* 0x000000030a067210 */ /* 0x0e0fe40007f7e0ff */
[----:B------:R-:W-:Y:S02]  /*25180*/  SHF.R.S32.HI R11, RZ, 0x8, R11 ;  /* 0x00000008ff0b7819 */ /* 0x000fe4000001140b */
[C---:B------:R-:W-:Y:S01]  /*25190*/  LEA.HI.X.SX32 R7, R10.reuse, R2, 0x1, P3 ;  /* 0x000000020a077211 */ /* 0x040fe200018f0eff */
[----:B------:R-:W-:Y:S01]  /*251a0*/  VIADD R10, R10, UR5 ;  /* 0x000000050a0a7c36 */ /* 0x000fe20008000000 */
[----:B------:R5:W-:Y:S04]  /*251b0*/  @P6 STG.E.U8 desc[UR18][R4.64], R109 ;  /* 0x0000006d04006986 */ /* 0x000be8000c101112 */
[----:B------:R0:W-:Y:S01]  /*251c0*/  @P1 STG.E.U8 desc[UR18][R6.64], R11 ;  /* 0x0000000b06001986 */ /* 0x0001e2000c101112 */
[----:B---3--:R-:W-:-:S04]  /*251d0*/  IADD3 R8, P1, PT, R10, R3, RZ ;  /* 0x000000030a087210 */ /* 0x008fc80007f3e0ff */
[----:B------:R-:W-:Y:S02]  /*251e0*/  LEA.HI.X.SX32 R9, R10, R2, 0x1, P1 ;  /* 0x000000020a097211 */ /* 0x000fe400008f0eff */
[----:B--2---:R-:W-:Y:S02]  /*251f0*/  ISETP.LT.AND P1, PT, R15, UR4, !P2 ;  /* 0x000000040f007c0c */ /* 0x004fe4000d721270 */
[----:B----4-:R-:W-:Y:S01]  /*25200*/  ISETP.LT.AND P3, PT, R14, UR6, !P2 ;  /* 0x000000060e007c0c */ /* 0x010fe2000d761270 */
[----:B------:R-:W2:Y:S01]  /*25210*/  LDL.LU R15, [R1+0x96c] ;  /* 0x00096c00010f7983 */ /* 0x000ea20000300800 */
[----:B------:R-:W-:Y:S01]  /*25220*/  VIADD R0, R10, UR5 ;  /* 0x000000050a007c36 */ /* 0x000fe20008000000 */
[----:B------:R-:W-:Y:S01]  /*25230*/  F2FP.SATFINITE.E4M3.F32.PACK_AB_MERGE_C R111, R111, R110, RZ ;  /* 0x0000006e6f6f723e */ /* 0x000fe200048070ff */
[----:B------:R-:W2:Y:S01]  /*25240*/  LDCU UR4, c[0x0][0x39c] ;  /* 0x00007380ff0477ac */ /* 0x000ea20008000800 */
[----:B------:R-:W3:Y:S02]  /*25250*/  LDL.LU R14, [R1+0x960] ;  /* 0x00096000010e7983 */ /* 0x000ee40000300800 */
[C---:B-----5:R-:W-:Y:S01]  /*25260*/  IADD3 R4, P6, PT, R0.reuse, R3, RZ ;  /* 0x0000000300047210 */ /* 0x060fe20007fde0ff */
[----:B------:R-:W3:Y:S01]  /*25270*/  LDCU UR6, c[0x0][0x39c] ;  /* 0x00007380ff0677ac */ /* 0x000ee20008000800 */
[----:B------:R-:W-:Y:S01]  /*25280*/  PRMT R12, R111, 0x9910, RZ ;  /* 0x000099106f0c7816 */ /* 0x000fe200000000ff */
[----:B------:R-:W4:Y:S01]  /*25290*/  LDL.LU R10, [R1+0x8d8] ;  /* 0x0008d800010a7983 */ /* 0x000f220000300800 */
        /* <DEDUP_REMOVED lines=9> */
[----:B------:R-:W4:Y:S02]  /*25330*/  LDCU UR7, c[0x0][0x39c] ;  /* 0x00007380ff0777ac */ /* 0x000f240008000800 */
        /* <DEDUP_REMOVED lines=14> */
[----:B-1----:R-:W-:Y:S01]  /*25420*/  ISETP.LT.AND P5, PT, R17, UR9, !P2 ;  /* 0x0000000911007c0c */ /* 0x002fe2000d7a1270 */
[----:B------:R-:W1:Y:S01]  /*25430*/  LDCU UR9, c[0x0][0x39c] ;  /* 0x00007380ff0977ac */ /* 0x000e620008000800 */
[----:B------:R-:W-:-:S02]  /*25440*/  ISETP.LT.AND P6, PT, R16, UR10, !P2 ;  /* 0x0000000a10007c0c */ /* 0x000fc4000d7c1270 */
[----:B--2---:R-:W-:Y:S01]  /*25450*/  ISETP.LT.AND P1, PT, R15, UR4, !P2 ;  /* 0x000000040f007c0c */ /* 0x004fe2000d721270 */
[----:B------:R-:W2:Y:S01]  /*25460*/  LDCU UR4, c[0x0][0x39c] ;  /* 0x00007380ff0477ac */ /* 0x000ea20008000800 */
[----:B------:R-:W2:Y:S01]  /*25470*/  LDL.LU R15, [R1+0x7f8] ;  /* 0x0007f800010f7983 */ /* 0x000ea20000300800 */
[----:B---3--:R-:W-:Y:S01]  /*25480*/  ISETP.LT.AND P0, PT, R14, UR6, !P2 ;  /* 0x000000060e007c0c */ /* 0x008fe2000d701270 */
[----:B------:R-:W3:Y:S02]  /*25490*/  LDCU UR6, c[0x0][0x39c] ;  /* 0x00007380ff0677ac */ /* 0x000ee40008000800 */
[----:B------:R-:W3:Y:S01]  /*254a0*/  LDL.LU R14, [R1+0x7f4] ;  /* 0x0007f400010e7983 */ /* 0x000ee20000300800 */
[----:B------:R-:W-:Y:S02]  /*254b0*/  PRMT R13, R115, 0x9910, RZ ;  /* 0x00009910730d7816 */ /* 0x000fe400000000ff */
[C---:B------:R-:W-:Y:S01]  /*254c0*/  IADD3 R6, P3, PT, R0.reuse, R3, RZ ;  /* 0x0000000300067210 */ /* 0x040fe20007f7e0ff */
[----:B------:R-:W3:Y:S01]  /*254d0*/  LDL.LU R18, [R1+0x7f0] ;  /* 0x0007f00001127983 */ /* 0x000ee20000300800 */
[----:B------:R-:W-:Y:S01]  /*254e0*/  F2FP.SATFINITE.E4M3.F32.PACK_AB_MERGE_C R117, R117, R116, RZ ;  /* 0x000000747575723e */ /* 0x000fe200048070ff */
[----:B------:R-:W1:Y:S02]  /*254f0*/  LDCU UR10, c[0x0][0x39c] ;  /* 0x00007380ff0a77ac */ /* 0x000e640008000800 */
[----:B------:R-:W3:Y:S04]  /*25500*/  LDL.LU R17, [R1+0x7e0] ;  /* 0x0007e00001117983 */ /* 0x000ee80000300800 */
[----:B------:R-:W1:Y:S01]  /*25510*/  LDL.LU R16, [R1+0x95c] ;  /* 0x00095c0001107983 */ /* 0x000e620000300800 */
[C---:B------:R-:W-:Y:S01]  /*25520*/  LEA.HI.X.SX32 R7, R0.reuse, R2, 0x1, P3 ;  /* 0x0000000200077211 */ /* 0x040fe200018f0eff */
[----:B------:R-:W-:Y:S01]  /*25530*/  VIADD R0, R0, UR5 ;  /* 0x0000000500007c36 */ /* 0x000fe20008000000 */
[----:B------:R-:W-:-:S02]  /*25540*/  SHF.R.S32.HI R13, RZ, 0x8, R13 ;  /* 0x00000008ff0d7819 */ /* 0x000fc4000001140d */
[----:B----4-:R-:W-:Y:S01]  /*25550*/  ISETP.LT.AND P3, PT, R10, UR7, !P2 ;  /* 0x000000070a007c0c */ /* 0x010fe2000d761270 */
[C---:B------:R-:W-:Y:S01]  /*25560*/  VIADD R10, R0.reuse, UR5 ;  /* 0x00000005000a7c36 */ /* 0x040fe20008000000 */
[----:B0-----:R-:W-:Y:S01]  /*25570*/  PRMT R11, R117, 0x9910, RZ ;  /* 0x00009910750b7816 */ /* 0x001fe200000000ff */
[----:B------:R0:W-:Y:S01]  /*25580*/  @P5 STG.E.U8 desc[UR18][R6.64], R13 ;  /* 0x0000000d06005986 */ /* 0x0001e2000c101112 */
[CC--:B------:R-:W-:Y:S01]  /*25590*/  IADD3 R4, P5, PT, R0.reuse, R3.reuse, RZ ;  /* 0x0000000300047210 */ /* 0x0c0fe20007fbe0ff */
[----:B------:R-:W4:Y:S03]  /*255a0*/  LDCU UR7, c[0x0][0x39c] ;  /* 0x00007380ff0777ac */ /* 0x000f260008000800 */
[----:B------:R-:W-:Y:S02]  /*255b0*/  LEA.HI.X.SX32 R5, R0, R2, 0x1, P5 ;  /* 0x0000000200057211 */ /* 0x000fe400028f0eff */
[----:B-----5:R-:W-:-:S02]  /*255c0*/  IADD3 R8, P5, PT, R10, R3, RZ ;  /* 0x000000030a087210 */ /* 0x020fc40007fbe0ff */
[----:B------:R-:W-:Y:S02]  /*255d0*/  SHF.R.S32.HI R11, RZ, 0x8, R11 ;  /* 0x00000008ff0b7819 */ /* 0x000fe4000001140b */
[C---:B------:R-:W-:Y:S01]  /*255e0*/  LEA.HI.X.SX32 R9, R10.reuse, R2, 0x1, P5 ;  /* 0x000000020a097211 */ /* 0x040fe200028f0eff */
[----:B------:R-:W-:Y:S01]  /*255f0*/  VIADD R10, R10, UR5 ;  /* 0x000000050a0a7c36 */ /* 0x000fe20008000000 */
[----:B------:R5:W-:Y:S04]  /*25600*/  @P6 STG.E.U8 desc[UR18][R4.64], R117 ;  /* 0x0000007504006986 */ /* 0x000be8000c101112 */
[----:B------:R4:W-:Y:S01]  /*25610*/  @P1 STG.E.U8 desc[UR18][R8.64], R11 ;  /* 0x0000000b08001986 */ /* 0x0009e2000c101112 */
[C---:B0-----:R-:W-:Y:S01]  /*25620*/  IADD3 R6, P1, PT, R10.reuse, R3, RZ ;  /* 0x000000030a067210 */ /* 0x041fe20007f3e0ff */
[----:B------:R-:W-:-:S03]  /*25630*/  VIADD R0, R10, UR5 ;  /* 0x000000050a007c36 */ /* 0x000fc60008000000 */
[----:B------:R-:W-:Y:S02]  /*25640*/  LEA.HI.X.SX32 R7, R10, R2, 0x1, P1 ;  /* 0x000000020a077211 */ /* 0x000fe400008f0eff */
[----:B------:R-:W-:Y:S02]  /*25650*/  F2FP.SATFINITE.E4M3.F32.PACK_AB_MERGE_C R119, R119, R118, RZ ;  /* 0x000000767777723e */ /* 0x000fe400048070ff */
[CC--:B-----5:R-:W-:Y:S02]  /*25660*/  IADD3 R4, P6, PT, R0.reuse, R3.reuse, RZ ;  /* 0x0000000300047210 */ /* 0x0e0fe40007fde0ff */
[----:B------:R-:W-:Y:S02]  /*25670*/  PRMT R12, R119, 0x9910, RZ ;  /* 0x00009910770c7816 */ /* 0x000fe400000000ff */
[C---:B------:R-:W-:Y:S02]  /*25680*/  LEA.HI.X.SX32 R5, R0.reuse, R2, 0x1, P6 ;  /* 0x0000000200057211 */ /* 0x040fe400030f0eff */
[----:B----4-:R-:W-:Y:S01]  /*25690*/  SHF.R.S32.HI R11, RZ, 0x8, R12 ;  /* 0x00000008ff0b7819 */ /* 0x010fe2000001140c */
[----:B------:R-:W-:Y:S01]  /*256a0*/  VIADD R0, R0, UR5 ;  /* 0x0000000500007c36 */ /* 0x000fe20008000000 */
[----:B------:R0:W-:Y:S04]  /*256b0*/  @P0 STG.E.U8 desc[UR18][R6.64], R119 ;  /* 0x0000007706000986 */ /* 0x0001e8000c101112 */
[----:B------:R-:W-:-:S04]  /*256c0*/  IADD3 R8, P6, PT, R0, R3, RZ ;  /* 0x0000000300087210 */ /* 0x000fc80007fde0ff */
[----:B------:R-:W-:Y:S02]  /*256d0*/  LEA.HI.X.SX32 R9, R0, R2, 0x1, P6 ;  /* 0x0000000200097211 */ /* 0x000fe400030f0eff */
[----:B--2---:R-:W-:Y:S02]  /*256e0*/  ISETP.LT.AND P1, PT, R15, UR4, !P2 ;  /* 0x000000040f007c0c */ /* 0x004fe4000d721270 */
[----:B---3--:R-:W-:Y:S01]  /*256f0*/  ISETP.LT.AND P5, PT, R14, UR6, !P2 ;  /* 0x000000060e007c0c */ /* 0x008fe2000d7a1270 */
[----:B------:R-:W2:Y:S01]  /*25700*/  LDL.LU R15, [R1+0x958] ;  /* 0x00095800010f7983 */ /* 0x000ea20000300800 */
[----:B------:R-:W-:-:S03]  /*25710*/  ISETP.LT.AND P0, PT, R18, UR7, !P2 ;  /* 0x0000000712007c0c */ /* 0x000fc6000d701270 */
[----:B------:R-:W3:Y:S01]  /*25720*/  LDL.LU R14, [R1+0x954] ;  /* 0x00095400010e7983 */ /* 0x000ee20000300800 */
[----:B------:R-:W-:Y:S01]  /*25730*/  F2FP.SATFINITE.E4M3.F32.PACK_AB_MERGE_C R121, R121, R120, RZ ;  /* 0x000000787979723e */ /* 0x000fe200048070ff */
[----:B------:R-:W-:Y:S01]  /*25740*/  VIADD R0, R0, UR5 ;  /* 0x0000000500007c36 */ /* 0x000fe20008000000 */
[----:B------:R-:W4:Y:S01]  /*25750*/  LDCU UR7, c[0x0][0x39c] ;  /* 0x00007380ff0777ac */ /* 0x000f220008000800 */
[----:B------:R-:W4:Y:S01]  /*25760*/  LDL.LU R10, [R1+0x8d4] ;  /* 0x0008d400010a7983 */ /* 0x000f220000300800 */
[----:B-1----:R-:W-:-:S03]  /*25770*/  ISETP.LT.AND P6, PT, R16, UR10, !P2 ;  /* 0x0000000a10007c0c */ /* 0x002fc6000d7c1270 */
[----:B------:R-:W5:Y:S01]  /*25780*/  LDL.LU R12, [R1+0x7ec] ;  /* 0x0007ec00010c7983 */ /* 0x000f620000300800 */
[----:B------:R-:W2:Y:S03]  /*25790*/  LDCU UR4, c[0x0][0x39c] ;  /* 0x00007380ff0477ac */ /* 0x000ea60008000800 */
[----:B------:R-:W5:Y:S01]  /*257a0*/  LDL.LU R18, [R1+0x7e8] ;  /* 0x0007e80001127983 */ /* 0x000f620000300800 */
[----:B------:R-:W-:Y:S01]  /*257b0*/  F2FP.SATFINITE.E4M3.F32.PACK_AB_MERGE_C R123, R123, R122, RZ ;  /* 0x0000007a7b7b723e */ /* 0x000fe200048070ff */
[----:B------:R-:W3:Y:S02]  /*257c0*/  LDCU UR6, c[0x0][0x39c] ;  /* 0x00007380ff0677ac */ /* 0x000ee40008000800 */
[----:B------:R-:W5:Y:S01]  /*257d0*/  LDL.LU R16, [R1+0x7d8] ;  /* 0x0007d80001107983 */ /* 0x000f620000300800 */
[----:B0-----:R-:W-:-:S03]  /*257e0*/  PRMT R6, R121, 0x9910, RZ ;  /* 0x0000991079067816 */ /* 0x001fc600000000ff */
[----:B------:R0:W-:Y:S01]  /*257f0*/  @P3 STG.E.U8 desc[UR18][R4.64], R11 ;  /* 0x0000000b04003986 */ /* 0x0001e2000c101112 */
[----:B------:R-:W-:-:S03]  /*25800*/  VIADD R7, R0, UR5 ;  /* 0x0000000500077c36 */ /* 0x000fc60008000000 */
[----:B------:R1:W-:Y:S01]  /*25810*/  @P1 STG.E.U8 desc[UR18][R8.64], R121 ;  /* 0x0000007908001986 */ /* 0x0003e2000c101112 */
[----:B------:R-:W-:Y:S01]  /*25820*/  ISETP.LT.AND P3, PT, R17, UR9, !P2 ;  /* 0x0000000911007c0c */ /* 0x000fe2000d761270 */
[----:B0-----:R-:W-:Y:S01]  /*25830*/  IMAD.MOV.U32 R11, RZ, RZ, R6 ;  /* 0x000000ffff0b7224 */ /* 0x001fe200078e0006 */
[----:B------:R-:W-:-:S04]  /*25840*/  IADD3 R4, P1, PT, R0, R3, RZ ;  /* 0x0000000300047210 */ /* 0x000fc80007f3e0ff */
[-C--:B------:R-:W-:Y:S01]  /*25850*/  LEA.HI.X.SX32 R5, R0, R2.reuse, 0x1, P1 ;  /* 0x0000000200057211 */ /* 0x080fe200008f0eff */
[C---:B------:R-:W-:Y:S01]  /*25860*/  VIADD R0, R7.reuse, UR5 ;  /* 0x0000000507007c36 */ /* 0x040fe20008000000 */
[----:B------:R-:W-:Y:S02]  /*25870*/  SHF.R.S32.HI R11, RZ, 0x8, R11 ;  /* 0x00000008ff0b7819 */ /* 0x000fe4000001140b */
[-C--:B------:R-:W-:Y:S02]  /*25880*/  IADD3 R6, P1, PT, R7, R3.reuse, RZ ;  /* 0x0000000307067210 */ /* 0x080fe40007f3e0ff */
[----:B------:R-:W-:Y:S01]  /*25890*/  PRMT R13, R123, 0x9910, RZ ;  /* 0x000099107b0d7816 */ /* 0x000fe200000000ff */
[----:B------:R0:W-:Y:S01]  /*258a0*/  @P5 STG.E.U8 desc[UR18][R4.64], R11 ;  /* 0x0000000b04005986 */ /* 0x0001e2000c101112 */
[----:B-1----:R-:W-:Y:S02]  /*258b0*/  IADD3 R8, P5, PT, R0, R3, RZ ;  /* 0x0000000300087210 */ /* 0x002fe40007fbe0ff */
[----:B------:R-:W-:-:S02]  /*258c0*/  LEA.HI.X.SX32 R7, R7, R2, 0x1, P1 ;  /* 0x0000000207077211 */ /* 0x000fc400008f0eff */
[C---:B------:R-:W-:Y:S01]  /*258d0*/  LEA.HI.X.SX32 R9, R0.reuse, R2, 0x1, P5 ;  /* 0x0000000200097211 */ /* 0x040fe200028f0eff */
[----:B------:R-:W-:Y:S01]  /*258e0*/  VIADD R0, R0, UR5 ;  /* 0x0000000500007c36 */ /* 0x000fe20008000000 */
[----:B------:R-:W-:Y:S01]  /*258f0*/  SHF.R.S32.HI R13, RZ, 0x8, R13 ;  /* 0x00000008ff0d7819 */ /* 0x000fe2000001140d */
[----:B------:R1:W-:Y:S01]  /*25900*/  @P0 STG.E.U8 desc[UR18][R6.64], R123 ;  /* 0x0000007b06000986 */ /* 0x0003e2000c101112 */
[----:B------:R-:W-:-:S03]  /*25910*/  F2FP.SATFINITE.E4M3.F32.PACK_AB_MERGE_C R125, R125, R124, RZ ;  /* 0x0000007c7d7d723e */ /* 0x000fc600048070ff */
[----:B------:R1:W-:Y:S01]  /*25920*/  @P3 STG.E.U8 desc[UR18][R8.64], R13 ;  /* 0x0000000d08003986 */ /* 0x0003e2000c101112 */
[C---:B0-----:R-:W-:Y:S02]  /*25930*/  IADD3 R4, P3, PT, R0.reuse, R3, RZ ;  /* 0x0000000300047210 */ /* 0x041fe40007f7e0ff */
[----:B------:R-:W-:Y:S02]  /*25940*/  PRMT R17, R125, 0x9910, RZ ;  /* 0x000099107d117816 */ /* 0x000fe400000000ff */
[----:B------:R-:W-:Y:S02]  /*25950*/  LEA.HI.X.SX32 R5, R0, R2, 0x1, P3 ;  /* 0x0000000200057211 */ /* 0x000fe400018f0eff */
[----:B------:R-:W-:-:S03]  /*25960*/  SHF.R.S32.HI R17, RZ, 0x8, R17 ;  /* 0x00000008ff117819 */ /* 0x000fc60000011411 */
[----:B------:R0:W-:Y:S01]  /*25970*/  @P6 STG.E.U8 desc[UR18][R4.64], R125 ;  /* 0x0000007d04006986 */ /* 0x0001e2000c101112 */
[----:B------:R-:W-:Y:S02]  /*25980*/  F2FP.SATFINITE.E4M3.F32.PACK_AB_MERGE_C R127, R127, R126, RZ ;  /* 0x0000007e7f7f723e */ /* 0x000fe400048070ff */
[----:B------:R-:W-:Y:S02]  /*25990*/  F2FP.SATFINITE.E4M3.F32.PACK_AB_MERGE_C R129, R129, R128, RZ ;  /* 0x000000808181723e */ /* 0x000fe400048070ff */
[----:B------:R-:W-:-:S04]  /*259a0*/  F2FP.SATFINITE.E4M3.F32.PACK_AB_MERGE_C R131, R131, R130, RZ ;  /* 0x000000828383723e */ /* 0x000fc800048070ff */
[----:B------:R-:W-:-:S04]  /*259b0*/  PRMT R19, R131, 0x9910, RZ ;  /* 0x0000991083137816 */ /* 0x000fc800000000ff */
[----:B------:R-:W-:Y:S02]  /*259c0*/  SHF.R.S32.HI R19, RZ, 0x8, R19 ;  /* 0x00000008ff137819 */ /* 0x000fe40000011413 */
[----:B--2---:R-:W-:Y:S01]  /*259d0*/  ISETP.LT.AND P1, PT, R15, UR4, !P2 ;  /* 0x000000040f007c0c */ /* 0x004fe2000d721270 */
[----:B------:R-:W5:Y:S01]  /*259e0*/  LDCU UR4, c[0x0][0x39c] ;  /* 0x00007380ff0477ac */ /* 0x000f620008000800 */
[----:B----4-:R-:W-:Y:S01]  /*259f0*/  ISETP.LT.AND P5, PT, R10, UR7, !P2 ;  /* 0x000000070a007c0c */ /* 0x010fe2000d7a1270 */
[----:B------:R-:W-:Y:S01]  /*25a00*/  VIADD R10, R0, UR5 ;  /* 0x00000005000a7c36 */ /* 0x000fe20008000000 */
[----:B---3--:R-:W-:Y:S01]  /*25a10*/  ISETP.LT.AND P0, PT, R14, UR6, !P2 ;  /* 0x000000060e007c0c */ /* 0x008fe2000d701270 */
[----:B------:R-:W2:Y:S02]  /*25a20*/  LDCU UR6, c[0x0][0x39c] ;  /* 0x00007380ff0677ac */ /* 0x000ea40008000800 */
[C---:B------:R-:W-:Y:S01]  /*25a30*/  VIADD R0, R10.reuse, UR5 ;  /* 0x000000050a007c36 */ /* 0x040fe20008000000 */
[----:B-1----:R-:W-:Y:S01]  /*25a40*/  IADD3 R6, P3, PT, R10, R3, RZ ;  /* 0x000000030a067210 */ /* 0x002fe20007f7e0ff */
[----:B------:R-:W1:Y:S02]  /*25a50*/  LDCU UR7, c[0x0][0x39c] ;  /* 0x00007380ff0777ac */ /* 0x000e640008000800 */
[----:B------:R-:W-:Y:S01]  /*25a60*/  VIADD R11, R0, UR5 ;  /* 0x00000005000b7c36 */ /* 0x000fe20008000000 */
[----:B------:R-:W-:-:S03]  /*25a70*/  LEA.HI.X.SX32 R7, R10, R2, 0x1, P3 ;  /* 0x000000020a077211 */ /* 0x000fc600018f0eff */
[----:B------:R-:W-:Y:S02]  /*25a80*/  VIADD R13, R11, UR5 ;  /* 0x000000050b0d7c36 */ /* 0x000fe40008000000 */
[----:B------:R3:W-:Y:S01]  /*25a90*/  @P1 STG.E.U8 desc[UR18][R6.64], R17 ;  /* 0x0000001106001986 */ /* 0x0007e2000c101112 */
[CC--:B------:R-:W-:Y:S01]  /*25aa0*/  IADD3 R8, P1, PT, R0.reuse, R3.reuse, RZ ;  /* 0x0000000300087210 */ /* 0x0c0fe20007f3e0ff */
[----:B------:R-:W-:Y:S01]  /*25ab0*/  VIADD R14, R13, UR5 ;  /* 0x000000050d0e7c36 */ /* 0x000fe20008000000 */
[CC--:B------:R-:W-:Y:S02]  /*25ac0*/  IADD3 R10, P6, PT, R11.reuse, R3.reuse, RZ ;  /* 0x000000030b0a7210 */ /* 0x0c0fe40007fde0ff */
[-C--:B------:R-:W-:Y:S01]  /*25ad0*/  LEA.HI.X.SX32 R9, R0, R2.reuse, 0x1, P1 ;  /* 0x0000000200097211 */ /* 0x080fe200008f0eff */
[----:B------:R-:W-:Y:S01]  /*25ae0*/  VIADD R0, R14, UR5 ;  /* 0x000000050e007c36 */ /* 0x000fe20008000000 */
[----:B-----5:R-:W-:Y:S02]  /*25af0*/  ISETP.LT.AND P3, PT, R12, UR4, !P2 ;  /* 0x000000040c007c0c */ /* 0x020fe4000d761270 */
[----:B------:R-:W-:Y:S01]  /*25b00*/  LEA.HI.X.SX32 R11, R11, R2, 0x1, P6 ;  /* 0x000000020b0b7211 */ /* 0x000fe200030f0eff */
[----:B------:R-:W-:Y:S01]  /*25b10*/  VIADD R15, R0, UR5 ;  /* 0x00000005000f7c36 */ /* 0x000fe20008000000 */
[----:B0-----:R-:W-:-:S02]  /*25b20*/  IADD3 R4, P1, PT, R13, R3, RZ ;  /* 0x000000030d047210 */ /* 0x001fc40007f3e0ff */
[CC--:B------:R-:W-:Y:S02]  /*25b30*/  IADD3 R12, P6, PT, R14.reuse, R3.reuse, RZ ;  /* 0x000000030e0c7210 */ /* 0x0c0fe40007fde0ff */
[-C--:B------:R-:W-:Y:S02]  /*25b40*/  LEA.HI.X.SX32 R5, R13, R2.reuse, 0x1, P1 ;  /* 0x000000020d057211 */ /* 0x080fe400008f0eff */
[-C--:B------:R-:W-:Y:S02]  /*25b50*/  LEA.HI.X.SX32 R13, R14, R2.reuse, 0x1, P6 ;  /* 0x000000020e0d7211 */ /* 0x080fe400030f0eff */
[----:B------:R-:W-:Y:S02]  /*25b60*/  IADD3 R14, P6, PT, R15, R3, RZ ;  /* 0x000000030f0e7210 */ /* 0x000fe40007fde0ff */
[----:B---3--:R-:W-:Y:S02]  /*25b70*/  PRMT R7, R127, 0x9910, RZ ;  /* 0x000099107f077816 */ /* 0x008fe400000000ff */
[----:B------:R-:W-:-:S02]  /*25b80*/  LEA.HI.X.SX32 R15, R15, R2, 0x1, P6 ;  /* 0x000000020f0f7211 */ /* 0x000fc400030f0eff */
[----:B--2---:R-:W-:Y:S02]  /*25b90*/  ISETP.LT.AND P1, PT, R18, UR6, !P2 ;  /* 0x0000000612007c0c */ /* 0x004fe4000d721270 */
[----:B------:R-:W-:Y:S01]  /*25ba0*/  IADD3 R6, P6, PT, R0, R3, RZ ;  /* 0x0000000300067210 */ /* 0x000fe20007fde0ff */
[----:B------:R-:W-:Y:S01]  /*25bb0*/  IMAD.MOV.U32 R3, RZ, RZ, R7 ;  /* 0x000000ffff037224 */ /* 0x000fe200078e0007 */
[----:B-1----:R-:W-:Y:S02]  /*25bc0*/  ISETP.LT.AND P2, PT, R16, UR7, !P2 ;  /* 0x0000000710007c0c */ /* 0x002fe4000d741270 */
[----:B------:R-:W-:Y:S02]  /*25bd0*/  PRMT R17, R129, 0x9910, RZ ;  /* 0x0000991081117816 */ /* 0x000fe400000000ff */
[----:B------:R-:W-:Y:S02]  /*25be0*/  SHF.R.S32.HI R3, RZ, 0x8, R3 ;  /* 0x00000008ff037819 */ /* 0x000fe40000011403 */
[----:B------:R-:W-:Y:S01]  /*25bf0*/  SHF.R.S32.HI R17, RZ, 0x8, R17 ;  /* 0x00000008ff117819 */ /* 0x000fe20000011411 */
[----:B------:R0:W-:Y:S01]  /*25c00*/  @P0 STG.E.U8 desc[UR18][R8.64], R127 ;  /* 0x0000007f08000986 */ /* 0x0001e2000c101112 */
[----:B------:R-:W-:-:S03]  /*25c10*/  LEA.HI.X.SX32 R7, R0, R2, 0x1, P6 ;  /* 0x0000000200077211 */ /* 0x000fc600030f0eff */
[----:B------:R0:W-:Y:S04]  /*25c20*/  @P5 STG.E.U8 desc[UR18][R10.64], R3 ;  /* 0x000000030a005986 */ /* 0x0001e8000c101112 */
[----:B------:R0:W-:Y:S04]  /*25c30*/  @P3 STG.E.U8 desc[UR18][R4.64], R129 ;  /* 0x0000008104003986 */ /* 0x0001e8000c101112 */
[----:B------:R0:W-:Y:S04]  /*25c40*/  @P1 STG.E.U8 desc[UR18][R12.64], R17 ;  /* 0x000000110c001986 */ /* 0x0001e8000c101112 */
[----:B------:R0:W-:Y:S04]  /*25c50*/  @P2 STG.E.U8 desc[UR18][R6.64], R131 ;  /* 0x0000008306002986 */ /* 0x0001e8000c101112 */
[----:B------:R0:W-:Y:S01]  /*25c60*/  @P4 STG.E.U8 desc[UR18][R14.64], R19 ;  /* 0x000000130e004986 */ /* 0x0001e2000c101112 */
[----:B------:R-:W-:Y:S06]  /*25c70*/  BAR.SYNC.DEFER_BLOCKING 0x0 ;  /* 0x0000000000007b1d */ /* 0x000fec0000010000 */
[----:B------:R-:W-:Y:S05]  /*25c80*/  BRA.U UP0, `(.L_x_13) ;  /* 0x0000000100a07547 */ /* 0x000fea000b800000 */
[----:B------:R-:W1:Y:S01]  /*25c90*/  S2UR UR5, SR_CgaCtaId ;  /* 0x00000000000579c3 */ /* 0x000e620000008800 */
[----:B------:R-:W-:Y:S01]  /*25ca0*/  NOP ;  /* 0x0000000000007918 */ /* 0x000fe20000000000 */
[----:B------:R-:W-:Y:S01]  /*25cb0*/  UMOV UR4, 0x50 ;  /* 0x0000005000047882 */ /* 0x000fe20000000000 */
[----:B------:R-:W-:Y:S02]  /*25cc0*/  IMAD.U32 R0, RZ, RZ, UR8 ;  /* 0x00000008ff007e24 */ /* 0x000fe4000f8e00ff */
[----:B0-----:R-:W-:Y:S02]  /*25cd0*/  IMAD.MOV.U32 R3, RZ, RZ, 0xf ;  /* 0x0000000fff037424 */ /* 0x001fe400078e00ff */
[----:B------:R-:W-:Y:S01]  /*25ce0*/  IMAD.MOV.U32 R7, RZ, RZ, 0x1 ;  /* 0x00000001ff077424 */ /* 0x000fe200078e00ff */
[----:B------:R-:W-:-:S04]  /*25cf0*/  LOP3.LUT R0, R0, 0xffff, RZ, 0xc0, !PT ;  /* 0x0000ffff00007812 */ /* 0x000fc800078ec0ff */
[----:B------:R-:W-:-:S05]  /*25d00*/  SHF.R.U32.HI R0, RZ, 0x5, R0 ;  /* 0x00000005ff007819 */ /* 0x000fca0000011600 */
[----:B------:R-:W-:Y:S01]  /*25d10*/  VIADD R2, R0, 0x10 ;  /* 0x0000001000027836 */ /* 0x000fe20000000000 */
[----:B------:R-:W-:Y:S01]  /*25d20*/  SHF.L.U32 R0, R3, R0, RZ ;  /* 0x0000000003007219 */ /* 0x000fe200000006ff */
[----:B-1----:R-:W-:-:S03]  /*25d30*/  ULEA UR6, UR5, UR4, 0x18 ;  /* 0x0000000405067291 */ /* 0x002fc6000f8ec0ff */
[----:B------:R-:W-:-:S04]  /*25d40*/  SHF.L.U32 R3, R7, R2, RZ ;  /* 0x0000000207037219 */ /* 0x000fc800000006ff */
[----:B------:R-:W-:Y:S02]  /*25d50*/  LOP3.LUT R0, R3, R0, RZ, 0xfc, !PT ;  /* 0x0000000003007212 */ /* 0x000fe400078efcff */
[----:B------:R-:W0:Y:S02]  /*25d60*/  LDS R5, [UR6] ;  /* 0x00000006ff057984 */ /* 0x000e240008000800 */
[C---:B------:R-:W-:Y:S02]  /*25d70*/  LOP3.LUT R2, R0.reuse, 0xffff, RZ, 0xc0, !PT ;  /* 0x0000ffff00027812 */ /* 0x040fe400078ec0ff */
[----:B0-----:R-:W-:-:S04]  /*25d80*/  LOP3.LUT R3, R0, 0xffff, R5, 0x80, !PT ;  /* 0x0000ffff00037812 */ /* 0x001fc800078e8005 */
[----:B------:R-:W-:-:S13]  /*25d90*/  ISETP.NE.AND P0, PT, R3, R2, PT ;  /* 0x000000020300720c */ /* 0x000fda0003f05270 */
[----:B------:R-:W-:Y:S05]  /*25da0*/  @P0 BRA `(.L_x_14) ;  /* 0x0000000000500947 */ /* 0x000fea0003800000 */
[----:B------:R-:W-:Y:S02]  /*25db0*/  SHF.R.U32.HI R5, RZ, 0x10, R5 ;  /* 0x00000010ff057819 */ /* 0x000fe40000011605 */
[----:B------:R-:W-:-:S04]  /*25dc0*/  SHF.R.U32.HI R2, RZ, 0x10, R0 ;  /* 0x00000010ff027819 */ /* 0x000fc80000011600 */
[----:B------:R-:W-:-:S04]  /*25dd0*/  LOP3.LUT R5, R5, R2, RZ, 0xc0, !PT ;  /* 0x0000000205057212 */ /* 0x000fc800078ec0ff */
[----:B------:R-:W-:-:S13]  /*25de0*/  ISETP.NE.AND P0, PT, R5, R2, PT ;  /* 0x000000020500720c */ /* 0x000fda0003f05270 */
[----:B------:R-:W-:Y:S05]  /*25df0*/  @P0 BRA `(.L_x_15) ;  /* 0x0000000000300947 */ /* 0x000fea0003800000 */
[----:B------:R-:W-:Y:S01]  /*25e00*/  R2UR UR4, R0 ;  /* 0x00000000000472ca */ /* 0x000fe200000e0000 */
[----:B------:R-:W-:Y:S01]  /*25e10*/  VOTEU.ANY UR5, UPT, PT ;  /* 0x0000000000057886 */ /* 0x000fe200038e0100 */
[----:B------:R-:W0:Y:S01]  /*25e20*/  S2R R0, SR_LANEID ;  /* 0x0000000000007919 */ /* 0x000e220000000000 */
[----:B------:R-:W-:-:S10]  /*25e30*/  UFLO.U32 UR5, UR5 ;  /* 0x00000005000572bd */ /* 0x000fd400080e0000 */
[----:B------:R-:W-:-:S06]  /*25e40*/  ULOP3.LUT UR4, URZ, UR4, URZ, 0x33, !UPT ;  /* 0x00000004ff047292 */ /* 0x000fcc000f8e33ff */
[----:B------:R-:W-:-:S04]  /*25e50*/  IMAD.U32 R2, RZ, RZ, UR4 ;  /* 0x00000004ff027e24 */ /* 0x000fc8000f8e00ff */
[----:B------:R-:W1:Y:S02]  /*25e60*/  REDUX UR7, R2 ;  /* 0x00000000020773c4 */ /* 0x000e640000000000 */
[----:B------:R2:W-:Y:S01]  /*25e70*/  UTCATOMSWS.AND URZ, UR4 ;  /* 0x0000000400ff79e3 */ /* 0x0005e20008000000 */
[----:B0-----:R-:W-:Y:S01]  /*25e80*/  ISETP.EQ.U32.AND P0, PT, R0, UR5, PT ;  /* 0x0000000500007c0c */ /* 0x001fe2000bf02070 */
[----:B-1----:R-:W-:-:S12]  /*25e90*/  IMAD.U32 R0, RZ, RZ, UR7 ;  /* 0x00000007ff007e24 */ /* 0x002fd8000f8e00ff */
[----:B------:R2:W-:Y:S01]  /*25ea0*/  @P0 ATOMS.AND RZ, [UR6], R0 ;  /* 0x00000000ffff098c */ /* 0x0005e2000a800006 */
[----:B------:R-:W-:Y:S05]  /*25eb0*/  BRA `(.L_x_13) ;  /* 0x0000000000147947 */ /* 0x000fea0003800000 */
.L_x_15:
[----:B------:R-:W-:-:S07]  /*25ec0*/  MOV R2, 0x25ee0 ;  /* 0x00025ee000027802 */ /* 0x000fce0000000f00 */
[----:B------:R-:W-:Y:S05]  /*25ed0*/  CALL.REL.NOINC `($__internal_0_$__cuda_sm10x_tcgen05_guardrail_trap_col_being_dealloced_not_returned_by_alloc) ;  /* 0x00000000002c7944 */ /* 0x000fea0003c00000 */
[----:B------:R-:W-:Y:S05]  /*25ee0*/  BRA `(.L_x_13) ;  /* 0x0000000000087947 */ /* 0x000fea0003800000 */
.L_x_14:
[----:B------:R-:W-:-:S07]  /*25ef0*/  MOV R2, 0x25f10 ;  /* 0x00025f1000027802 */ /* 0x000fce0000000f00 */
[----:B------:R-:W-:Y:S05]  /*25f00*/  CALL.REL.NOINC `($__internal_2_$__cuda_sm10x_tcgen05_guardrail_trap_unallocated_columns_being_dealloced) ;  /* 0x0000000000387944 */ /* 0x000fea0003c00000 */
.L_x_13:
[----:B------:R-:W-:Y:S01]  /*25f10*/  NOP ;  /* 0x0000000000007918 */ /* 0x000fe20000000000 */
[----:B--2---:R-:W-:Y:S05]  /*25f20*/  EXIT ;  /* 0x000000000000794d */ /* 0x004fea0003800000 */
.L_x_8:
[----:B------:R-:W1:Y:S02]  /*25f30*/  SYNCS.PHASECHK.TRANS64.TRYWAIT P6, [UR6], R39 ;  /* 0x00000027ff0075a7 */ /* 0x000e6400080c1106 */
[----:B-1----:R-:W-:Y:S05]  /*25f40*/  @!P6 BRA `(.L_x_8) ;  /* 0xfffffffc00f8e947 */ /* 0x002fea000383ffff */
[----:B------:R-:W-:Y:S05]  /*25f50*/  BRA `(.L_x_16) ;  /* 0xfffffefc00847947 */ /* 0x000fea000383ffff */
.L_x_12:
[----:B------:R-:W0:Y:S02]  /*25f60*/  SYNCS.PHASECHK.TRANS64.TRYWAIT P4, [UR6], R10 ;  /* 0x0000000aff0075a7 */ /* 0x000e240008081106 */
[----:B0-----:R-:W-:Y:S05]  /*25f70*/  @!P4 BRA `(.L_x_12) ;  /* 0xfffffffc00f8c947 */ /* 0x001fea000383ffff */
[----:B------:R-:W-:Y:S05]  /*25f80*/  BRA `(.L_x_11) ;  /* 0xffffffb400f47947 */ /* 0x000fea000383ffff */
        .weak           $__internal_0_$__cuda_sm10x_tcgen05_guardrail_trap_col_being_dealloced_not_returned_by_alloc
        .type           $__internal_0_$__cuda_sm10x_tcgen05_guardrail_trap_col_being_dealloced_not_returned_by_alloc,@function
        .size           $__internal_0_$__cuda_sm10x_tcgen05_guardrail_trap_col_being_dealloced_not_returned_by_alloc,($__internal_1_$__cuda_sm10x_tcgen05_guardrail_trap_phase_invalid_during_alloc - $__internal_0_$__cuda_sm10x_tcgen05_guardrail_trap_col_being_dealloced_not_returned_by_alloc)
$__internal_0_$__cuda_sm10x_tcgen05_guardrail_trap_col_being_dealloced_not_returned_by_alloc:
[----:B------:R-:W-:Y:S05]  /*25f90*/  BPT.TRAP 0x1 ;  /* 0x000000040000795c */ /* 0x000fea0000300000 */
[----:B------:R-:W-:-:S04]  /*25fa0*/  IMAD.MOV.U32 R3, RZ, RZ, 0x0 ;  /* 0x00000000ff037424 */ /* 0x000fc800078e00ff */
[----:B------:R-:W-:Y:S05]  /*25fb0*/  RET.REL.NODEC R2 `(matmul_kernel) ;  /* 0xfffffda002107950 */ /* 0x000fea0003c3ffff */
        .weak           $__internal_1_$__cuda_sm10x_tcgen05_guardrail_trap_phase_invalid_during_alloc
        .type           $__internal_1_$__cuda_sm10x_tcgen05_guardrail_trap_phase_invalid_during_alloc,@function
        .size           $__internal_1_$__cuda_sm10x_tcgen05_guardrail_trap_phase_invalid_during_alloc,($__internal_2_$__cuda_sm10x_tcgen05_guardrail_trap_unallocated_columns_being_dealloced - $__internal_1_$__cuda_sm10x_tcgen05_guardrail_trap_phase_invalid_during_alloc)
$__internal_1_$__cuda_sm10x_tcgen05_guardrail_trap_phase_invalid_during_alloc:
[----:B------:R-:W-:Y:S05]  /*25fc0*/  BPT.TRAP 0x1 ;  /* 0x000000040000795c */ /* 0x000fea0000300000 */
[----:B------:R-:W-:-:S04]  /*25fd0*/  IMAD.MOV.U32 R5, RZ, RZ, 0x0 ;  /* 0x00000000ff057424 */ /* 0x000fc800078e00ff */
[----:B------:R-:W-:Y:S05]  /*25fe0*/  RET.REL.NODEC R4 `(matmul_kernel) ;  /* 0xfffffda004047950 */ /* 0x000fea0003c3ffff */
        .weak           $__internal_2_$__cuda_sm10x_tcgen05_guardrail_trap_unallocated_columns_being_dealloced
        .type           $__internal_2_$__cuda_sm10x_tcgen05_guardrail_trap_unallocated_columns_being_dealloced,@function
        .size           $__internal_2_$__cuda_sm10x_tcgen05_guardrail_trap_unallocated_columns_being_dealloced,(.L_x_20 - $__internal_2_$__cuda_sm10x_tcgen05_guardrail_trap_unallocated_columns_being_dealloced)
$__internal_2_$__cuda_sm10x_tcgen05_guardrail_trap_unallocated_columns_being_dealloced:
[----:B------:R-:W-:Y:S05]  /*25ff0*/  BPT.TRAP 0x1 ;  /* 0x000000040000795c */ /* 0x000fea0000300000 */
[----:B------:R-:W-:-:S04]  /*26000*/  IMAD.MOV.U32 R3, RZ, RZ, 0x0 ;  /* 0x00000000ff037424 */ /* 0x000fc800078e00ff */
[----:B------:R-:W-:Y:S05]  /*26010*/  RET.REL.NODEC R2 `(matmul_kernel) ;  /* 0xfffffd9c02f87950 */ /* 0x000fea0003c3ffff */
.L_x_17:
[----:B------:R-:W-:-:S00]  /*26020*/  BRA `(.L_x_17) ;  /* 0xfffffffc00fc7947 */ /* 0x000fc0000383ffff */
[----:B------:R-:W-:-:S00]  /*26030*/  NOP ;  /* 0x0000000000007918 */ /* 0x000fc00000000000 */
        /* <DEDUP_REMOVED lines=12> */
.L_x_20:


//--------------------- .nv.shared.matmul_kernel  --------------------------
	.section	.nv.shared.matmul_kernel,"aw",@nobits
	.sectionflags	@""
	.align	16
	.zero		1024


//--------------------- .nv.shared.reserved.0     --------------------------
	.section	.nv.shared.reserved.0,"aw",@nobits
	.align	8
	.weak		__nv_reservedSMEM_offset_0_alias
	.size		__nv_reservedSMEM_offset_0_alias, 0, 64
	.other		__nv_reservedSMEM_offset_0_alias,@"STO_CUDA_RESERVED_SHARED STV_DEFAULT"
__nv_reservedSMEM_offset_0_alias:
	.zero		0
.nv.shared.reserved.0:
	.zero		64
	.weak		__nv_reservedSMEM_allocation_phase
	.type		__nv_reservedSMEM_allocation_phase,@object
	.size		__nv_reservedSMEM_allocation_phase,(.L_0 - __nv_reservedSMEM_allocation_phase)
__nv_reservedSMEM_allocation_phase:
	.zero		1
.L_0:
	.zero		7
	.weak		__nv_reservedSMEM_devtool_atexit_pc
	.type		__nv_reservedSMEM_devtool_atexit_pc,@object
	.size		__nv_reservedSMEM_devtool_atexit_pc,(__nv_reservedSMEM_allocation_mask - __nv_reservedSMEM_devtool_atexit_pc)
__nv_reservedSMEM_devtool_atexit_pc:
	.zero		8
	.weak		__nv_reservedSMEM_allocation_mask
	.type		__nv_reservedSMEM_allocation_mask,@object
	.size		__nv_reservedSMEM_allocation_mask,(.L_2 - __nv_reservedSMEM_allocation_mask)
__nv_reservedSMEM_allocation_mask:
	.zero		4
.L_2:


//--------------------- .nv.constant0.matmul_kernel --------------------------
	.section	.nv.constant0.matmul_kernel,"a",@progbits
	.sectionflags	@""
	.align	4
.nv.constant0.matmul_kernel:
	.zero		976


//--------------------- SYMBOLS --------------------------

	.type		.nv.reservedSmem.offset0,@object
	.size		.nv.reservedSmem.offset0,0x4
	.type		.nv.reservedSmem.cap,@object
	.size		.nv.reservedSmem.cap,0x4
